def matmul_kernel(
    a_ptr,
    b_ptr,
    c_ptr,
    M,
    N,
    K,
    stride_am,
    stride_ak,
    stride_bk,
    stride_bn,
    stride_cm,
    stride_cn,
    BLOCK_M: tl.constexpr,
    BLOCK_N: tl.constexpr,
    BLOCK_K: tl.constexpr,
    GROUP_M: tl.constexpr,
):
    pid = tl.program_id(axis=0)
    num_pid_m = tl.cdiv(M, BLOCK_M)
    num_pid_n = tl.cdiv(N, BLOCK_N)
    num_pid_in_group = GROUP_M * num_pid_n
    group_id = pid // num_pid_in_group
    first_pid_m = group_id * GROUP_M
    group_size_m = min(num_pid_m - first_pid_m, GROUP_M)
    pid_m = first_pid_m + ((pid % num_pid_in_group) % group_size_m)
    pid_n = (pid % num_pid_in_group) // group_size_m

    offs_am = (pid_m * BLOCK_M + tl.arange(0, BLOCK_M)) % M
    offs_bn = (pid_n * BLOCK_N + tl.arange(0, BLOCK_N)) % N
    offs_k = tl.arange(0, BLOCK_K)
    a_ptrs = a_ptr + offs_am[:, None] * stride_am + offs_k[None, :] * stride_ak
    b_ptrs = b_ptr + offs_k[:, None] * stride_bk + offs_bn[None, :] * stride_bn

    acc = tl.zeros((BLOCK_M, BLOCK_N), dtype=tl.float32)
    for kk in range(0, tl.cdiv(K, BLOCK_K)):
        a = tl.load(a_ptrs, mask=offs_k[None, :] < K - kk * BLOCK_K, other=0.0)
        b = tl.load(b_ptrs, mask=offs_k[:, None] < K - kk * BLOCK_K, other=0.0)
        acc = tl.dot(a, b, acc)
        a_ptrs += BLOCK_K * stride_ak
        b_ptrs += BLOCK_K * stride_bk

    c = acc.to(c_ptr.dtype.element_ty)
    offs_cm = pid_m * BLOCK_M + tl.arange(0, BLOCK_M)
    offs_cn = pid_n * BLOCK_N + tl.arange(0, BLOCK_N)
    c_ptrs = c_ptr + offs_cm[:, None] * stride_cm + offs_cn[None, :] * stride_cn
    mask = (offs_cm[:, None] < M) & (offs_cn[None, :] < N)
    tl.store(c_ptrs, c, mask=mask)

# config = {"BLOCK_K": 32, "BLOCK_M": 256, "BLOCK_N": 256, "GROUP_M": 8, "arch": "sm_90", "dtype": "fp32", "num_ctas": 1, "num_stages": 3, "num_warps": 2}
# arch = sm_90


// ===== COMPILED SASS (sm_90a) =====

	.target	sm_90a

	.elftype	@"ET_EXEC"


//--------------------- .note.nv.tkinfo           --------------------------
	.section	.note.nv.tkinfo,"",@"SHT_NOTE"
	.sectionflags	@"SHF_NOTE_NV_TKINFO"
	.tkinfo
        /*0018*/ 	.word	0x00000002
        /*0030*/ 	.string	""
        /*0030*/ 	.string	"ptxas"
        /*0030*/ 	.string	"Cuda compilation tools, release 13.0, V13.0.88"
        /*0030*/ 	.string	"Build cuda_13.0.r13.0/compiler.36424714_0"
        /*0030*/ 	.string	"-v  -suppress-debug-info  -lineinfo  -arch sm_90a "



//--------------------- .note.nv.cuinfo           --------------------------
	.section	.note.nv.cuinfo,"",@"SHT_NOTE"
	.sectionflags	@"SHF_NOTE_NV_CUINFO"
        /*0018*/ 	.short	0x0002
        /*001a*/ 	.short	0x005a
        /*001c*/ 	.short	0x0082
	.zero		2


//--------------------- .nv.info                  --------------------------
	.section	.nv.info,"",@"SHT_CUDA_INFO"
	.align	4


	//----- nvinfo : EIATTR_REGCOUNT
	.align		4
        /*0000*/ 	.byte	0x04, 0x2f
        /*0002*/ 	.short	(.L_1 - .L_0)
	.align		4
.L_0:
        /*0004*/ 	.word	index@(matmul_kernel)
        /*0008*/ 	.word	0x000000ff


	//----- nvinfo : EIATTR_FRAME_SIZE
	.align		4
.L_1:
        /*000c*/ 	.byte	0x04, 0x11
        /*000e*/ 	.short	(.L_3 - .L_2)
	.align		4
.L_2:
        /*0010*/ 	.word	index@(matmul_kernel)
        /*0014*/ 	.word	0x00002730


	//----- nvinfo : EIATTR_MIN_STACK_SIZE
	.align		4
.L_3:
        /*0018*/ 	.byte	0x04, 0x12
        /*001a*/ 	.short	(.L_5 - .L_4)
	.align		4
.L_4:
        /*001c*/ 	.word	index@(matmul_kernel)
        /*0020*/ 	.word	0x00002730
.L_5:


//--------------------- .nv.compat                --------------------------
	.section	.nv.compat,"",@"SHT_CUDA_COMPAT_INFO"
	.align	4
        /*0000*/ 	.byte	0x02, 0x09, 0x01, 0x00, 0x02, 0x02, 0x01, 0x00, 0x02, 0x05, 0x05, 0x00, 0x03, 0x07, 0x01, 0x01
        /*0010*/ 	.byte	0x02, 0x03, 0x00, 0x00, 0x02, 0x06, 0x01, 0x00, 0x04, 0x0b, 0x08, 0x00, 0x00, 0x00, 0x00, 0x00
        /*0020*/ 	.byte	0x00, 0x00, 0x00, 0x00


//--------------------- .nv.info.matmul_kernel    --------------------------
	.section	.nv.info.matmul_kernel,"",@"SHT_CUDA_INFO"
	.sectionflags	@""
	.align	4


	//----- nvinfo : EIATTR_CUDA_API_VERSION
	.align		4
        /*0000*/ 	.byte	0x04, 0x37
        /*0002*/ 	.short	(.L_7 - .L_6)
.L_6:
        /*0004*/ 	.word	0x00000082


	//----- nvinfo : EIATTR_KPARAM_INFO
	.align		4
.L_7:
        /*0008*/ 	.byte	0x04, 0x17
        /*000a*/ 	.short	(.L_9 - .L_8)
.L_8:
        /*000c*/ 	.word	0x00000000
        /*0010*/ 	.short	0x000d
        /*0012*/ 	.short	0x0048
        /*0014*/ 	.byte	0x00, 0xf4, 0x21, 0x00


	//----- nvinfo : EIATTR_KPARAM_INFO
	.align		4
.L_9:
        /*0018*/ 	.byte	0x04, 0x17
        /*001a*/ 	.short	(.L_11 - .L_10)
.L_10:
        /*001c*/ 	.word	0x00000000
        /*0020*/ 	.short	0x000c
        /*0022*/ 	.short	0x0040
        /*0024*/ 	.byte	0x00, 0xf4, 0x21, 0x00


	//----- nvinfo : EIATTR_KPARAM_INFO
	.align		4
.L_11:
        /*0028*/ 	.byte	0x04, 0x17
        /*002a*/ 	.short	(.L_13 - .L_12)
.L_12:
        /*002c*/ 	.word	0x00000000
        /*0030*/ 	.short	0x000b
        /*0032*/ 	.short	0x0038
        /*0034*/ 	.byte	0x00, 0xf0, 0x11, 0x00


	//----- nvinfo : EIATTR_KPARAM_INFO
	.align		4
.L_13:
        /*0038*/ 	.byte	0x04, 0x17
        /*003a*/ 	.short	(.L_15 - .L_14)
.L_14:
        /*003c*/ 	.word	0x00000000
        /*0040*/ 	.short	0x000a
        /*0042*/ 	.short	0x0034
        /*0044*/ 	.byte	0x00, 0xf0, 0x11, 0x00


	//----- nvinfo : EIATTR_KPARAM_INFO
	.align		4
.L_15:
        /*0048*/ 	.byte	0x04, 0x17
        /*004a*/ 	.short	(.L_17 - .L_16)
.L_16:
        /*004c*/ 	.word	0x00000000
        /*0050*/ 	.short	0x0009
        /*0052*/ 	.short	0x0030
        /*0054*/ 	.byte	0x00, 0xf0, 0x11, 0x00


	//----- nvinfo : EIATTR_KPARAM_INFO
	.align		4
.L_17:
        /*0058*/ 	.byte	0x04, 0x17
        /*005a*/ 	.short	(.L_19 - .L_18)
.L_18:
        /*005c*/ 	.word	0x00000000
        /*0060*/ 	.short	0x0008
        /*0062*/ 	.short	0x002c
        /*0064*/ 	.byte	0x00, 0xf0, 0x11, 0x00


	//----- nvinfo : EIATTR_KPARAM_INFO
	.align		4
.L_19:
        /*0068*/ 	.byte	0x04, 0x17
        /*006a*/ 	.short	(.L_21 - .L_20)
.L_20:
        /*006c*/ 	.word	0x00000000
        /*0070*/ 	.short	0x0007
        /*0072*/ 	.short	0x0028
        /*0074*/ 	.byte	0x00, 0xf0, 0x11, 0x00


	//----- nvinfo : EIATTR_KPARAM_INFO
	.align		4
.L_21:
        /*0078*/ 	.byte	0x04, 0x17
        /*007a*/ 	.short	(.L_23 - .L_22)
.L_22:
        /*007c*/ 	.word	0x00000000
        /*0080*/ 	.short	0x0006
        /*0082*/ 	.short	0x0024
        /*0084*/ 	.byte	0x00, 0xf0, 0x11, 0x00


	//----- nvinfo : EIATTR_KPARAM_INFO
	.align		4
.L_23:
        /*0088*/ 	.byte	0x04, 0x17
        /*008a*/ 	.short	(.L_25 - .L_24)
.L_24:
        /*008c*/ 	.word	0x00000000
        /*0090*/ 	.short	0x0005
        /*0092*/ 	.short	0x0020
        /*0094*/ 	.byte	0x00, 0xf0, 0x11, 0x00


	//----- nvinfo : EIATTR_KPARAM_INFO
	.align		4
.L_25:
        /*0098*/ 	.byte	0x04, 0x17
        /*009a*/ 	.short	(.L_27 - .L_26)
.L_26:
        /*009c*/ 	.word	0x00000000
        /*00a0*/ 	.short	0x0004
        /*00a2*/ 	.short	0x001c
        /*00a4*/ 	.byte	0x00, 0xf0, 0x11, 0x00


	//----- nvinfo : EIATTR_KPARAM_INFO
	.align		4
.L_27:
        /*00a8*/ 	.byte	0x04, 0x17
        /*00aa*/ 	.short	(.L_29 - .L_28)
.L_28:
        /*00ac*/ 	.word	0x00000000
        /*00b0*/ 	.short	0x0003
        /*00b2*/ 	.short	0x0018
        /*00b4*/ 	.byte	0x00, 0xf0, 0x11, 0x00


	//----- nvinfo : EIATTR_KPARAM_INFO
	.align		4
.L_29:
        /*00b8*/ 	.byte	0x04, 0x17
        /*00ba*/ 	.short	(.L_31 - .L_30)
.L_30:
        /*00bc*/ 	.word	0x00000000
        /*00c0*/ 	.short	0x0002
        /*00c2*/ 	.short	0x0010
        /*00c4*/ 	.byte	0x00, 0xf4, 0x21, 0x00


	//----- nvinfo : EIATTR_KPARAM_INFO
	.align		4
.L_31:
        /*00c8*/ 	.byte	0x04, 0x17
        /*00ca*/ 	.short	(.L_33 - .L_32)
.L_32:
        /*00cc*/ 	.word	0x00000000
        /*00d0*/ 	.short	0x0001
        /*00d2*/ 	.short	0x0008
        /*00d4*/ 	.byte	0x00, 0xf4, 0x21, 0x00


	//----- nvinfo : EIATTR_KPARAM_INFO
	.align		4
.L_33:
        /*00d8*/ 	.byte	0x04, 0x17
        /*00da*/ 	.short	(.L_35 - .L_34)
.L_34:
        /*00dc*/ 	.word	0x00000000
        /*00e0*/ 	.short	0x0000
        /*00e2*/ 	.short	0x0000
        /*00e4*/ 	.byte	0x00, 0xf4, 0x21, 0x00


	//----- nvinfo : EIATTR_SPARSE_MMA_MASK
	.align		4
.L_35:
        /*00e8*/ 	.byte	0x03, 0x50
        /*00ea*/ 	.short	0x0000


	//----- nvinfo : EIATTR_MAXREG_COUNT
	.align		4
        /*00ec*/ 	.byte	0x03, 0x1b
        /*00ee*/ 	.short	0x00ff


	//----- nvinfo : EIATTR_NUM_BARRIERS
	.align		4
        /*00f0*/ 	.byte	0x02, 0x4c
        /*00f2*/ 	.byte	0x01
	.zero		1


	//----- nvinfo : EIATTR_ANNOTATIONS
	.align		4
        /*00f4*/ 	.byte	0x04, 0x55
        /*00f6*/ 	.short	(.L_37 - .L_36)


	//   ....[0]....
.L_36:
        /*00f8*/ 	.word	0x00000001
        /*00fc*/ 	.byte	0x30, 0x01, 0x00, 0x00, 0x01, 0x00, 0x00, 0x00, 0x20, 0x08, 0x00, 0x00, 0x01, 0x00, 0x00, 0x00
        /* <DEDUP_REMOVED lines=1778> */
        /*702c*/ 	.byte	0x00, 0xd4, 0x01, 0x00


	//----- nvinfo : EIATTR_MERCURY_ISA_VERSION
	.align		4
.L_37:
        /*7030*/ 	.byte	0x03, 0x5f
        /*7032*/ 	.short	0x0101


	//----- nvinfo : EIATTR_EXIT_INSTR_OFFSETS
	.align		4
        /*7034*/ 	.byte	0x04, 0x1c
        /*7036*/ 	.short	(.L_39 - .L_38)


	//   ....[0]....
.L_38:
        /*7038*/ 	.word	0x00067990


	//   ....[1]....
        /*703c*/ 	.word	0x000679b0


	//----- nvinfo : EIATTR_REQNTID
	.align		4
.L_39:
        /*7040*/ 	.byte	0x04, 0x10
        /*7042*/ 	.short	(.L_41 - .L_40)
.L_40:
        /*7044*/ 	.word	0x00000040
        /*7048*/ 	.word	0x00000001
        /*704c*/ 	.word	0x00000001


	//----- nvinfo : EIATTR_CBANK_PARAM_SIZE
	.align		4
.L_41:
        /*7050*/ 	.byte	0x03, 0x19
        /*7052*/ 	.short	0x0050


	//----- nvinfo : EIATTR_PARAM_CBANK
	.align		4
        /*7054*/ 	.byte	0x04, 0x0a
        /*7056*/ 	.short	(.L_43 - .L_42)
	.align		4
.L_42:
        /*7058*/ 	.word	index@(.nv.constant0.matmul_kernel)
        /*705c*/ 	.short	0x0210
        /*705e*/ 	.short	0x0050


	//----- nvinfo : EIATTR_SW_WAR
	.align		4
.L_43:
        /*7060*/ 	.byte	0x04, 0x36
        /*7062*/ 	.short	(.L_45 - .L_44)
.L_44:
        /*7064*/ 	.word	0x00000008
.L_45:


//--------------------- .nv.callgraph             --------------------------
	.section	.nv.callgraph,"",@"SHT_CUDA_CALLGRAPH"
	.align	4
	.sectionentsize	8
	.align		4
        /*0000*/ 	.word	0x00000000
	.align		4
        /*0004*/ 	.word	0xffffffff
	.align		4
        /*0008*/ 	.word	0x00000000
	.align		4
        /*000c*/ 	.word	0xfffffffe
	.align		4
        /*0010*/ 	.word	0x00000000
	.align		4
        /*0014*/ 	.word	0xfffffffd
	.align		4
        /*0018*/ 	.word	0x00000000
	.align		4
        /*001c*/ 	.word	0xfffffffc


//--------------------- .text.matmul_kernel       --------------------------
	.section	.text.matmul_kernel,"ax",@progbits
	.align	128
        .global         matmul_kernel
        .type           matmul_kernel,@function
        .size           matmul_kernel,(.L_x_4 - matmul_kernel)
        .other          matmul_kernel,@"STO_CUDA_ENTRY STV_DEFAULT"
matmul_kernel:
.text.matmul_kernel:
[----:B------:R-:W1:Y:S08]  /*0000*/  LDC R1, c[0x0][0x28] ;  /* 0x00000a00ff017b82 */ /* 0x000e700000000800 */
[----:B------:R-:W2:Y:S01]  /*0010*/  LDC.64 R2, c[0x0][0x228] ;  /* 0x00008a00ff027b82 */ /* 0x000ea20000000a00 */
[----:B-1----:R-:W-:Y:S01]  /*0020*/  VIADD R1, R1, 0xffffd8d0 ;  /* 0xffffd8d001017836 */ /* 0x002fe20000000000 */
[----:B------:R-:W1:Y:S01]  /*0030*/  S2R R5, SR_CTAID.X ;  /* 0x0000000000057919 */ /* 0x000e620000002500 */
[----:B------:R-:W-:Y:S01]  /*0040*/  ULDC.64 UR10, c[0x0][0x230] ;  /* 0x00008c00000a7ab9 */ /* 0x000fe20000000a00 */
[----:B------:R-:W-:Y:S01]  /*0050*/  ULDC UR5, c[0x0][0x230] ;  /* 0x00008c0000057ab9 */ /* 0x000fe20000000800 */
[----:B------:R-:W-:Y:S01]  /*0060*/  UIADD3 UR9, UR10, 0x1f, URZ ;  /* 0x0000001f0a097890 */ /* 0x000fe2000fffe03f */
[----:B------:R-:W3:Y:S01]  /*0070*/  S2R R42, SR_TID.X ;  /* 0x00000000002a7919 */ /* 0x000ee20000002100 */
[----:B------:R-:W-:Y:S01]  /*0080*/  ULDC.64 UR6, c[0x0][0x238] ;  /* 0x00008e0000067ab9 */ /* 0x000fe20000000a00 */
[----:B------:R-:W-:Y:S01]  /*0090*/  ULDC UR16, c[0x0][0x240] ;  /* 0x0000900000107ab9 */ /* 0x000fe20000000800 */
[----:B------:R-:W-:Y:S01]  /*00a0*/  UISETP.GT.AND UP0, UPT, UR9, 0x1f, UPT ;  /* 0x0000001f0900788c */ /* 0x000fe2000bf04270 */
[----:B------:R-:W4:Y:S01]  /*00b0*/  LDC R150, c[0x0][0x230] ;  /* 0x00008c00ff967b82 */ /* 0x000f220000000800 */
[----:B------:R-:W-:Y:S01]  /*00c0*/  ULDC.64 UR12, c[0x0][0x218] ;  /* 0x00008600000c7ab9 */ /* 0x000fe20000000a00 */
[----:B------:R-:W-:Y:S01]  /*00d0*/  ULDC.64 UR14, c[0x0][0x210] ;  /* 0x00008400000e7ab9 */ /* 0x000fe20000000a00 */
[----:B------:R-:W-:-:S02]  /*00e0*/  USEL UR4, URZ, 0x4, !UP0 ;  /* 0x000000043f047887 */ /* 0x000fc4000c000000 */
[----:B------:R-:W-:Y:S01]  /*00f0*/  UIADD3 UR8, UR10, -0x1, URZ ;  /* 0xffffffff0a087890 */ /* 0x000fe2000fffe03f */
[----:B------:R-:W-:Y:S02]  /*0100*/  ULDC.64 UR32, c[0x0][0x208] ;  /* 0x0000820000207ab9 */ /* 0x000fe40000000a00 */
[----:B------:R-:W5:Y:S01]  /*0110*/  LDC R178, c[0x0][0x230] ;  /* 0x00008c00ffb27b82 */ /* 0x000f620000000800 */
[----:B--2---:R-:W-:Y:S01]  /*0120*/  IMAD.MOV.U32 R54, RZ, RZ, R3 ;  /* 0x000000ffff367224 */ /* 0x004fe200078e0003 */
[----:B------:R2:W-:Y:S01]  /*0130*/  STL.64 [R1+0x1c80], R2 ;  /* 0x001c800201007387 */ /* 0x0005e20000100a00 */
[----:B------:R-:W-:-:S05]  /*0140*/  IMAD.MOV.U32 R44, RZ, RZ, R2 ;  /* 0x000000ffff2c7224 */ /* 0x000fca00078e0002 */
[----:B------:R-:W5:Y:S01]  /*0150*/  LDC R210, c[0x0][0x230] ;  /* 0x00008c00ffd27b82 */ /* 0x000f620000000800 */
[----:B------:R-:W-:Y:S01]  /*0160*/  VIADD R0, R54, 0xff ;  /* 0x000000ff36007836 */ /* 0x000fe20000000000 */
[----:B------:R-:W-:Y:S02]  /*0170*/  LOP3.LUT R134, RZ, R54, RZ, 0x33, !PT ;  /* 0x00000036ff867212 */ /* 0x000fe400078e33ff */
[----:B------:R-:W-:Y:S02]  /*0180*/  IABS R13, R44 ;  /* 0x0000002c000d7213 */ /* 0x000fe40000000000 */
[----:B-1----:R-:W-:Y:S01]  /*0190*/  IABS R8, R5 ;  /* 0x0000000500087213 */ /* 0x002fe20000000000 */
[----:B----4-:R-:W-:Y:S01]  /*01a0*/  VIADD R150, R150, 0xffffffef ;  /* 0xffffffef96967836 */ /* 0x010fe20000000000 */
[----:B------:R-:W1:Y:S01]  /*01b0*/  LDC R212, c[0x0][0x230] ;  /* 0x00008c00ffd47b82 */ /* 0x000e620000000800 */
[----:B--2---:R-:W-:Y:S02]  /*01c0*/  SHF.R.S32.HI R3, RZ, 0x1f, R0 ;  /* 0x0000001fff037819 */ /* 0x004fe40000011400 */
[----:B---3--:R-:W-:-:S02]  /*01d0*/  LOP3.LUT R154, R42, 0x3f, RZ, 0xc0, !PT ;  /* 0x0000003f2a9a7812 */ /* 0x008fc400078ec0ff */
[----:B------:R-:W-:-:S04]  /*01e0*/  LEA.HI R3, R3, R0, RZ, 0x8 ;  /* 0x0000000003037211 */ /* 0x000fc800078f40ff */
[----:B------:R-:W-:-:S05]  /*01f0*/  SHF.R.S32.HI R3, RZ, 0x8, R3 ;  /* 0x00000008ff037819 */ /* 0x000fca0000011403 */
[----:B------:R-:W-:-:S05]  /*0200*/  IMAD.SHL.U32 R4, R3, 0x8, RZ ;  /* 0x0000000803047824 */ /* 0x000fca00078e00ff */
[-C--:B------:R-:W-:Y:S02]  /*0210*/  IABS R7, R4.reuse ;  /* 0x0000000400077213 */ /* 0x080fe40000000000 */
[----:B------:R-:W-:Y:S02]  /*0220*/  IABS R10, R4 ;  /* 0x00000004000a7213 */ /* 0x000fe40000000000 */
[----:B------:R-:W2:Y:S08]  /*0230*/  I2F.RP R0, R7 ;  /* 0x0000000700007306 */ /* 0x000eb00000209400 */
[----:B--2---:R-:W2:Y:S02]  /*0240*/  MUFU.RCP R0, R0 ;  /* 0x0000000000007308 */ /* 0x004ea40000001000 */
[----:B--2---:R-:W-:-:S02]  /*0250*/  VIADD R2, R0, 0xffffffe ;  /* 0x0ffffffe00027836 */ /* 0x004fc40000000000 */
[----:B------:R-:W-:-:S04]  /*0260*/  IMAD.MOV R0, RZ, RZ, -R10 ;  /* 0x000000ffff007224 */ /* 0x000fc800078e0a0a */
[----:B------:R2:W3:Y:S02]  /*0270*/  F2I.FTZ.U32.TRUNC.NTZ R3, R2 ;  /* 0x0000000200037305 */ /* 0x0004e4000021f000 */
[----:B--2---:R-:W-:Y:S02]  /*0280*/  IMAD.MOV.U32 R2, RZ, RZ, RZ ;  /* 0x000000ffff027224 */ /* 0x004fe400078e00ff */
[----:B---3--:R-:W-:-:S04]  /*0290*/  IMAD.MOV R6, RZ, RZ, -R3 ;  /* 0x000000ffff067224 */ /* 0x008fc800078e0a03 */
[----:B------:R-:W-:Y:S02]  /*02a0*/  IMAD R9, R6, R7, RZ ;  /* 0x0000000706097224 */ /* 0x000fe400078e02ff */
[----:B------:R-:W-:Y:S02]  /*02b0*/  IMAD.MOV.U32 R6, RZ, RZ, R8 ;  /* 0x000000ffff067224 */ /* 0x000fe400078e0008 */
[----:B------:R-:W-:-:S06]  /*02c0*/  IMAD.HI.U32 R3, R3, R9, R2 ;  /* 0x0000000903037227 */ /* 0x000fcc00078e0002 */
[----:B------:R-:W-:-:S04]  /*02d0*/  IMAD.HI.U32 R3, R3, R6, RZ ;  /* 0x0000000603037227 */ /* 0x000fc800078e00ff */
[----:B------:R-:W-:-:S05]  /*02e0*/  IMAD R0, R3, R0, R6 ;  /* 0x0000000003007224 */ /* 0x000fca00078e0206 */
[----:B------:R-:W-:-:S13]  /*02f0*/  ISETP.GT.U32.AND P1, PT, R7, R0, PT ;  /* 0x000000000700720c */ /* 0x000fda0003f24070 */
[----:B------:R-:W-:Y:S02]  /*0300*/  @!P1 IMAD.IADD R0, R0, 0x1, -R7 ;  /* 0x0000000100009824 */ /* 0x000fe400078e0a07 */
[----:B------:R-:W-:Y:S01]  /*0310*/  @!P1 VIADD R3, R3, 0x1 ;  /* 0x0000000103039836 */ /* 0x000fe20000000000 */
[----:B------:R-:W-:Y:S02]  /*0320*/  ISETP.NE.AND P1, PT, R4, RZ, PT ;  /* 0x000000ff0400720c */ /* 0x000fe40003f25270 */
[----:B------:R-:W-:Y:S02]  /*0330*/  ISETP.GE.U32.AND P0, PT, R0, R7, PT ;  /* 0x000000070000720c */ /* 0x000fe40003f06070 */
[----:B------:R-:W-:-:S04]  /*0340*/  LOP3.LUT R0, R5, R4, RZ, 0x3c, !PT ;  /* 0x0000000405007212 */ /* 0x000fc800078e3cff */
[----:B------:R-:W-:Y:S01]  /*0350*/  ISETP.GE.AND P2, PT, R0, RZ, PT ;  /* 0x000000ff0000720c */ /* 0x000fe20003f46270 */
[----:B------:R-:W-:-:S06]  /*0360*/  VIADD R0, R44, 0xff ;  /* 0x000000ff2c007836 */ /* 0x000fcc0000000000 */
[----:B------:R-:W-:-:S04]  /*0370*/  @P0 VIADD R3, R3, 0x1 ;  /* 0x0000000103030836 */ /* 0x000fc80000000000 */
[----:B------:R-:W-:Y:S01]  /*0380*/  IMAD.MOV.U32 R2, RZ, RZ, R3 ;  /* 0x000000ffff027224 */ /* 0x000fe200078e0003 */
[----:B------:R-:W-:-:S03]  /*0390*/  SHF.R.S32.HI R3, RZ, 0x1f, R0 ;  /* 0x0000001fff037819 */ /* 0x000fc60000011400 */
[----:B------:R-:W-:Y:S01]  /*03a0*/  @!P2 IMAD.MOV R2, RZ, RZ, -R2 ;  /* 0x000000ffff02a224 */ /* 0x000fe200078e0a02 */
[----:B------:R-:W-:Y:S02]  /*03b0*/  @!P1 LOP3.LUT R2, RZ, R4, RZ, 0x33, !PT ;  /* 0x00000004ff029212 */ /* 0x000fe400078e33ff */
[----:B------:R-:W-:-:S03]  /*03c0*/  LEA.HI R3, R3, R0, RZ, 0x8 ;  /* 0x0000000003037211 */ /* 0x000fc600078f40ff */
[----:B------:R-:W-:Y:S02]  /*03d0*/  IMAD.SHL.U32 R10, R2, 0x8, RZ ;  /* 0x00000008020a7824 */ /* 0x000fe400078e00ff */
[----:B------:R-:W-:-:S03]  /*03e0*/  IMAD.MOV R2, RZ, RZ, -R2 ;  /* 0x000000ffff027224 */ /* 0x000fc600078e0a02 */
[----:B------:R-:W-:Y:S01]  /*03f0*/  LEA.HI.SX32 R3, R3, -R10, 0x18 ;  /* 0x8000000a03037211 */ /* 0x000fe200078fc2ff */
[----:B------:R-:W-:Y:S01]  /*0400*/  IMAD R12, R4, R2, R5 ;  /* 0x00000002040c7224 */ /* 0x000fe200078e0205 */
[----:B------:R-:W-:Y:S01]  /*0410*/  IABS R4, R54 ;  /* 0x0000003600047213 */ /* 0x000fe20000000000 */
[----:B------:R-:W-:Y:S01]  /*0420*/  IMAD.MOV.U32 R2, RZ, RZ, RZ ;  /* 0x000000ffff027224 */ /* 0x000fe200078e00ff */
[----:B------:R-:W-:-:S04]  /*0430*/  VIMNMX R11, R3, 0x8, PT ;  /* 0x00000008030b7848 */ /* 0x000fc80003fe0100 */
[-C--:B------:R-:W-:Y:S02]  /*0440*/  IABS R7, R11.reuse ;  /* 0x0000000b00077213 */ /* 0x080fe40000000000 */
[----:B------:R-:W-:Y:S02]  /*0450*/  IABS R8, R11 ;  /* 0x0000000b00087213 */ /* 0x000fe40000000000 */
[----:B------:R-:W2:Y:S08]  /*0460*/  I2F.RP R0, R7 ;  /* 0x0000000700007306 */ /* 0x000eb00000209400 */
[----:B--2---:R-:W2:Y:S02]  /*0470*/  MUFU.RCP R0, R0 ;  /* 0x0000000000007308 */ /* 0x004ea40000001000 */
[----:B--2---:R-:W-:-:S02]  /*0480*/  VIADD R3, R0, 0xffffffe ;  /* 0x0ffffffe00037836 */ /* 0x004fc40000000000 */
[----:B------:R-:W-:-:S04]  /*0490*/  IMAD.MOV R0, RZ, RZ, -R8 ;  /* 0x000000ffff007224 */ /* 0x000fc800078e0a08 */
[----:B------:R-:W2:Y:S02]  /*04a0*/  F2I.FTZ.U32.TRUNC.NTZ R3, R3 ;  /* 0x0000000300037305 */ /* 0x000ea4000021f000 */
[----:B--2---:R-:W-:-:S04]  /*04b0*/  IMAD.MOV R6, RZ, RZ, -R3 ;  /* 0x000000ffff067224 */ /* 0x004fc800078e0a03 */
[----:B------:R-:W-:Y:S01]  /*04c0*/  IMAD R5, R6, R7, RZ ;  /* 0x0000000706057224 */ /* 0x000fe200078e02ff */
[----:B------:R-:W-:-:S03]  /*04d0*/  IABS R6, R12 ;  /* 0x0000000c00067213 */ /* 0x000fc60000000000 */
[----:B------:R-:W-:Y:S02]  /*04e0*/  IMAD.HI.U32 R2, R3, R5, R2 ;  /* 0x0000000503027227 */ /* 0x000fe400078e0002 */
[----:B------:R-:W2:Y:S02]  /*04f0*/  I2F.RP R5, R4 ;  /* 0x0000000400057306 */ /* 0x000ea40000209400 */
[----:B------:R-:W-:-:S04]  /*0500*/  IMAD.MOV.U32 R3, RZ, RZ, R6 ;  /* 0x000000ffff037224 */ /* 0x000fc800078e0006 */
[----:B------:R-:W-:-:S04]  /*0510*/  IMAD.HI.U32 R2, R2, R3, RZ ;  /* 0x0000000302027227 */ /* 0x000fc800078e00ff */
[----:B------:R-:W-:Y:S02]  /*0520*/  IMAD R0, R2, R0, R3 ;  /* 0x0000000002007224 */ /* 0x000fe400078e0203 */
[----:B------:R-:W3:Y:S03]  /*0530*/  I2F.RP R3, R13 ;  /* 0x0000000d00037306 */ /* 0x000ee60000209400 */
[----:B------:R-:W-:-:S05]  /*0540*/  ISETP.GT.U32.AND P1, PT, R7, R0, PT ;  /* 0x000000000700720c */ /* 0x000fca0003f24070 */
[----:B--2---:R-:W2:Y:S08]  /*0550*/  MUFU.RCP R5, R5 ;  /* 0x0000000500057308 */ /* 0x004eb00000001000 */
[----:B---3--:R-:W3:Y:S01]  /*0560*/  MUFU.RCP R3, R3 ;  /* 0x0000000300037308 */ /* 0x008ee20000001000 */
[----:B------:R-:W-:Y:S02]  /*0570*/  @!P1 IMAD.IADD R0, R0, 0x1, -R7 ;  /* 0x0000000100009824 */ /* 0x000fe400078e0a07 */
[----:B------:R-:W-:Y:S01]  /*0580*/  @!P1 VIADD R2, R2, 0x1 ;  /* 0x0000000102029836 */ /* 0x000fe20000000000 */
[----:B------:R-:W-:-:S02]  /*0590*/  ISETP.NE.AND P1, PT, R11, RZ, PT ;  /* 0x000000ff0b00720c */ /* 0x000fc40003f25270 */
[----:B------:R-:W-:Y:S02]  /*05a0*/  ISETP.GE.U32.AND P0, PT, R0, R7, PT ;  /* 0x000000070000720c */ /* 0x000fe40003f06070 */
[----:B------:R-:W-:Y:S01]  /*05b0*/  LOP3.LUT R0, R12, R11, RZ, 0x3c, !PT ;  /* 0x0000000b0c007212 */ /* 0x000fe200078e3cff */
[----:B--2---:R-:W-:-:S03]  /*05c0*/  VIADD R8, R5, 0xffffffe ;  /* 0x0ffffffe05087836 */ /* 0x004fc60000000000 */
[----:B------:R-:W-:Y:S01]  /*05d0*/  ISETP.GE.AND P2, PT, R0, RZ, PT ;  /* 0x000000ff0000720c */ /* 0x000fe20003f46270 */
[----:B------:R2:W4:Y:S01]  /*05e0*/  F2I.FTZ.U32.TRUNC.NTZ R9, R8 ;  /* 0x0000000800097305 */ /* 0x000522000021f000 */
[----:B---3--:R-:W-:Y:S01]  /*05f0*/  VIADD R6, R3, 0xffffffe ;  /* 0x0ffffffe03067836 */ /* 0x008fe20000000000 */
[----:B------:R-:W-:-:S04]  /*0600*/  SHF.R.U32.HI R3, RZ, 0x5, R42 ;  /* 0x00000005ff037819 */ /* 0x000fc8000001162a */
[----:B------:R-:W-:Y:S01]  /*0610*/  @P0 VIADD R2, R2, 0x1 ;  /* 0x0000000102020836 */ /* 0x000fe20000000000 */
[----:B------:R-:W-:Y:S01]  /*0620*/  LOP3.LUT R42, R42, 0x1f, RZ, 0xc0, !PT ;  /* 0x0000001f2a2a7812 */ /* 0x000fe200078ec0ff */
[----:B------:R-:W3:Y:S01]  /*0630*/  F2I.FTZ.U32.TRUNC.NTZ R7, R6 ;  /* 0x0000000600077305 */ /* 0x000ee2000021f000 */
[----:B------:R-:W-:Y:S01]  /*0640*/  SGXT.U32 R3, R3, 0x1 ;  /* 0x000000010303781a */ /* 0x000fe20000000000 */
[----:B--2---:R-:W-:Y:S02]  /*0650*/  IMAD.MOV.U32 R8, RZ, RZ, RZ ;  /* 0x000000ffff087224 */ /* 0x004fe400078e00ff */
[----:B------:R-:W-:Y:S01]  /*0660*/  @!P2 IMAD.MOV R2, RZ, RZ, -R2 ;  /* 0x000000ffff02a224 */ /* 0x000fe200078e0a02 */
[----:B------:R-:W-:Y:S01]  /*0670*/  @!P1 LOP3.LUT R2, RZ, R11, RZ, 0x33, !PT ;  /* 0x0000000bff029212 */ /* 0x000fe200078e33ff */
[----:B----4-:R-:W-:-:S04]  /*0680*/  IMAD.MOV R14, RZ, RZ, -R9 ;  /* 0x000000ffff0e7224 */ /* 0x010fc800078e0a09 */
[----:B------:R-:W-:Y:S02]  /*0690*/  IMAD.MOV R0, RZ, RZ, -R2 ;  /* 0x000000ffff007224 */ /* 0x000fe400078e0a02 */
[----:B------:R-:W-:Y:S02]  /*06a0*/  IMAD.SHL.U32 R252, R2, 0x100, RZ ;  /* 0x0000010002fc7824 */ /* 0x000fe400078e00ff */
[----:B------:R-:W-:Y:S02]  /*06b0*/  IMAD R0, R11, R0, R12 ;  /* 0x000000000b007224 */ /* 0x000fe400078e020c */
[----:B---3--:R-:W-:Y:S01]  /*06c0*/  IMAD.MOV R5, RZ, RZ, -R7 ;  /* 0x000000ffff057224 */ /* 0x008fe200078e0a07 */
[----:B------:R-:W-:Y:S01]  /*06d0*/  LOP3.LUT R3, R252, R3, RZ, 0xfc, !PT ;  /* 0x00000003fc037212 */ /* 0x000fe200078efcff */
[----:B------:R-:W-:Y:S02]  /*06e0*/  IMAD.MOV.U32 R11, RZ, RZ, R14 ;  /* 0x000000ffff0b7224 */ /* 0x000fe400078e000e */
[----:B------:R-:W-:Y:S01]  /*06f0*/  IMAD.IADD R0, R10, 0x1, R0 ;  /* 0x000000010a007824 */ /* 0x000fe200078e0200 */
[----:B------:R-:W-:Y:S01]  /*0700*/  IABS R6, R3 ;  /* 0x0000000300067213 */ /* 0x000fe20000000000 */
[----:B------:R-:W-:Y:S01]  /*0710*/  IMAD.MOV.U32 R2, RZ, RZ, R5 ;  /* 0x000000ffff027224 */ /* 0x000fe200078e0005 */
[----:B------:R-:W-:Y:S01]  /*0720*/  LOP3.LUT R14, R3, 0x2, RZ, 0xfc, !PT ;  /* 0x00000002030e7812 */ /* 0x000fe200078efcff */
[----:B------:R-:W-:Y:S01]  /*0730*/  IMAD R5, R11, R4, RZ ;  /* 0x000000040b057224 */ /* 0x000fe200078e02ff */
[----:B------:R-:W-:Y:S01]  /*0740*/  LOP3.LUT R16, R3, 0x14, RZ, 0xfc, !PT ;  /* 0x0000001403107812 */ /* 0x000fe200078efcff */
[----:B------:R-:W-:Y:S01]  /*0750*/  IMAD R52, R0, 0x100, R154 ;  /* 0x0000010000347824 */ /* 0x000fe200078e029a */
[----:B------:R-:W-:Y:S01]  /*0760*/  ISETP.GE.AND P0, PT, R14, RZ, PT ;  /* 0x000000ff0e00720c */ /* 0x000fe20003f06270 */
[----:B------:R-:W-:Y:S01]  /*0770*/  IMAD.HI.U32 R8, R9, R5, R8 ;  /* 0x0000000509087227 */ /* 0x000fe200078e0008 */
[----:B------:R-:W-:-:S02]  /*0780*/  IABS R63, R14 ;  /* 0x0000000e003f7213 */ /* 0x000fc40000000000 */
[----:B------:R-:W-:Y:S01]  /*0790*/  IABS R0, R52 ;  /* 0x0000003400007213 */ /* 0x000fe20000000000 */
[----:B------:R-:W-:Y:S01]  /*07a0*/  IMAD.MOV.U32 R9, RZ, RZ, R6 ;  /* 0x000000ffff097224 */ /* 0x000fe200078e0006 */
[----:B------:R-:W-:Y:S01]  /*07b0*/  IABS R83, R16 ;  /* 0x0000001000537213 */ /* 0x000fe20000000000 */
[----:B------:R-:W-:Y:S01]  /*07c0*/  IMAD R5, R2, R13, RZ ;  /* 0x0000000d02057224 */ /* 0x000fe200078e02ff */
[C---:B------:R-:W-:Y:S01]  /*07d0*/  LOP3.LUT R15, R3.reuse, 0x12, RZ, 0xfc, !PT ;  /* 0x00000012030f7812 */ /* 0x040fe200078efcff */
[----:B------:R-:W-:Y:S01]  /*07e0*/  IMAD.MOV.U32 R6, RZ, RZ, RZ ;  /* 0x000000ffff067224 */ /* 0x000fe200078e00ff */
[----:B------:R-:W-:Y:S01]  /*07f0*/  LOP3.LUT R18, R3, 0x1c, RZ, 0xfc, !PT ;  /* 0x0000001c03127812 */ /* 0x000fe200078efcff */
[----:B------:R-:W-:Y:S01]  /*0800*/  IMAD.HI.U32 R2, R8, R9, RZ ;  /* 0x0000000908027227 */ /* 0x000fe200078e00ff */
[----:B------:R-:W-:Y:S01]  /*0810*/  IABS R67, R15 ;  /* 0x0000000f00437213 */ /* 0x000fe20000000000 */
[----:B------:R2:W-:Y:S01]  /*0820*/  STL [R1+0x1450], R52 ;  /* 0x0014503401007387 */ /* 0x0005e20000100800 */
[----:B------:R-:W-:Y:S01]  /*0830*/  IABS R85, R18 ;  /* 0x0000001200557213 */ /* 0x000fe20000000000 */
[----:B------:R-:W-:Y:S01]  /*0840*/  IMAD.HI.U32 R6, R7, R5, R6 ;  /* 0x0000000507067227 */ /* 0x000fe200078e0006 */
[----:B------:R-:W-:-:S02]  /*0850*/  LOP3.LUT R17, R3, 0x1a, RZ, 0xfc, !PT ;  /* 0x0000001a03117812 */ /* 0x000fc400078efcff */
[C---:B------:R-:W-:Y:S01]  /*0860*/  LOP3.LUT R20, R3.reuse, 0x6c, RZ, 0xfc, !PT ;  /* 0x0000006c03147812 */ /* 0x040fe200078efcff */
[----:B------:R-:W-:Y:S01]  /*0870*/  IMAD.MOV.U32 R5, RZ, RZ, R0 ;  /* 0x000000ffff057224 */ /* 0x000fe200078e0000 */
[----:B------:R-:W-:Y:S01]  /*0880*/  IABS R69, R17 ;  /* 0x0000001100457213 */ /* 0x000fe20000000000 */
[----:B------:R-:W-:Y:S01]  /*0890*/  VIADD R50, R52, 0x40 ;  /* 0x0000004034327836 */ /* 0x000fe20000000000 */
[C---:B------:R-:W-:Y:S01]  /*08a0*/  LOP3.LUT R24, R3.reuse, 0x70, RZ, 0xfc, !PT ;  /* 0x0000007003187812 */ /* 0x040fe200078efcff */
[----:B------:R-:W-:Y:S01]  /*08b0*/  IMAD.HI.U32 R0, R6, R5, RZ ;  /* 0x0000000506007227 */ /* 0x000fe200078e00ff */
[C---:B------:R-:W-:Y:S02]  /*08c0*/  LOP3.LUT R22, R3.reuse, 0x6e, RZ, 0xfc, !PT ;  /* 0x0000006e03167812 */ /* 0x040fe400078efcff */
[----:B------:R-:W-:Y:S01]  /*08d0*/  IABS R10, R50 ;  /* 0x00000032000a7213 */ /* 0x000fe20000000000 */
[----:B------:R-:W-:Y:S01]  /*08e0*/  IMAD.MOV R2, RZ, RZ, -R2 ;  /* 0x000000ffff027224 */ /* 0x000fe200078e0a02 */
[----:B------:R-:W-:Y:S01]  /*08f0*/  IABS R229, R24 ;  /* 0x0000001800e57213 */ /* 0x000fe20000000000 */
[----:B------:R-:W-:Y:S01]  /*0900*/  IMAD.MOV R0, RZ, RZ, -R0 ;  /* 0x000000ffff007224 */ /* 0x000fe200078e0a00 */
[----:B------:R-:W-:Y:S01]  /*0910*/  IABS R135, R22 ;  /* 0x0000001600877213 */ /* 0x000fe20000000000 */
[----:B------:R-:W-:Y:S01]  /*0920*/  IMAD R9, R4, R2, R9 ;  /* 0x0000000204097224 */ /* 0x000fe200078e0209 */
[----:B------:R-:W-:Y:S01]  /*0930*/  LOP3.LUT R26, R3, 0xdc, RZ, 0xfc, !PT ;  /* 0x000000dc031a7812 */ /* 0x000fe200078efcff */
[----:B------:R-:W-:Y:S01]  /*0940*/  IMAD R2, R13, R0, R5 ;  /* 0x000000000d027224 */ /* 0x000fe200078e0205 */
[C---:B------:R-:W-:Y:S01]  /*0950*/  LOP3.LUT R5, R3.reuse, 0xfe, RZ, 0xfc, !PT ;  /* 0x000000fe03057812 */ /* 0x040fe200078efcff */
[----:B------:R-:W-:Y:S01]  /*0960*/  IMAD.HI.U32 R0, R6, R10, RZ ;  /* 0x0000000a06007227 */ /* 0x000fe200078e00ff */
[----:B------:R-:W-:Y:S01]  /*0970*/  LOP3.LUT R28, R3, 0xec, RZ, 0xfc, !PT ;  /* 0x000000ec031c7812 */ /* 0x000fe200078efcff */
[----:B------:R3:W-:Y:S01]  /*0980*/  STL [R1+0x1464], R50 ;  /* 0x0014643201007387 */ /* 0x0007e20000100800 */
[----:B------:R-:W-:Y:S01]  /*0990*/  ISETP.GE.AND P4, PT, R5, RZ, PT ;  /* 0x000000ff0500720c */ /* 0x000fe20003f86270 */
[C---:B------:R-:W-:Y:S01]  /*09a0*/  VIADD R48, R52.reuse, 0x80 ;  /* 0x0000008034307836 */ /* 0x040fe20000000000 */
[----:B------:R-:W-:Y:S01]  /*09b0*/  IABS R11, R5 ;  /* 0x00000005000b7213 */ /* 0x000fe20000000000 */
[----:B------:R-:W-:Y:S01]  /*09c0*/  IMAD.MOV R5, RZ, RZ, -R0 ;  /* 0x000000ffff057224 */ /* 0x000fe200078e0a00 */
[C---:B------:R-:W-:Y:S01]  /*09d0*/  ISETP.GT.U32.AND P1, PT, R13.reuse, R2, PT ;  /* 0x000000020d00720c */ /* 0x040fe20003f24070 */
[----:B------:R-:W-:Y:S01]  /*09e0*/  VIADD R46, R52, 0xc0 ;  /* 0x000000c0342e7836 */ /* 0x000fe20000000000 */
[----:B------:R-:W-:Y:S01]  /*09f0*/  IABS R7, R48 ;  /* 0x0000003000077213 */ /* 0x000fe20000000000 */
[C---:B------:R-:W-:Y:S01]  /*0a00*/  IMAD R10, R13.reuse, R5, R10 ;  /* 0x000000050d0a7224 */ /* 0x040fe200078e020a */
[----:B------:R-:W-:Y:S01]  /*0a10*/  IABS R245, R28 ;  /* 0x0000001c00f57213 */ /* 0x000fe20000000000 */
[----:B------:R-:W-:Y:S01]  /*0a20*/  IMAD.HI.U32 R5, R8, R11, RZ ;  /* 0x0000000b08057227 */ /* 0x000fe200078e00ff */
[----:B------:R-:W-:Y:S01]  /*0a30*/  IABS R12, R46 ;  /* 0x0000002e000c7213 */ /* 0x000fe20000000000 */
[----:B------:R4:W-:Y:S01]  /*0a40*/  STL [R1+0x1460], R48 ;  /* 0x0014603001007387 */ /* 0x0009e20000100800 */
[----:B------:R-:W-:Y:S01]  /*0a50*/  ISETP.GT.U32.AND P5, PT, R13, R10, PT ;  /* 0x0000000a0d00720c */ /* 0x000fe20003fa4070 */
[----:B------:R-:W-:Y:S01]  /*0a60*/  IMAD.MOV R14, RZ, RZ, -R5 ;  /* 0x000000ffff0e7224 */ /* 0x000fe200078e0a05 */
[C---:B------:R-:W-:Y:S01]  /*0a70*/  LOP3.LUT R30, R3.reuse, 0xee, RZ, 0xfc, !PT ;  /* 0x000000ee031e7812 */ /* 0x040fe200078efcff */
[----:B------:R-:W-:Y:S01]  /*0a80*/  IMAD.HI.U32 R0, R6, R7, RZ ;  /* 0x0000000706007227 */ /* 0x000fe200078e00ff */
[C---:B------:R-:W-:Y:S01]  /*0a90*/  LOP3.LUT R32, R3.reuse, 0xf0, RZ, 0xfc, !PT ;  /* 0x000000f003207812 */ /* 0x040fe200078efcff */
[----:B------:R5:W-:Y:S01]  /*0aa0*/  STL [R1+0x145c], R46 ;  /* 0x00145c2e01007387 */ /* 0x000be20000100800 */
[----:B------:R-:W-:Y:S01]  /*0ab0*/  IABS R243, R30 ;  /* 0x0000001e00f37213 */ /* 0x000fe20000000000 */
[----:B------:R-:W-:Y:S01]  /*0ac0*/  IMAD R11, R4, R14, R11 ;  /* 0x0000000e040b7224 */ /* 0x000fe200078e020b */
[C---:B------:R-:W-:Y:S01]  /*0ad0*/  LOP3.LUT R14, R3.reuse, 0x6, RZ, 0xfc, !PT ;  /* 0x00000006030e7812 */ /* 0x040fe200078efcff */
[----:B------:R-:W-:Y:S01]  /*0ae0*/  IMAD.HI.U32 R6, R6, R12, RZ ;  /* 0x0000000c06067227 */ /* 0x000fe200078e00ff */
[----:B------:R-:W-:-:S02]  /*0af0*/  LOP3.LUT R34, R3, 0xf2, RZ, 0xfc, !PT ;  /* 0x000000f203227812 */ /* 0x000fc400078efcff */
[----:B------:R-:W-:Y:S01]  /*0b00*/  ISETP.GT.U32.AND P6, PT, R4, R11, PT ;  /* 0x0000000b0400720c */ /* 0x000fe20003fc4070 */
[--C-:B------:R-:W-:Y:S01]  /*0b10*/  @!P1 IMAD.IADD R2, R2, 0x1, -R13.reuse ;  /* 0x0000000102029824 */ /* 0x100fe200078e0a0d */
[----:B------:R-:W-:Y:S01]  /*0b20*/  ISETP.GT.U32.AND P1, PT, R4, R9, PT ;  /* 0x000000090400720c */ /* 0x000fe20003f24070 */
[----:B------:R-:W-:Y:S01]  /*0b30*/  IMAD.MOV R0, RZ, RZ, -R0 ;  /* 0x000000ffff007224 */ /* 0x000fe200078e0a00 */
[----:B------:R-:W-:Y:S01]  /*0b40*/  IABS R93, R14 ;  /* 0x0000000e005d7213 */ /* 0x000fe20000000000 */
[----:B------:R-:W-:Y:S01]  /*0b50*/  IMAD.MOV R5, RZ, RZ, -R6 ;  /* 0x000000ffff057224 */ /* 0x000fe200078e0a06 */
[----:B------:R-:W-:Y:S01]  /*0b60*/  LOP3.LUT R36, R3, 0xf4, RZ, 0xfc, !PT ;  /* 0x000000f403247812 */ /* 0x000fe200078efcff */
[----:B------:R-:W-:Y:S01]  /*0b70*/  @!P5 IMAD.IADD R10, R10, 0x1, -R13 ;  /* 0x000000010a0ad824 */ /* 0x000fe200078e0a0d */
[C---:B------:R-:W-:Y:S01]  /*0b80*/  ISETP.GT.U32.AND P5, PT, R13.reuse, R2, PT ;  /* 0x000000020d00720c */ /* 0x040fe20003fa4070 */
[C---:B------:R-:W-:Y:S01]  /*0b90*/  IMAD R6, R13.reuse, R0, R7 ;  /* 0x000000000d067224 */ /* 0x040fe200078e0207 */
[----:B------:R-:W-:Y:S01]  /*0ba0*/  IABS R241, R32 ;  /* 0x0000002000f17213 */ /* 0x000fe20000000000 */
[----:B------:R-:W-:Y:S01]  /*0bb0*/  IMAD R0, R13, R5, R12 ;  /* 0x000000050d007224 */ /* 0x000fe200078e020c */
[----:B------:R-:W-:Y:S01]  /*0bc0*/  LOP3.LUT R12, R3, 0x4, RZ, 0xfc, !PT ;  /* 0x00000004030c7812 */ /* 0x000fe200078efcff */
[----:B------:R-:W-:Y:S01]  /*0bd0*/  IMAD.HI.U32 R5, R8, R63, RZ ;  /* 0x0000003f08057227 */ /* 0x000fe200078e00ff */
[----:B------:R-:W-:-:S02]  /*0be0*/  ISETP.GT.U32.AND P3, PT, R13, R6, PT ;  /* 0x000000060d00720c */ /* 0x000fc40003f64070 */
[----:B------:R-:W-:Y:S01]  /*0bf0*/  IABS R79, R12 ;  /* 0x0000000c004f7213 */ /* 0x000fe20000000000 */
[----:B------:R-:W-:Y:S01]  /*0c00*/  IMAD.MOV R5, RZ, RZ, -R5 ;  /* 0x000000ffff057224 */ /* 0x000fe200078e0a05 */
[----:B------:R-:W-:Y:S01]  /*0c10*/  ISETP.GT.U32.AND P2, PT, R13, R0, PT ;  /* 0x000000000d00720c */ /* 0x000fe20003f44070 */
[----:B------:R-:W-:Y:S01]  /*0c20*/  @!P6 IMAD.IADD R11, R11, 0x1, -R4 ;  /* 0x000000010b0be824 */ /* 0x000fe200078e0a04 */
[----:B------:R-:W-:Y:S01]  /*0c30*/  IABS R237, R34 ;  /* 0x0000002200ed7213 */ /* 0x000fe20000000000 */
[----:B------:R-:W-:Y:S01]  /*0c40*/  IMAD R63, R4, R5, R63 ;  /* 0x00000005043f7224 */ /* 0x000fe200078e023f */
[----:B------:R-:W-:Y:S01]  /*0c50*/  IABS R239, R36 ;  /* 0x0000002400ef7213 */ /* 0x000fe20000000000 */
[----:B------:R-:W-:Y:S01]  /*0c60*/  @!P5 IMAD.IADD R2, R2, 0x1, -R13 ;  /* 0x000000010202d824 */ /* 0x000fe200078e0a0d */
[----:B------:R-:W-:Y:S01]  /*0c70*/  ISETP.GT.U32.AND P5, PT, R4, R11, PT ;  /* 0x0000000b0400720c */ /* 0x000fe20003fa4070 */
[----:B------:R-:W-:Y:S01]  /*0c80*/  IMAD.HI.U32 R5, R8, R79, RZ ;  /* 0x0000004f08057227 */ /* 0x000fe200078e00ff */
[----:B------:R-:W-:-:S02]  /*0c90*/  LOP3.LUT R40, R3, 0xf8, RZ, 0xfc, !PT ;  /* 0x000000f803287812 */ /* 0x000fc400078efcff */
[----:B------:R-:W-:Y:S01]  /*0ca0*/  LOP3.LUT R38, R3, 0xf6, RZ, 0xfc, !PT ;  /* 0x000000f603267812 */ /* 0x000fe200078efcff */
[----:B------:R-:W-:Y:S01]  /*0cb0*/  @!P3 IMAD.IADD R6, R6, 0x1, -R13 ;  /* 0x000000010606b824 */ /* 0x000fe200078e0a0d */
[----:B------:R-:W-:Y:S01]  /*0cc0*/  ISETP.GT.U32.AND P3, PT, R13, R10, PT ;  /* 0x0000000a0d00720c */ /* 0x000fe20003f64070 */
[----:B------:R-:W-:Y:S01]  /*0cd0*/  IMAD.MOV R7, RZ, RZ, -R5 ;  /* 0x000000ffff077224 */ /* 0x000fe200078e0a05 */
[----:B------:R-:W-:Y:S01]  /*0ce0*/  IABS R233, R40 ;  /* 0x0000002800e97213 */ /* 0x000fe20000000000 */
[----:B------:R-:W-:Y:S01]  /*0cf0*/  IMAD.HI.U32 R5, R8, R93, RZ ;  /* 0x0000005d08057227 */ /* 0x000fe200078e00ff */
[----:B------:R-:W-:-:S03]  /*0d00*/  IABS R235, R38 ;  /* 0x0000002600eb7213 */ /* 0x000fc60000000000 */
[----:B------:R-:W-:Y:S01]  /*0d10*/  @!P2 IMAD.IADD R0, R0, 0x1, -R13 ;  /* 0x000000010000a824 */ /* 0x000fe200078e0a0d */
[----:B------:R-:W-:Y:S01]  /*0d20*/  ISETP.GT.U32.AND P2, PT, R13, R6, PT ;  /* 0x000000060d00720c */ /* 0x000fe20003f44070 */
[----:B------:R-:W-:Y:S02]  /*0d30*/  IMAD.MOV R5, RZ, RZ, -R5 ;  /* 0x000000ffff057224 */ /* 0x000fe400078e0a05 */
[--C-:B------:R-:W-:Y:S01]  /*0d40*/  @!P1 IMAD.IADD R9, R9, 0x1, -R4.reuse ;  /* 0x0000000109099824 */ /* 0x100fe200078e0a04 */
[----:B------:R-:W-:Y:S01]  /*0d50*/  ISETP.GT.U32.AND P6, PT, R13, R0, PT ;  /* 0x000000000d00720c */ /* 0x000fe20003fc4070 */
[C---:B------:R-:W-:Y:S01]  /*0d60*/  IMAD R93, R4.reuse, R5, R93 ;  /* 0x00000005045d7224 */ /* 0x040fe200078e025d */
[----:B------:R-:W-:Y:S01]  /*0d70*/  LOP3.LUT R5, R3, 0x8, RZ, 0xfc, !PT ;  /* 0x0000000803057812 */ /* 0x000fe200078efcff */
[----:B------:R-:W-:Y:S01]  /*0d80*/  @!P5 IMAD.IADD R11, R11, 0x1, -R4 ;  /* 0x000000010b0bd824 */ /* 0x000fe200078e0a04 */
[C---:B------:R-:W-:Y:S01]  /*0d90*/  ISETP.GT.U32.AND P1, PT, R4.reuse, R9, PT ;  /* 0x000000090400720c */ /* 0x040fe20003f24070 */
[C---:B------:R-:W-:Y:S01]  /*0da0*/  IMAD R79, R4.reuse, R7, R79 ;  /* 0x00000007044f7224 */ /* 0x040fe200078e024f */
[----:B------:R-:W-:Y:S01]  /*0db0*/  IABS R107, R5 ;  /* 0x00000005006b7213 */ /* 0x000fe20000000000 */
[----:B------:R-:W-:Y:S01]  /*0dc0*/  @!P4 IMAD.MOV R11, RZ, RZ, -R11 ;  /* 0x000000ffff0bc224 */ /* 0x000fe200078e0a0b */
[----:B------:R-:W-:Y:S01]  /*0dd0*/  ISETP.GT.U32.AND P4, PT, R4, R93, PT ;  /* 0x0000005d0400720c */ /* 0x000fe20003f84070 */
[--C-:B------:R-:W-:Y:S01]  /*0de0*/  @!P2 IMAD.IADD R6, R6, 0x1, -R13.reuse ;  /* 0x000000010606a824 */ /* 0x100fe200078e0a0d */
[----:B------:R-:W-:Y:S01]  /*0df0*/  ISETP.GT.U32.AND P2, PT, R4, R63, PT ;  /* 0x0000003f0400720c */ /* 0x000fe20003f44070 */
[--C-:B------:R-:W-:Y:S01]  /*0e00*/  @!P3 IMAD.IADD R10, R10, 0x1, -R13.reuse ;  /* 0x000000010a0ab824 */ /* 0x100fe200078e0a0d */
[----:B------:R-:W-:Y:S01]  /*0e10*/  ISETP.GT.U32.AND P5, PT, R4, R79, PT ;  /* 0x0000004f0400720c */ /* 0x000fe20003fa4070 */
[----:B------:R-:W-:Y:S01]  /*0e20*/  @!P6 IMAD.IADD R0, R0, 0x1, -R13 ;  /* 0x000000010000e824 */ /* 0x000fe200078e0a0d */
[----:B------:R-:W-:Y:S01]  /*0e30*/  LOP3.LUT R13, R3, 0xa, RZ, 0xfc, !PT ;  /* 0x0000000a030d7812 */ /* 0x000fe200078efcff */
[----:B------:R-:W-:Y:S01]  /*0e40*/  IMAD.MOV.U32 R122, RZ, RZ, R2 ;  /* 0x000000ffff7a7224 */ /* 0x000fe200078e0002 */
[----:B------:R-:W-:Y:S01]  /*0e50*/  ISETP.GE.AND P6, PT, R14, RZ, PT ;  /* 0x000000ff0e00720c */ /* 0x000fe20003fc6270 */
[----:B------:R-:W-:Y:S01]  /*0e60*/  @!P1 IMAD.IADD R9, R9, 0x1, -R4 ;  /* 0x0000000109099824 */ /* 0x000fe200078e0a04 */
[----:B------:R-:W-:-:S02]  /*0e70*/  ISETP.GE.AND P1, PT, R3, RZ, PT ;  /* 0x000000ff0300720c */ /* 0x000fc40003f26270 */
[----:B------:R-:W-:Y:S01]  /*0e80*/  IABS R65, R13 ;  /* 0x0000000d00417213 */ /* 0x000fe20000000000 */
[--C-:B------:R-:W-:Y:S01]  /*0e90*/  @!P4 IMAD.IADD R93, R93, 0x1, -R4.reuse ;  /* 0x000000015d5dc824 */ /* 0x100fe200078e0a04 */
[----:B------:R-:W-:Y:S01]  /*0ea0*/  LOP3.LUT R14, R3, 0xc, RZ, 0xfc, !PT ;  /* 0x0000000c030e7812 */ /* 0x000fe200078efcff */
[--C-:B------:R-:W-:Y:S01]  /*0eb0*/  @!P2 IMAD.IADD R63, R63, 0x1, -R4.reuse ;  /* 0x000000013f3fa824 */ /* 0x100fe200078e0a04 */
[----:B------:R-:W-:Y:S01]  /*0ec0*/  ISETP.GE.AND P3, PT, R12, RZ, PT ;  /* 0x000000ff0c00720c */ /* 0x000fe20003f66270 */
[----:B------:R-:W-:Y:S01]  /*0ed0*/  IMAD.HI.U32 R7, R8, R65, RZ ;  /* 0x0000004108077227 */ /* 0x000fe200078e00ff */
[C---:B------:R-:W-:Y:S02]  /*0ee0*/  ISETP.GT.U32.AND P4, PT, R4.reuse, R93, PT ;  /* 0x0000005d0400720c */ /* 0x040fe40003f84070 */
[----:B------:R-:W-:Y:S01]  /*0ef0*/  ISETP.GT.U32.AND P2, PT, R4, R63, PT ;  /* 0x0000003f0400720c */ /* 0x000fe20003f44070 */
[----:B------:R-:W-:Y:S01]  /*0f00*/  @!P5 IMAD.IADD R79, R79, 0x1, -R4 ;  /* 0x000000014f4fd824 */ /* 0x000fe200078e0a04 */
[----:B------:R-:W-:Y:S01]  /*0f10*/  IABS R81, R14 ;  /* 0x0000000e00517213 */ /* 0x000fe20000000000 */
[----:B------:R-:W-:-:S02]  /*0f20*/  IMAD.MOV R7, RZ, RZ, -R7 ;  /* 0x000000ffff077224 */ /* 0x000fc400078e0a07 */
[----:B------:R-:W-:Y:S01]  /*0f30*/  @!P1 IMAD.MOV R9, RZ, RZ, -R9 ;  /* 0x000000ffff099224 */ /* 0x000fe200078e0a09 */
[C---:B------:R-:W-:Y:S01]  /*0f40*/  ISETP.GT.U32.AND P5, PT, R4.reuse, R79, PT ;  /* 0x0000004f0400720c */ /* 0x040fe20003fa4070 */
[----:B------:R-:W-:Y:S01]  /*0f50*/  IMAD R65, R4, R7, R65 ;  /* 0x0000000704417224 */ /* 0x000fe200078e0241 */
[----:B------:R-:W-:Y:S01]  /*0f60*/  ISETP.GE.AND P1, PT, R5, RZ, PT ;  /* 0x000000ff0500720c */ /* 0x000fe20003f26270 */
[----:B------:R-:W-:-:S04]  /*0f70*/  IMAD.HI.U32 R5, R8, R107, RZ ;  /* 0x0000006b08057227 */ /* 0x000fc800078e00ff */
[--C-:B------:R-:W-:Y:S01]  /*0f80*/  @!P4 IMAD.IADD R93, R93, 0x1, -R4.reuse ;  /* 0x000000015d5dc824 */ /* 0x100fe200078e0a04 */
[C---:B------:R-:W-:Y:S01]  /*0f90*/  ISETP.GT.U32.AND P4, PT, R4.reuse, R65, PT ;  /* 0x000000410400720c */ /* 0x040fe20003f84070 */
[----:B------:R-:W-:Y:S02]  /*0fa0*/  IMAD.MOV R5, RZ, RZ, -R5 ;  /* 0x000000ffff057224 */ /* 0x000fe400078e0a05 */
[----:B------:R-:W-:Y:S01]  /*0fb0*/  @!P2 IMAD.IADD R63, R63, 0x1, -R4 ;  /* 0x000000013f3fa824 */ /* 0x000fe200078e0a04 */
[----:B------:R-:W-:Y:S01]  /*0fc0*/  ISETP.GE.AND P2, PT, R13, RZ, PT ;  /* 0x000000ff0d00720c */ /* 0x000fe20003f46270 */
[----:B------:R-:W-:Y:S01]  /*0fd0*/  IMAD R107, R4, R5, R107 ;  /* 0x00000005046b7224 */ /* 0x000fe200078e026b */
[----:B------:R-:W-:Y:S01]  /*0fe0*/  LOP3.LUT R5, R3, 0xe, RZ, 0xfc, !PT ;  /* 0x0000000e03057812 */ /* 0x000fe200078efcff */
[----:B------:R-:W-:-:S03]  /*0ff0*/  IMAD.HI.U32 R12, R8, R81, RZ ;  /* 0x00000051080c7227 */ /* 0x000fc600078e00ff */
[----:B------:R-:W-:Y:S01]  /*1000*/  IABS R95, R5 ;  /* 0x00000005005f7213 */ /* 0x000fe20000000000 */
[----:B------:R-:W-:Y:S01]  /*1010*/  @!P5 IMAD.IADD R79, R79, 0x1, -R4 ;  /* 0x000000014f4fd824 */ /* 0x000fe200078e0a04 */
[----:B------:R-:W-:Y:S01]  /*1020*/  ISETP.GE.AND P5, PT, R14, RZ, PT ;  /* 0x000000ff0e00720c */ /* 0x000fe20003fa6270 */
[----:B------:R-:W-:Y:S01]  /*1030*/  @!P0 IMAD.MOV R63, RZ, RZ, -R63 ;  /* 0x000000ffff3f8224 */ /* 0x000fe200078e0a3f */
[C---:B------:R-:W-:Y:S01]  /*1040*/  ISETP.GT.U32.AND P0, PT, R4.reuse, R107, PT ;  /* 0x0000006b0400720c */ /* 0x040fe20003f04070 */
[----:B------:R-:W-:Y:S01]  /*1050*/  IMAD.MOV R12, RZ, RZ, -R12 ;  /* 0x000000ffff0c7224 */ /* 0x000fe200078e0a0c */
[----:B------:R-:W-:Y:S01]  /*1060*/  LOP3.LUT R14, R3, 0x10, RZ, 0xfc, !PT ;  /* 0x00000010030e7812 */ /* 0x000fe200078efcff */
[----:B------:R-:W-:Y:S02]  /*1070*/  @!P4 IMAD.IADD R65, R65, 0x1, -R4 ;  /* 0x000000014141c824 */ /* 0x000fe400078e0a04 */
[C---:B------:R-:W-:Y:S01]  /*1080*/  IMAD R81, R4.reuse, R12, R81 ;  /* 0x0000000c04517224 */ /* 0x040fe200078e0251 */
[----:B------:R-:W-:Y:S01]  /*1090*/  IABS R109, R14 ;  /* 0x0000000e006d7213 */ /* 0x000fe20000000000 */
[----:B------:R-:W-:Y:S01]  /*10a0*/  @!P3 IMAD.MOV R79, RZ, RZ, -R79 ;  /* 0x000000ffff4fb224 */ /* 0x000fe200078e0a4f */
[----:B------:R-:W-:Y:S01]  /*10b0*/  ISETP.GE.AND P3, PT, R5, RZ, PT ;  /* 0x000000ff0500720c */ /* 0x000fe20003f66270 */
[----:B------:R-:W-:Y:S01]  /*10c0*/  @!P6 IMAD.MOV R93, RZ, RZ, -R93 ;  /* 0x000000ffff5de224 */ /* 0x000fe200078e0a5d */
[----:B------:R-:W-:Y:S01]  /*10d0*/  ISETP.GT.U32.AND P4, PT, R4, R65, PT ;  /* 0x000000410400720c */ /* 0x000fe20003f84070 */
[----:B------:R-:W-:Y:S01]  /*10e0*/  IMAD.HI.U32 R5, R8, R95, RZ ;  /* 0x0000005f08057227 */ /* 0x000fe200078e00ff */
[----:B------:R-:W-:-:S03]  /*10f0*/  ISETP.GT.U32.AND P6, PT, R4, R81, PT ;  /* 0x000000510400720c */ /* 0x000fc60003fc4070 */
[----:B------:R-:W-:-:S04]  /*1100*/  IMAD.HI.U32 R7, R8, R109, RZ ;  /* 0x0000006d08077227 */ /* 0x000fc800078e00ff */
[--C-:B------:R-:W-:Y:S02]  /*1110*/  @!P0 IMAD.IADD R107, R107, 0x1, -R4.reuse ;  /* 0x000000016b6b8824 */ /* 0x100fe400078e0a04 */
[----:B------:R-:W-:Y:S02]  /*1120*/  IMAD.MOV R5, RZ, RZ, -R5 ;  /* 0x000000ffff057224 */ /* 0x000fe400078e0a05 */
[----:B------:R-:W-:Y:S01]  /*1130*/  IMAD.MOV R7, RZ, RZ, -R7 ;  /* 0x000000ffff077224 */ /* 0x000fe200078e0a07 */
[C---:B------:R-:W-:Y:S01]  /*1140*/  ISETP.GT.U32.AND P0, PT, R4.reuse, R107, PT ;  /* 0x0000006b0400720c */ /* 0x040fe20003f04070 */
[C---:B------:R-:W-:Y:S02]  /*1150*/  IMAD R95, R4.reuse, R5, R95 ;  /* 0x00000005045f7224 */ /* 0x040fe400078e025f */
[C---:B------:R-:W-:Y:S02]  /*1160*/  IMAD R109, R4.reuse, R7, R109 ;  /* 0x00000007046d7224 */ /* 0x040fe400078e026d */
[--C-:B------:R-:W-:Y:S01]  /*1170*/  @!P4 IMAD.IADD R65, R65, 0x1, -R4.reuse ;  /* 0x000000014141c824 */ /* 0x100fe200078e0a04 */
[C---:B------:R-:W-:Y:S01]  /*1180*/  ISETP.GT.U32.AND P4, PT, R4.reuse, R95, PT ;  /* 0x0000005f0400720c */ /* 0x040fe20003f84070 */
[----:B------:R-:W-:Y:S01]  /*1190*/  @!P6 IMAD.IADD R81, R81, 0x1, -R4 ;  /* 0x000000015151e824 */ /* 0x000fe200078e0a04 */
[----:B------:R-:W-:Y:S01]  /*11a0*/  ISETP.GT.U32.AND P6, PT, R4, R109, PT ;  /* 0x0000006d0400720c */ /* 0x000fe20003fc4070 */
[----:B------:R-:W-:-:S04]  /*11b0*/  IMAD.HI.U32 R13, R8, R83, RZ ;  /* 0x00000053080d7227 */ /* 0x000fc800078e00ff */
[----:B------:R-:W-:Y:S02]  /*11c0*/  IMAD.MOV R13, RZ, RZ, -R13 ;  /* 0x000000ffff0d7224 */ /* 0x000fe400078e0a0d */
[--C-:B------:R-:W-:Y:S01]  /*11d0*/  @!P0 IMAD.IADD R107, R107, 0x1, -R4.reuse ;  /* 0x000000016b6b8824 */ /* 0x100fe200078e0a04 */
[----:B------:R-:W-:Y:S01]  /*11e0*/  ISETP.GE.AND P0, PT, R14, RZ, PT ;  /* 0x000000ff0e00720c */ /* 0x000fe20003f06270 */
[----:B------:R-:W-:Y:S01]  /*11f0*/  IMAD R83, R4, R13, R83 ;  /* 0x0000000d04537224 */ /* 0x000fe200078e0253 */
[----:B------:R-:W-:Y:S01]  /*1200*/  LOP3.LUT R13, R3, 0x16, RZ, 0xfc, !PT ;  /* 0x00000016030d7812 */ /* 0x000fe200078efcff */
[--C-:B------:R-:W-:Y:S01]  /*1210*/  @!P4 IMAD.IADD R95, R95, 0x1, -R4.reuse ;  /* 0x000000015f5fc824 */ /* 0x100fe200078e0a04 */
[----:B------:R-:W-:Y:S01]  /*1220*/  LOP3.LUT R14, R3, 0x18, RZ, 0xfc, !PT ;  /* 0x00000018030e7812 */ /* 0x000fe200078efcff */
[----:B------:R-:W-:Y:S01]  /*1230*/  @!P6 IMAD.IADD R109, R109, 0x1, -R4 ;  /* 0x000000016d6de824 */ /* 0x000fe200078e0a04 */
[----:B------:R-:W-:Y:S01]  /*1240*/  IABS R97, R13 ;  /* 0x0000000d00617213 */ /* 0x000fe20000000000 */
[----:B------:R-:W-:Y:S01]  /*1250*/  IMAD.HI.U32 R12, R8, R67, RZ ;  /* 0x00000043080c7227 */ /* 0x000fe200078e00ff */
[----:B------:R-:W-:-:S02]  /*1260*/  IABS R111, R14 ;  /* 0x0000000e006f7213 */ /* 0x000fc40000000000 */
[C---:B------:R-:W-:Y:S01]  /*1270*/  ISETP.GT.U32.AND P4, PT, R4.reuse, R81, PT ;  /* 0x000000510400720c */ /* 0x040fe20003f84070 */
[----:B------:R-:W-:Y:S01]  /*1280*/  @!P1 IMAD.MOV R107, RZ, RZ, -R107 ;  /* 0x000000ffff6b9224 */ /* 0x000fe200078e0a6b */
[C---:B------:R-:W-:Y:S01]  /*1290*/  ISETP.GT.U32.AND P1, PT, R4.reuse, R95, PT ;  /* 0x0000005f0400720c */ /* 0x040fe20003f24070 */
[----:B------:R-:W-:Y:S01]  /*12a0*/  IMAD.MOV R12, RZ, RZ, -R12 ;  /* 0x000000ffff0c7224 */ /* 0x000fe200078e0a0c */
[----:B------:R-:W-:Y:S01]  /*12b0*/  ISETP.GT.U32.AND P6, PT, R4, R109, PT ;  /* 0x0000006d0400720c */ /* 0x000fe20003fc4070 */
[----:B------:R-:W-:-:S04]  /*12c0*/  IMAD.HI.U32 R5, R8, R97, RZ ;  /* 0x0000006108057227 */ /* 0x000fc800078e00ff */
[----:B------:R-:W-:-:S04]  /*12d0*/  IMAD.HI.U32 R7, R8, R111, RZ ;  /* 0x0000006f08077227 */ /* 0x000fc800078e00ff */
[C---:B------:R-:W-:Y:S02]  /*12e0*/  IMAD R67, R4.reuse, R12, R67 ;  /* 0x0000000c04437224 */ /* 0x040fe400078e0243 */
[----:B------:R-:W-:Y:S02]  /*12f0*/  IMAD.MOV R5, RZ, RZ, -R5 ;  /* 0x000000ffff057224 */ /* 0x000fe400078e0a05 */
[----:B------:R-:W-:Y:S02]  /*1300*/  IMAD.MOV R12, RZ, RZ, -R7 ;  /* 0x000000ffff0c7224 */ /* 0x000fe400078e0a07 */
[----:B------:R-:W-:Y:S01]  /*1310*/  @!P2 IMAD.MOV R65, RZ, RZ, -R65 ;  /* 0x000000ffff41a224 */ /* 0x000fe200078e0a41 */
[C---:B------:R-:W-:Y:S01]  /*1320*/  ISETP.GT.U32.AND P2, PT, R4.reuse, R67, PT ;  /* 0x000000430400720c */ /* 0x040fe20003f44070 */
[----:B------:R-:W-:Y:S01]  /*1330*/  @!P4 IMAD.IADD R81, R81, 0x1, -R4 ;  /* 0x000000015151c824 */ /* 0x000fe200078e0a04 */
[C---:B------:R-:W-:Y:S01]  /*1340*/  ISETP.GT.U32.AND P4, PT, R4.reuse, R83, PT ;  /* 0x000000530400720c */ /* 0x040fe20003f84070 */
[----:B------:R-:W-:-:S02]  /*1350*/  IMAD R97, R4, R5, R97 ;  /* 0x0000000504617224 */ /* 0x000fc400078e0261 */
[C---:B------:R-:W-:Y:S01]  /*1360*/  IMAD R111, R4.reuse, R12, R111 ;  /* 0x0000000c046f7224 */ /* 0x040fe200078e026f */
[----:B------:R-:W-:Y:S01]  /*1370*/  LOP3.LUT R12, R3, 0x1e, RZ, 0xfc, !PT ;  /* 0x0000001e030c7812 */ /* 0x000fe200078efcff */
[--C-:B------:R-:W-:Y:S01]  /*1380*/  @!P1 IMAD.IADD R95, R95, 0x1, -R4.reuse ;  /* 0x000000015f5f9824 */ /* 0x100fe200078e0a04 */
[C---:B------:R-:W-:Y:S01]  /*1390*/  ISETP.GT.U32.AND P1, PT, R4.reuse, R97, PT ;  /* 0x000000610400720c */ /* 0x040fe20003f24070 */
[----:B------:R-:W-:Y:S01]  /*13a0*/  @!P6 IMAD.IADD R109, R109, 0x1, -R4 ;  /* 0x000000016d6de824 */ /* 0x000fe200078e0a04 */
[----:B------:R-:W-:Y:S01]  /*13b0*/  ISETP.GT.U32.AND P6, PT, R4, R111, PT ;  /* 0x0000006f0400720c */ /* 0x000fe20003fc4070 */
[----:B------:R-:W-:Y:S01]  /*13c0*/  IMAD.HI.U32 R7, R8, R85, RZ ;  /* 0x0000005508077227 */ /* 0x000fe200078e00ff */
[----:B------:R-:W-:-:S03]  /*13d0*/  IABS R99, R12 ;  /* 0x0000000c00637213 */ /* 0x000fc60000000000 */
[--C-:B------:R-:W-:Y:S01]  /*13e0*/  @!P2 IMAD.IADD R67, R67, 0x1, -R4.reuse ;  /* 0x000000014343a824 */ /* 0x100fe200078e0a04 */
[----:B------:R-:W-:Y:S01]  /*13f0*/  ISETP.GE.AND P2, PT, R15, RZ, PT ;  /* 0x000000ff0f00720c */ /* 0x000fe20003f46270 */
[--C-:B------:R-:W-:Y:S01]  /*1400*/  @!P4 IMAD.IADD R83, R83, 0x1, -R4.reuse ;  /* 0x000000015353c824 */ /* 0x100fe200078e0a04 */
[----:B------:R-:W-:Y:S01]  /*1410*/  LOP3.LUT R15, R3, 0x20, RZ, 0xfc, !PT ;  /* 0x00000020030f7812 */ /* 0x000fe200078efcff */
[----:B------:R-:W-:Y:S01]  /*1420*/  @!P5 IMAD.MOV R81, RZ, RZ, -R81 ;  /* 0x000000ffff51d224 */ /* 0x000fe200078e0a51 */
[----:B------:R-:W-:Y:S01]  /*1430*/  ISETP.GE.AND P4, PT, R16, RZ, PT ;  /* 0x000000ff1000720c */ /* 0x000fe20003f86270 */
[--C-:B------:R-:W-:Y:S01]  /*1440*/  @!P1 IMAD.IADD R97, R97, 0x1, -R4.reuse ;  /* 0x0000000161619824 */ /* 0x100fe200078e0a04 */
[C---:B------:R-:W-:Y:S01]  /*1450*/  ISETP.GT.U32.AND P1, PT, R4.reuse, R67, PT ;  /* 0x000000430400720c */ /* 0x040fe20003f24070 */
[----:B------:R-:W-:Y:S01]  /*1460*/  @!P6 IMAD.IADD R111, R111, 0x1, -R4 ;  /* 0x000000016f6fe824 */ /* 0x000fe200078e0a04 */
[C---:B------:R-:W-:Y:S01]  /*1470*/  ISETP.GT.U32.AND P6, PT, R4.reuse, R83, PT ;  /* 0x000000530400720c */ /* 0x040fe20003fc4070 */
[----:B------:R-:W-:Y:S01]  /*1480*/  IMAD.MOV R7, RZ, RZ, -R7 ;  /* 0x000000ffff077224 */ /* 0x000fe200078e0a07 */
[----:B------:R-:W-:Y:S01]  /*1490*/  ISETP.GT.U32.AND P5, PT, R4, R97, PT ;  /* 0x000000610400720c */ /* 0x000fe20003fa4070 */
[----:B------:R-:W-:Y:S01]  /*14a0*/  IMAD.HI.U32 R5, R8, R69, RZ ;  /* 0x0000004508057227 */ /* 0x000fe200078e00ff */
[----:B------:R-:W-:-:S02]  /*14b0*/  IABS R113, R15 ;  /* 0x0000000f00717213 */ /* 0x000fc40000000000 */
[----:B------:R-:W-:Y:S01]  /*14c0*/  LOP3.LUT R16, R3, 0x34, RZ, 0xfc, !PT ;  /* 0x0000003403107812 */ /* 0x000fe200078efcff */
[C---:B------:R-:W-:Y:S02]  /*14d0*/  IMAD R85, R4.reuse, R7, R85 ;  /* 0x0000000704557224 */ /* 0x040fe400078e0255 */
[----:B------:R-:W-:Y:S01]  /*14e0*/  IMAD.MOV R5, RZ, RZ, -R5 ;  /* 0x000000ffff057224 */ /* 0x000fe200078e0a05 */
[----:B------:R-:W-:Y:S01]  /*14f0*/  IABS R91, R16 ;  /* 0x00000010005b7213 */ /* 0x000fe20000000000 */
[----:B------:R-:W-:Y:S01]  /*1500*/  @!P3 IMAD.MOV R95, RZ, RZ, -R95 ;  /* 0x000000ffff5fb224 */ /* 0x000fe200078e0a5f */
[C---:B------:R-:W-:Y:S01]  /*1510*/  ISETP.GT.U32.AND P3, PT, R4.reuse, R111, PT ;  /* 0x0000006f0400720c */ /* 0x040fe20003f64070 */
[--C-:B------:R-:W-:Y:S01]  /*1520*/  @!P1 IMAD.IADD R67, R67, 0x1, -R4.reuse ;  /* 0x0000000143439824 */ /* 0x100fe200078e0a04 */
[----:B------:R-:W-:Y:S01]  /*1530*/  ISETP.GE.AND P1, PT, R13, RZ, PT ;  /* 0x000000ff0d00720c */ /* 0x000fe20003f26270 */
[----:B------:R-:W-:Y:S01]  /*1540*/  @!P6 IMAD.IADD R83, R83, 0x1, -R4 ;  /* 0x000000015353e824 */ /* 0x000fe200078e0a04 */
[C---:B------:R-:W-:Y:S01]  /*1550*/  ISETP.GT.U32.AND P6, PT, R4.reuse, R85, PT ;  /* 0x000000550400720c */ /* 0x040fe20003fc4070 */
[----:B------:R-:W-:Y:S01]  /*1560*/  IMAD R69, R4, R5, R69 ;  /* 0x0000000504457224 */ /* 0x000fe200078e0245 */
[----:B------:R-:W-:Y:S01]  /*1570*/  LOP3.LUT R13, R3, 0x2c, RZ, 0xfc, !PT ;  /* 0x0000002c030d7812 */ /* 0x000fe200078efcff */
[----:B------:R-:W-:-:S03]  /*1580*/  IMAD.HI.U32 R5, R8, R99, RZ ;  /* 0x0000006308057227 */ /* 0x000fc600078e00ff */
[----:B------:R-:W-:Y:S01]  /*1590*/  IABS R89, R13 ;  /* 0x0000000d00597213 */ /* 0x000fe20000000000 */
[----:B------:R-:W-:Y:S01]  /*15a0*/  @!P5 IMAD.IADD R97, R97, 0x1, -R4 ;  /* 0x000000016161d824 */ /* 0x000fe200078e0a04 */
[----:B------:R-:W-:Y:S01]  /*15b0*/  ISETP.GE.AND P5, PT, R14, RZ, PT ;  /* 0x000000ff0e00720c */ /* 0x000fe20003fa6270 */
[----:B------:R-:W-:Y:S01]  /*15c0*/  IMAD.HI.U32 R7, R8, R113, RZ ;  /* 0x0000007108077227 */ /* 0x000fe200078e00ff */
[----:B------:R-:W-:-:S03]  /*15d0*/  LOP3.LUT R14, R3, 0x30, RZ, 0xfc, !PT ;  /* 0x00000030030e7812 */ /* 0x000fc600078efcff */
[----:B------:R-:W-:Y:S01]  /*15e0*/  IMAD.MOV R5, RZ, RZ, -R5 ;  /* 0x000000ffff057224 */ /* 0x000fe200078e0a05 */
[----:B------:R-:W-:Y:S01]  /*15f0*/  IABS R117, R14 ;  /* 0x0000000e00757213 */ /* 0x000fe20000000000 */
[----:B------:R-:W-:Y:S01]  /*1600*/  @!P0 IMAD.MOV R109, RZ, RZ, -R109 ;  /* 0x000000ffff6d8224 */ /* 0x000fe200078e0a6d */
[C---:B------:R-:W-:Y:S01]  /*1610*/  ISETP.GT.U32.AND P0, PT, R4.reuse, R69, PT ;  /* 0x000000450400720c */ /* 0x040fe20003f04070 */
[----:B------:R-:W-:Y:S02]  /*1620*/  IMAD.MOV R7, RZ, RZ, -R7 ;  /* 0x000000ffff077224 */ /* 0x000fe400078e0a07 */
[C---:B------:R-:W-:Y:S01]  /*1630*/  IMAD R99, R4.reuse, R5, R99 ;  /* 0x0000000504637224 */ /* 0x040fe200078e0263 */
[----:B------:R-:W-:Y:S01]  /*1640*/  LOP3.LUT R5, R3, 0x22, RZ, 0xfc, !PT ;  /* 0x0000002203057812 */ /* 0x000fe200078efcff */
[--C-:B------:R-:W-:Y:S01]  /*1650*/  @!P3 IMAD.IADD R111, R111, 0x1, -R4.reuse ;  /* 0x000000016f6fb824 */ /* 0x100fe200078e0a04 */
[----:B------:R-:W-:Y:S01]  /*1660*/  ISETP.GE.AND P3, PT, R17, RZ, PT ;  /* 0x000000ff1100720c */ /* 0x000fe20003f66270 */
[--C-:B------:R-:W-:Y:S01]  /*1670*/  @!P6 IMAD.IADD R85, R85, 0x1, -R4.reuse ;  /* 0x000000015555e824 */ /* 0x100fe200078e0a04 */
[----:B------:R-:W-:Y:S01]  /*1680*/  IABS R71, R5 ;  /* 0x0000000500477213 */ /* 0x000fe20000000000 */
[C---:B------:R-:W-:Y:S01]  /*1690*/  IMAD R113, R4.reuse, R7, R113 ;  /* 0x0000000704717224 */ /* 0x040fe200078e0271 */
[----:B------:R-:W-:Y:S01]  /*16a0*/  LOP3.LUT R7, R3, 0x24, RZ, 0xfc, !PT ;  /* 0x0000002403077812 */ /* 0x000fe200078efcff */
[----:B------:R-:W-:Y:S01]  /*16b0*/  @!P1 IMAD.MOV R97, RZ, RZ, -R97 ;  /* 0x000000ffff619224 */ /* 0x000fe200078e0a61 */
[C---:B------:R-:W-:Y:S01]  /*16c0*/  ISETP.GT.U32.AND P1, PT, R4.reuse, R99, PT ;  /* 0x000000630400720c */ /* 0x040fe20003f24070 */
[----:B------:R-:W-:Y:S01]  /*16d0*/  @!P4 IMAD.MOV R83, RZ, RZ, -R83 ;  /* 0x000000ffff53c224 */ /* 0x000fe200078e0a53 */
[C---:B------:R-:W-:Y:S01]  /*16e0*/  ISETP.GT.U32.AND P4, PT, R4.reuse, R85, PT ;  /* 0x000000550400720c */ /* 0x040fe20003f84070 */
[----:B------:R-:W-:Y:S01]  /*16f0*/  @!P5 IMAD.MOV R111, RZ, RZ, -R111 ;  /* 0x000000ffff6fd224 */ /* 0x000fe200078e0a6f */
[----:B------:R-:W-:Y:S01]  /*1700*/  ISETP.GT.U32.AND P5, PT, R4, R113, PT ;  /* 0x000000710400720c */ /* 0x000fe20003fa4070 */
[----:B------:R-:W-:Y:S01]  /*1710*/  @!P0 IMAD.IADD R69, R69, 0x1, -R4 ;  /* 0x0000000145458824 */ /* 0x000fe200078e0a04 */
[----:B------:R-:W-:Y:S01]  /*1720*/  IABS R87, R7 ;  /* 0x0000000700577213 */ /* 0x000fe20000000000 */
[----:B------:R-:W-:Y:S01]  /*1730*/  @!P2 IMAD.MOV R67, RZ, RZ, -R67 ;  /* 0x000000ffff43a224 */ /* 0x000fe200078e0a43 */
[----:B------:R-:W-:-:S02]  /*1740*/  ISETP.GE.AND P6, PT, R12, RZ, PT ;  /* 0x000000ff0c00720c */ /* 0x000fc40003fc6270 */
[----:B------:R-:W-:Y:S02]  /*1750*/  ISETP.GT.U32.AND P2, PT, R4, R69, PT ;  /* 0x000000450400720c */ /* 0x000fe40003f44070 */
[----:B------:R-:W-:Y:S01]  /*1760*/  ISETP.GE.AND P0, PT, R18, RZ, PT ;  /* 0x000000ff1200720c */ /* 0x000fe20003f06270 */
[--C-:B------:R-:W-:Y:S01]  /*1770*/  @!P1 IMAD.IADD R99, R99, 0x1, -R4.reuse ;  /* 0x0000000163639824 */ /* 0x100fe200078e0a04 */
[----:B------:R-:W-:Y:S01]  /*1780*/  ISETP.GE.AND P1, PT, R7, RZ, PT ;  /* 0x000000ff0700720c */ /* 0x000fe20003f26270 */
[--C-:B------:R-:W-:Y:S01]  /*1790*/  @!P4 IMAD.IADD R85, R85, 0x1, -R4.reuse ;  /* 0x000000015555c824 */ /* 0x100fe200078e0a04 */
[----:B------:R-:W-:Y:S01]  /*17a0*/  ISETP.GE.AND P4, PT, R5, RZ, PT ;  /* 0x000000ff0500720c */ /* 0x000fe20003f86270 */
[----:B------:R-:W-:Y:S01]  /*17b0*/  @!P5 IMAD.IADD R113, R113, 0x1, -R4 ;  /* 0x000000017171d824 */ /* 0x000fe200078e0a04 */
[----:B------:R-:W-:Y:S01]  /*17c0*/  ISETP.GT.U32.AND P5, PT, R4, R99, PT ;  /* 0x000000630400720c */ /* 0x000fe20003fa4070 */
[----:B------:R-:W-:Y:S01]  /*17d0*/  IMAD.HI.U32 R5, R8, R71, RZ ;  /* 0x0000004708057227 */ /* 0x000fe200078e00ff */
[----:B------:R-:W-:-:S02]  /*17e0*/  LOP3.LUT R12, R3, 0x26, RZ, 0xfc, !PT ;  /* 0x00000026030c7812 */ /* 0x000fc400078efcff */
[----:B------:R-:W-:Y:S01]  /*17f0*/  LOP3.LUT R17, R3, 0x3e, RZ, 0xfc, !PT ;  /* 0x0000003e03117812 */ /* 0x000fe200078efcff */
[----:B------:R-:W-:Y:S01]  /*1800*/  IMAD.MOV R5, RZ, RZ, -R5 ;  /* 0x000000ffff057224 */ /* 0x000fe200078e0a05 */
[----:B------:R-:W-:Y:S01]  /*1810*/  IABS R101, R12 ;  /* 0x0000000c00657213 */ /* 0x000fe20000000000 */
[--C-:B------:R-:W-:Y:S01]  /*1820*/  @!P2 IMAD.IADD R69, R69, 0x1, -R4.reuse ;  /* 0x000000014545a824 */ /* 0x100fe200078e0a04 */
[----:B------:R-:W-:Y:S01]  /*1830*/  ISETP.GE.AND P2, PT, R15, RZ, PT ;  /* 0x000000ff0f00720c */ /* 0x000fe20003f46270 */
[----:B------:R-:W-:Y:S01]  /*1840*/  IMAD R71, R4, R5, R71 ;  /* 0x0000000504477224 */ /* 0x000fe200078e0247 */
[C---:B------:R-:W-:Y:S01]  /*1850*/  LOP3.LUT R5, R3.reuse, 0x28, RZ, 0xfc, !PT ;  /* 0x0000002803057812 */ /* 0x040fe200078efcff */
[----:B------:R-:W-:Y:S01]  /*1860*/  IMAD.HI.U32 R7, R8, R87, RZ ;  /* 0x0000005708077227 */ /* 0x000fe200078e00ff */
[----:B------:R-:W-:Y:S02]  /*1870*/  LOP3.LUT R15, R3, 0x32, RZ, 0xfc, !PT ;  /* 0x00000032030f7812 */ /* 0x000fe400078efcff */
[----:B------:R-:W-:Y:S01]  /*1880*/  IABS R115, R5 ;  /* 0x0000000500737213 */ /* 0x000fe20000000000 */
[----:B------:R-:W-:Y:S01]  /*1890*/  @!P3 IMAD.MOV R69, RZ, RZ, -R69 ;  /* 0x000000ffff45b224 */ /* 0x000fe200078e0a45 */
[C---:B------:R-:W-:Y:S01]  /*18a0*/  ISETP.GT.U32.AND P3, PT, R4.reuse, R113, PT ;  /* 0x000000710400720c */ /* 0x040fe20003f64070 */
[----:B------:R-:W-:Y:S01]  /*18b0*/  @!P5 IMAD.IADD R99, R99, 0x1, -R4 ;  /* 0x000000016363d824 */ /* 0x000fe200078e0a04 */
[C---:B------:R-:W-:Y:S01]  /*18c0*/  ISETP.GT.U32.AND P5, PT, R4.reuse, R71, PT ;  /* 0x000000470400720c */ /* 0x040fe20003fa4070 */
[----:B------:R-:W-:Y:S01]  /*18d0*/  IMAD.MOV R7, RZ, RZ, -R7 ;  /* 0x000000ffff077224 */ /* 0x000fe200078e0a07 */
[----:B------:R-:W-:Y:S01]  /*18e0*/  IABS R75, R15 ;  /* 0x0000000f004b7213 */ /* 0x000fe20000000000 */
[----:B------:R-:W-:Y:S01]  /*18f0*/  @!P6 IMAD.MOV R99, RZ, RZ, -R99 ;  /* 0x000000ffff63e224 */ /* 0x000fe200078e0a63 */
[----:B------:R-:W-:Y:S01]  /*1900*/  LOP3.LUT R18, R3, 0x6a, RZ, 0xfc, !PT ;  /* 0x0000006a03127812 */ /* 0x000fe200078efcff */
[----:B------:R-:W-:-:S02]  /*1910*/  IMAD R87, R4, R7, R87 ;  /* 0x0000000704577224 */ /* 0x000fc400078e0257 */
[----:B------:R-:W-:Y:S01]  /*1920*/  @!P0 IMAD.MOV R85, RZ, RZ, -R85 ;  /* 0x000000ffff558224 */ /* 0x000fe200078e0a55 */
[----:B------:R-:W-:Y:S02]  /*1930*/  ISETP.GE.AND P0, PT, R12, RZ, PT ;  /* 0x000000ff0c00720c */ /* 0x000fe40003f06270 */
[----:B------:R-:W-:Y:S01]  /*1940*/  ISETP.GT.U32.AND P6, PT, R4, R87, PT ;  /* 0x000000570400720c */ /* 0x000fe20003fc4070 */
[--C-:B------:R-:W-:Y:S01]  /*1950*/  @!P3 IMAD.IADD R113, R113, 0x1, -R4.reuse ;  /* 0x000000017171b824 */ /* 0x100fe200078e0a04 */
[----:B------:R-:W-:Y:S01]  /*1960*/  ISETP.GE.AND P3, PT, R5, RZ, PT ;  /* 0x000000ff0500720c */ /* 0x000fe20003f66270 */
[----:B------:R-:W-:Y:S01]  /*1970*/  @!P5 IMAD.IADD R71, R71, 0x1, -R4 ;  /* 0x000000014747d824 */ /* 0x000fe200078e0a04 */
[----:B------:R-:W-:Y:S01]  /*1980*/  LOP3.LUT R12, R3, 0x2a, RZ, 0xfc, !PT ;  /* 0x0000002a030c7812 */ /* 0x000fe200078efcff */
[----:B------:R-:W-:Y:S01]  /*1990*/  IMAD.HI.U32 R5, R8, R101, RZ ;  /* 0x0000006508057227 */ /* 0x000fe200078e00ff */
[----:B------:R-:W-:Y:S02]  /*19a0*/  IABS R19, R18 ;  /* 0x0000001200137213 */ /* 0x000fe40000000000 */
[----:B------:R-:W-:Y:S01]  /*19b0*/  ISETP.GT.U32.AND P5, PT, R4, R71, PT ;  /* 0x000000470400720c */ /* 0x000fe20003fa4070 */
[----:B------:R-:W-:Y:S01]  /*19c0*/  IMAD.MOV R7, RZ, RZ, -R5 ;  /* 0x000000ffff077224 */ /* 0x000fe200078e0a05 */
[----:B------:R-:W-:Y:S01]  /*19d0*/  IABS R73, R12 ;  /* 0x0000000c00497213 */ /* 0x000fe20000000000 */
[----:B------:R-:W-:-:S04]  /*19e0*/  IMAD.HI.U32 R5, R8, R115, RZ ;  /* 0x0000007308057227 */ /* 0x000fc800078e00ff */
[----:B------:R-:W-:Y:S02]  /*19f0*/  @!P6 IMAD.IADD R87, R87, 0x1, -R4 ;  /* 0x000000015757e824 */ /* 0x000fe400078e0a04 */
[----:B------:R-:W-:Y:S02]  /*1a00*/  IMAD.MOV R5, RZ, RZ, -R5 ;  /* 0x000000ffff057224 */ /* 0x000fe400078e0a05 */
[C---:B------:R-:W-:Y:S01]  /*1a10*/  IMAD R101, R4.reuse, R7, R101 ;  /* 0x0000000704657224 */ /* 0x040fe200078e0265 */
[C---:B------:R-:W-:Y:S01]  /*1a20*/  ISETP.GT.U32.AND P6, PT, R4.reuse, R87, PT ;  /* 0x000000570400720c */ /* 0x040fe20003fc4070 */
[----:B------:R-:W-:Y:S02]  /*1a30*/  IMAD R115, R4, R5, R115 ;  /* 0x0000000504737224 */ /* 0x000fe400078e0273 */
[----:B------:R-:W-:-:S04]  /*1a40*/  IMAD.HI.U32 R5, R8, R73, RZ ;  /* 0x0000004908057227 */ /* 0x000fc800078e00ff */
[----:B------:R-:W-:Y:S01]  /*1a50*/  @!P5 IMAD.IADD R71, R71, 0x1, -R4 ;  /* 0x000000014747d824 */ /* 0x000fe200078e0a04 */
[----:B------:R-:W-:Y:S01]  /*1a60*/  ISETP.GT.U32.AND P5, PT, R4, R101, PT ;  /* 0x000000650400720c */ /* 0x000fe20003fa4070 */
[----:B------:R-:W-:-:S04]  /*1a70*/  IMAD.HI.U32 R7, R8, R89, RZ ;  /* 0x0000005908077227 */ /* 0x000fc800078e00ff */
[----:B------:R-:W-:Y:S02]  /*1a80*/  IMAD.MOV R5, RZ, RZ, -R5 ;  /* 0x000000ffff057224 */ /* 0x000fe400078e0a05 */
[----:B------:R-:W-:Y:S02]  /*1a90*/  IMAD.MOV R7, RZ, RZ, -R7 ;  /* 0x000000ffff077224 */ /* 0x000fe400078e0a07 */
[----:B------:R-:W-:Y:S02]  /*1aa0*/  IMAD R73, R4, R5, R73 ;  /* 0x0000000504497224 */ /* 0x000fe400078e0249 */
[----:B------:R-:W-:Y:S01]  /*1ab0*/  @!P2 IMAD.MOV R113, RZ, RZ, -R113 ;  /* 0x000000ffff71a224 */ /* 0x000fe200078e0a71 */
[----:B------:R-:W-:Y:S01]  /*1ac0*/  ISETP.GE.AND P2, PT, R12, RZ, PT ;  /* 0x000000ff0c00720c */ /* 0x000fe20003f46270 */
[C---:B------:R-:W-:Y:S01]  /*1ad0*/  IMAD R89, R4.reuse, R7, R89 ;  /* 0x0000000704597224 */ /* 0x040fe200078e0259 */
[----:B------:R-:W-:Y:S01]  /*1ae0*/  LOP3.LUT R12, R3, 0x2e, RZ, 0xfc, !PT ;  /* 0x0000002e030c7812 */ /* 0x000fe200078efcff */
[--C-:B------:R-:W-:Y:S01]  /*1af0*/  @!P6 IMAD.IADD R87, R87, 0x1, -R4.reuse ;  /* 0x000000015757e824 */ /* 0x100fe200078e0a04 */
[C---:B------:R-:W-:Y:S01]  /*1b00*/  ISETP.GT.U32.AND P6, PT, R4.reuse, R73, PT ;  /* 0x000000490400720c */ /* 0x040fe20003fc4070 */
[----:B------:R-:W-:Y:S01]  /*1b10*/  @!P5 IMAD.IADD R101, R101, 0x1, -R4 ;  /* 0x000000016565d824 */ /* 0x000fe200078e0a04 */
[C---:B------:R-:W-:Y:S01]  /*1b20*/  ISETP.GT.U32.AND P5, PT, R4.reuse, R89, PT ;  /* 0x000000590400720c */ /* 0x040fe20003fa4070 */
[----:B------:R-:W-:Y:S01]  /*1b30*/  @!P4 IMAD.MOV R71, RZ, RZ, -R71 ;  /* 0x000000ffff47c224 */ /* 0x000fe200078e0a47 */
[----:B------:R-:W-:Y:S01]  /*1b40*/  IABS R103, R12 ;  /* 0x0000000c00677213 */ /* 0x000fe20000000000 */
[----:B------:R-:W-:Y:S01]  /*1b50*/  @!P1 IMAD.MOV R87, RZ, RZ, -R87 ;  /* 0x000000ffff579224 */ /* 0x000fe200078e0a57 */
[----:B------:R-:W-:Y:S01]  /*1b60*/  ISETP.GT.U32.AND P4, PT, R4, R115, PT ;  /* 0x000000730400720c */ /* 0x000fe20003f84070 */
[----:B------:R-:W-:-:S04]  /*1b70*/  IMAD.HI.U32 R7, R8, R91, RZ ;  /* 0x0000005b08077227 */ /* 0x000fc800078e00ff */
[----:B------:R-:W-:-:S04]  /*1b80*/  IMAD.HI.U32 R5, R8, R103, RZ ;  /* 0x0000006708057227 */ /* 0x000fc800078e00ff */
[--C-:B------:R-:W-:Y:S02]  /*1b90*/  @!P6 IMAD.IADD R73, R73, 0x1, -R4.reuse ;  /* 0x000000014949e824 */ /* 0x100fe400078e0a04 */
[----:B------:R-:W-:Y:S02]  /*1ba0*/  IMAD.MOV R5, RZ, RZ, -R5 ;  /* 0x000000ffff057224 */ /* 0x000fe400078e0a05 */
[----:B------:R-:W-:Y:S01]  /*1bb0*/  @!P5 IMAD.IADD R89, R89, 0x1, -R4 ;  /* 0x000000015959d824 */ /* 0x000fe200078e0a04 */
[C---:B------:R-:W-:Y:S01]  /*1bc0*/  ISETP.GT.U32.AND P5, PT, R4.reuse, R73, PT ;  /* 0x000000490400720c */ /* 0x040fe20003fa4070 */
[----:B------:R-:W-:Y:S02]  /*1bd0*/  IMAD R103, R4, R5, R103 ;  /* 0x0000000504677224 */ /* 0x000fe400078e0267 */
[----:B------:R-:W-:Y:S01]  /*1be0*/  IMAD.HI.U32 R5, R8, R117, RZ ;  /* 0x0000007508057227 */ /* 0x000fe200078e00ff */
[----:B------:R-:W-:-:S03]  /*1bf0*/  ISETP.GT.U32.AND P1, PT, R4, R89, PT ;  /* 0x000000590400720c */ /* 0x000fc60003f24070 */
[--C-:B------:R-:W-:Y:S01]  /*1c00*/  @!P4 IMAD.IADD R115, R115, 0x1, -R4.reuse ;  /* 0x000000017373c824 */ /* 0x100fe200078e0a04 */
[C---:B------:R-:W-:Y:S01]  /*1c10*/  ISETP.GT.U32.AND P4, PT, R4.reuse, R101, PT ;  /* 0x000000650400720c */ /* 0x040fe20003f84070 */
[----:B------:R-:W-:Y:S02]  /*1c20*/  IMAD.MOV R5, RZ, RZ, -R5 ;  /* 0x000000ffff057224 */ /* 0x000fe400078e0a05 */
[----:B------:R-:W-:Y:S01]  /*1c30*/  IMAD.MOV R7, RZ, RZ, -R7 ;  /* 0x000000ffff077224 */ /* 0x000fe200078e0a07 */
[C---:B------:R-:W-:Y:S01]  /*1c40*/  ISETP.GT.U32.AND P6, PT, R4.reuse, R115, PT ;  /* 0x000000730400720c */ /* 0x040fe20003fc4070 */
[----:B------:R-:W-:Y:S02]  /*1c50*/  IMAD R117, R4, R5, R117 ;  /* 0x0000000504757224 */ /* 0x000fe400078e0275 */
[----:B------:R-:W-:Y:S02]  /*1c60*/  @!P5 IMAD.IADD R73, R73, 0x1, -R4 ;  /* 0x000000014949d824 */ /* 0x000fe400078e0a04 */
[----:B------:R-:W-:Y:S01]  /*1c70*/  IMAD.HI.U32 R5, R8, R75, RZ ;  /* 0x0000004b08057227 */ /* 0x000fe200078e00ff */
[----:B------:R-:W-:-:S03]  /*1c80*/  ISETP.GT.U32.AND P5, PT, R4, R117, PT ;  /* 0x000000750400720c */ /* 0x000fc60003fa4070 */
[----:B------:R-:W-:Y:S02]  /*1c90*/  IMAD.MOV R5, RZ, RZ, -R5 ;  /* 0x000000ffff057224 */ /* 0x000fe400078e0a05 */
[--C-:B------:R-:W-:Y:S01]  /*1ca0*/  @!P4 IMAD.IADD R101, R101, 0x1, -R4.reuse ;  /* 0x000000016565c824 */ /* 0x100fe200078e0a04 */
[C---:B------:R-:W-:Y:S01]  /*1cb0*/  ISETP.GT.U32.AND P4, PT, R4.reuse, R103, PT ;  /* 0x000000670400720c */ /* 0x040fe20003f84070 */
[--C-:B------:R-:W-:Y:S01]  /*1cc0*/  @!P6 IMAD.IADD R115, R115, 0x1, -R4.reuse ;  /* 0x000000017373e824 */ /* 0x100fe200078e0a04 */
[----:B------:R-:W-:Y:S01]  /*1cd0*/  ISETP.GE.AND P6, PT, R13, RZ, PT ;  /* 0x000000ff0d00720c */ /* 0x000fe20003fc6270 */
[----:B------:R-:W-:Y:S01]  /*1ce0*/  IMAD R75, R4, R5, R75 ;  /* 0x00000005044b7224 */ /* 0x000fe200078e024b */
[----:B------:R-:W-:Y:S01]  /*1cf0*/  LOP3.LUT R13, R3, 0x36, RZ, 0xfc, !PT ;  /* 0x00000036030d7812 */ /* 0x000fe200078efcff */
[--C-:B------:R-:W-:Y:S01]  /*1d00*/  @!P1 IMAD.IADD R89, R89, 0x1, -R4.reuse ;  /* 0x0000000159599824 */ /* 0x100fe200078e0a04 */
[----:B------:R-:W-:Y:S01]  /*1d10*/  ISETP.GE.AND P1, PT, R12, RZ, PT ;  /* 0x000000ff0c00720c */ /* 0x000fe20003f26270 */
[----:B------:R-:W-:Y:S01]  /*1d20*/  @!P5 IMAD.IADD R117, R117, 0x1, -R4 ;  /* 0x000000017575d824 */ /* 0x000fe200078e0a04 */
[----:B------:R-:W-:Y:S01]  /*1d30*/  IABS R105, R13 ;  /* 0x0000000d00697213 */ /* 0x000fe20000000000 */
[C---:B------:R-:W-:Y:S01]  /*1d40*/  IMAD R91, R4.reuse, R7, R91 ;  /* 0x00000007045b7224 */ /* 0x040fe200078e025b */
[----:B------:R-:W-:Y:S01]  /*1d50*/  LOP3.LUT R12, R3, 0x38, RZ, 0xfc, !PT ;  /* 0x00000038030c7812 */ /* 0x000fe200078efcff */
[----:B------:R-:W-:Y:S01]  /*1d60*/  @!P3 IMAD.MOV R115, RZ, RZ, -R115 ;  /* 0x000000ffff73b224 */ /* 0x000fe200078e0a73 */
[----:B------:R-:W-:Y:S01]  /*1d70*/  ISETP.GT.U32.AND P5, PT, R4, R117, PT ;  /* 0x000000750400720c */ /* 0x000fe20003fa4070 */
[----:B------:R-:W-:Y:S01]  /*1d80*/  IMAD.HI.U32 R5, R8, R105, RZ ;  /* 0x0000006908057227 */ /* 0x000fe200078e00ff */
[----:B------:R-:W-:-:S02]  /*1d90*/  ISETP.GT.U32.AND P3, PT, R4, R75, PT ;  /* 0x0000004b0400720c */ /* 0x000fc40003f64070 */
[----:B------:R-:W-:Y:S01]  /*1da0*/  IABS R119, R12 ;  /* 0x0000000c00777213 */ /* 0x000fe20000000000 */
[----:B------:R-:W-:Y:S02]  /*1db0*/  IMAD.MOV R5, RZ, RZ, -R5 ;  /* 0x000000ffff057224 */ /* 0x000fe400078e0a05 */
[--C-:B------:R-:W-:Y:S01]  /*1dc0*/  @!P4 IMAD.IADD R103, R103, 0x1, -R4.reuse ;  /* 0x000000016767c824 */ /* 0x100fe200078e0a04 */
[----:B------:R-:W-:Y:S01]  /*1dd0*/  ISETP.GE.AND P4, PT, R14, RZ, PT ;  /* 0x000000ff0e00720c */ /* 0x000fe20003f86270 */
[C---:B------:R-:W-:Y:S01]  /*1de0*/  IMAD R105, R4.reuse, R5, R105 ;  /* 0x0000000504697224 */ /* 0x040fe200078e0269 */
[----:B------:R-:W-:Y:S01]  /*1df0*/  LOP3.LUT R14, R3, 0x3a, RZ, 0xfc, !PT ;  /* 0x0000003a030e7812 */ /* 0x000fe200078efcff */
[----:B------:R-:W-:Y:S01]  /*1e00*/  @!P0 IMAD.MOV R101, RZ, RZ, -R101 ;  /* 0x000000ffff658224 */ /* 0x000fe200078e0a65 */
[C---:B------:R-:W-:Y:S01]  /*1e10*/  ISETP.GT.U32.AND P0, PT, R4.reuse, R103, PT ;  /* 0x000000670400720c */ /* 0x040fe20003f04070 */
[----:B------:R-:W-:Y:S01]  /*1e20*/  @!P5 IMAD.IADD R117, R117, 0x1, -R4 ;  /* 0x000000017575d824 */ /* 0x000fe200078e0a04 */
[C---:B------:R-:W-:Y:S01]  /*1e30*/  ISETP.GT.U32.AND P5, PT, R4.reuse, R105, PT ;  /* 0x000000690400720c */ /* 0x040fe20003fa4070 */
[----:B------:R-:W-:Y:S01]  /*1e40*/  @!P6 IMAD.MOV R89, RZ, RZ, -R89 ;  /* 0x000000ffff59e224 */ /* 0x000fe200078e0a59 */
[----:B------:R-:W-:Y:S01]  /*1e50*/  ISETP.GT.U32.AND P6, PT, R4, R91, PT ;  /* 0x0000005b0400720c */ /* 0x000fe20003fc4070 */
[----:B------:R-:W-:Y:S01]  /*1e60*/  IMAD.HI.U32 R5, R8, R119, RZ ;  /* 0x0000007708057227 */ /* 0x000fe200078e00ff */
[----:B------:R-:W-:-:S03]  /*1e70*/  IABS R77, R14 ;  /* 0x0000000e004d7213 */ /* 0x000fc60000000000 */
[----:B------:R-:W-:Y:S02]  /*1e80*/  IMAD.MOV R7, RZ, RZ, -R5 ;  /* 0x000000ffff077224 */ /* 0x000fe400078e0a05 */
[----:B------:R-:W-:Y:S01]  /*1e90*/  @!P3 IMAD.IADD R75, R75, 0x1, -R4 ;  /* 0x000000014b4bb824 */ /* 0x000fe200078e0a04 */
[----:B------:R-:W-:Y:S01]  /*1ea0*/  ISETP.GE.AND P3, PT, R13, RZ, PT ;  /* 0x000000ff0d00720c */ /* 0x000fe20003f66270 */
[----:B------:R-:W-:-:S04]  /*1eb0*/  IMAD.HI.U32 R5, R8, R77, RZ ;  /* 0x0000004d08057227 */ /* 0x000fc800078e00ff */
[--C-:B------:R-:W-:Y:S02]  /*1ec0*/  @!P5 IMAD.IADD R105, R105, 0x1, -R4.reuse ;  /* 0x000000016969d824 */ /* 0x100fe400078e0a04 */
[--C-:B------:R-:W-:Y:S01]  /*1ed0*/  @!P0 IMAD.IADD R103, R103, 0x1, -R4.reuse ;  /* 0x0000000167678824 */ /* 0x100fe200078e0a04 */
[----:B------:R-:W-:Y:S01]  /*1ee0*/  ISETP.GE.AND P0, PT, R16, RZ, PT ;  /* 0x000000ff1000720c */ /* 0x000fe20003f06270 */
[----:B------:R-:W-:Y:S01]  /*1ef0*/  @!P6 IMAD.IADD R91, R91, 0x1, -R4 ;  /* 0x000000015b5be824 */ /* 0x000fe200078e0a04 */
[C---:B------:R-:W-:Y:S01]  /*1f00*/  ISETP.GT.U32.AND P5, PT, R4.reuse, R105, PT ;  /* 0x000000690400720c */ /* 0x040fe20003fa4070 */
[----:B------:R-:W-:Y:S01]  /*1f10*/  IMAD.MOV R5, RZ, RZ, -R5 ;  /* 0x000000ffff057224 */ /* 0x000fe200078e0a05 */
[C---:B------:R-:W-:Y:S01]  /*1f20*/  ISETP.GT.U32.AND P6, PT, R4.reuse, R75, PT ;  /* 0x0000004b0400720c */ /* 0x040fe20003fc4070 */
[----:B------:R-:W-:Y:S01]  /*1f30*/  @!P1 IMAD.MOV R103, RZ, RZ, -R103 ;  /* 0x000000ffff679224 */ /* 0x000fe200078e0a67 */
[C---:B------:R-:W-:Y:S01]  /*1f40*/  ISETP.GT.U32.AND P1, PT, R4.reuse, R91, PT ;  /* 0x0000005b0400720c */ /* 0x040fe20003f24070 */
[C---:B------:R-:W-:Y:S01]  /*1f50*/  IMAD R77, R4.reuse, R5, R77 ;  /* 0x00000005044d7224 */ /* 0x040fe200078e024d */
[----:B------:R-:W-:Y:S01]  /*1f60*/  LOP3.LUT R16, R3, 0x3c, RZ, 0xfc, !PT ;  /* 0x0000003c03107812 */ /* 0x000fe200078efcff */
[----:B------:R-:W-:-:S02]  /*1f70*/  IMAD R119, R4, R7, R119 ;  /* 0x0000000704777224 */ /* 0x000fc400078e0277 */
[----:B------:R-:W-:Y:S01]  /*1f80*/  @!P2 IMAD.MOV R73, RZ, RZ, -R73 ;  /* 0x000000ffff49a224 */ /* 0x000fe200078e0a49 */
[----:B------:R-:W-:Y:S01]  /*1f90*/  IABS R13, R16 ;  /* 0x00000010000d7213 */ /* 0x000fe20000000000 */
[----:B------:R-:W-:Y:S01]  /*1fa0*/  @!P4 IMAD.MOV R117, RZ, RZ, -R117 ;  /* 0x000000ffff75c224 */ /* 0x000fe200078e0a75 */
[----:B------:R-:W-:Y:S01]  /*1fb0*/  ISETP.GE.AND P2, PT, R15, RZ, PT ;  /* 0x000000ff0f00720c */ /* 0x000fe20003f46270 */
[--C-:B------:R-:W-:Y:S01]  /*1fc0*/  @!P5 IMAD.IADD R105, R105, 0x1, -R4.reuse ;  /* 0x000000016969d824 */ /* 0x100fe200078e0a04 */
[C---:B------:R-:W-:Y:S01]  /*1fd0*/  ISETP.GT.U32.AND P5, PT, R4.reuse, R77, PT ;  /* 0x0000004d0400720c */ /* 0x040fe20003fa4070 */
[--C-:B------:R-:W-:Y:S01]  /*1fe0*/  @!P6 IMAD.IADD R75, R75, 0x1, -R4.reuse ;  /* 0x000000014b4be824 */ /* 0x100fe200078e0a04 */
[----:B------:R-:W-:Y:S01]  /*1ff0*/  ISETP.GT.U32.AND P6, PT, R4, R119, PT ;  /* 0x000000770400720c */ /* 0x000fe20003fc4070 */
[----:B------:R-:W-:Y:S01]  /*2000*/  @!P1 IMAD.IADD R91, R91, 0x1, -R4 ;  /* 0x000000015b5b9824 */ /* 0x000fe200078e0a04 */
[----:B------:R-:W-:Y:S01]  /*2010*/  ISETP.GE.AND P1, PT, R12, RZ, PT ;  /* 0x000000ff0c00720c */ /* 0x000fe20003f26270 */
[----:B------:R-:W-:Y:S01]  /*2020*/  IMAD.HI.U32 R5, R8, R13, RZ ;  /* 0x0000000d08057227 */ /* 0x000fe200078e00ff */
[----:B------:R-:W-:-:S02]  /*2030*/  LOP3.LUT R12, R3, 0x40, RZ, 0xfc, !PT ;  /* 0x00000040030c7812 */ /* 0x000fc400078efcff */
[----:B------:R-:W-:Y:S01]  /*2040*/  IABS R15, R17 ;  /* 0x00000011000f7213 */ /* 0x000fe20000000000 */
[----:B------:R-:W-:Y:S01]  /*2050*/  IMAD.MOV R5, RZ, RZ, -R5 ;  /* 0x000000ffff057224 */ /* 0x000fe200078e0a05 */
[----:B------:R-:W-:Y:S01]  /*2060*/  IABS R61, R12 ;  /* 0x0000000c003d7213 */ /* 0x000fe20000000000 */
[----:B------:R-:W-:Y:S02]  /*2070*/  @!P2 IMAD.MOV R75, RZ, RZ, -R75 ;  /* 0x000000ffff4ba224 */ /* 0x000fe400078e0a4b */
[--C-:B------:R-:W-:Y:S02]  /*2080*/  @!P5 IMAD.IADD R77, R77, 0x1, -R4.reuse ;  /* 0x000000014d4dd824 */ /* 0x100fe400078e0a04 */
[C---:B------:R-:W-:Y:S02]  /*2090*/  IMAD R13, R4.reuse, R5, R13 ;  /* 0x00000005040d7224 */ /* 0x040fe400078e020d */
[----:B------:R-:W-:Y:S01]  /*20a0*/  @!P6 IMAD.IADD R119, R119, 0x1, -R4 ;  /* 0x000000017777e824 */ /* 0x000fe200078e0a04 */
[----:B------:R-:W-:Y:S01]  /*20b0*/  ISETP.GT.U32.AND P5, PT, R4, R77, PT ;  /* 0x0000004d0400720c */ /* 0x000fe20003fa4070 */
[----:B------:R-:W-:Y:S01]  /*20c0*/  IMAD.HI.U32 R5, R8, R61, RZ ;  /* 0x0000003d08057227 */ /* 0x000fe200078e00ff */
[----:B------:R-:W-:-:S02]  /*20d0*/  ISETP.GT.U32.AND P2, PT, R4, R13, PT ;  /* 0x0000000d0400720c */ /* 0x000fc40003f44070 */
[----:B------:R-:W-:Y:S01]  /*20e0*/  ISETP.GT.U32.AND P4, PT, R4, R119, PT ;  /* 0x000000770400720c */ /* 0x000fe20003f84070 */
[----:B------:R-:W-:Y:S01]  /*20f0*/  IMAD.MOV R5, RZ, RZ, -R5 ;  /* 0x000000ffff057224 */ /* 0x000fe200078e0a05 */
[----:B------:R-:W-:Y:S01]  /*2100*/  ISETP.GE.AND P6, PT, R14, RZ, PT ;  /* 0x000000ff0e00720c */ /* 0x000fe20003fc6270 */
[----:B------:R-:W-:Y:S01]  /*2110*/  IMAD.HI.U32 R7, R8, R15, RZ ;  /* 0x0000000f08077227 */ /* 0x000fe200078e00ff */
[----:B------:R-:W-:-:S03]  /*2120*/  LOP3.LUT R14, R3, 0x42, RZ, 0xfc, !PT ;  /* 0x00000042030e7812 */ /* 0x000fc600078efcff */
[C---:B------:R-:W-:Y:S01]  /*2130*/  IMAD R61, R4.reuse, R5, R61 ;  /* 0x00000005043d7224 */ /* 0x040fe200078e023d */
[----:B------:R-:W-:Y:S01]  /*2140*/  IABS R59, R14 ;  /* 0x0000000e003b7213 */ /* 0x000fe20000000000 */
[--C-:B------:R-:W-:Y:S02]  /*2150*/  @!P5 IMAD.IADD R77, R77, 0x1, -R4.reuse ;  /* 0x000000014d4dd824 */ /* 0x100fe400078e0a04 */
[----:B------:R-:W-:Y:S01]  /*2160*/  IMAD.MOV R7, RZ, RZ, -R7 ;  /* 0x000000ffff077224 */ /* 0x000fe200078e0a07 */
[----:B------:R-:W-:Y:S01]  /*2170*/  ISETP.GT.U32.AND P5, PT, R4, R61, PT ;  /* 0x0000003d0400720c */ /* 0x000fe20003fa4070 */
[--C-:B------:R-:W-:Y:S01]  /*2180*/  @!P4 IMAD.IADD R119, R119, 0x1, -R4.reuse ;  /* 0x000000017777c824 */ /* 0x100fe200078e0a04 */
[----:B------:R-:W-:Y:S01]  /*2190*/  ISETP.GE.AND P4, PT, R17, RZ, PT ;  /* 0x000000ff1100720c */ /* 0x000fe20003f86270 */
[----:B------:R-:W-:Y:S01]  /*21a0*/  @!P2 IMAD.IADD R13, R13, 0x1, -R4 ;  /* 0x000000010d0da824 */ /* 0x000fe200078e0a04 */
[----:B------:R-:W-:Y:S01]  /*21b0*/  ISETP.GE.AND P2, PT, R12, RZ, PT ;  /* 0x000000ff0c00720c */ /* 0x000fe20003f46270 */
[C---:B------:R-:W-:Y:S01]  /*21c0*/  IMAD R15, R4.reuse, R7, R15 ;  /* 0x00000007040f7224 */ /* 0x040fe200078e020f */
[----:B------:R-:W-:Y:S01]  /*21d0*/  LOP3.LUT R7, R3, 0x44, RZ, 0xfc, !PT ;  /* 0x0000004403077812 */ /* 0x000fe200078efcff */
[----:B------:R-:W-:Y:S01]  /*21e0*/  @!P1 IMAD.MOV R119, RZ, RZ, -R119 ;  /* 0x000000ffff779224 */ /* 0x000fe200078e0a77 */
[----:B------:R-:W-:Y:S01]  /*21f0*/  ISETP.GT.U32.AND P1, PT, R4, R13, PT ;  /* 0x0000000d0400720c */ /* 0x000fe20003f24070 */
[----:B------:R-:W-:Y:S01]  /*2200*/  IMAD.HI.U32 R5, R8, R59, RZ ;  /* 0x0000003b08057227 */ /* 0x000fe200078e00ff */
[----:B------:R-:W-:-:S02]  /*2210*/  IABS R57, R7 ;  /* 0x0000000700397213 */ /* 0x000fc40000000000 */
[----:B------:R-:W-:Y:S01]  /*2220*/  LOP3.LUT R12, R3, 0x46, RZ, 0xfc, !PT ;  /* 0x00000046030c7812 */ /* 0x000fe200078efcff */
[----:B------:R-:W-:Y:S01]  /*2230*/  @!P3 IMAD.MOV R105, RZ, RZ, -R105 ;  /* 0x000000ffff69b224 */ /* 0x000fe200078e0a69 */
[C---:B------:R-:W-:Y:S01]  /*2240*/  ISETP.GT.U32.AND P3, PT, R4.reuse, R15, PT ;  /* 0x0000000f0400720c */ /* 0x040fe20003f64070 */
[----:B------:R-:W-:Y:S01]  /*2250*/  @!P5 IMAD.IADD R61, R61, 0x1, -R4 ;  /* 0x000000013d3dd824 */ /* 0x000fe200078e0a04 */
[----:B------:R-:W-:Y:S01]  /*2260*/  IABS R55, R12 ;  /* 0x0000000c00377213 */ /* 0x000fe20000000000 */
[----:B------:R-:W-:Y:S01]  /*2270*/  IMAD.MOV R5, RZ, RZ, -R5 ;  /* 0x000000ffff057224 */ /* 0x000fe200078e0a05 */
[C---:B------:R-:W-:Y:S01]  /*2280*/  LOP3.LUT R17, R3.reuse, 0x58, RZ, 0xfc, !PT ;  /* 0x0000005803117812 */ /* 0x040fe200078efcff */
[----:B------:R-:W-:Y:S01]  /*2290*/  @!P0 IMAD.MOV R91, RZ, RZ, -R91 ;  /* 0x000000ffff5b8224 */ /* 0x000fe200078e0a5b */
[C---:B------:R-:W-:Y:S01]  /*22a0*/  ISETP.GT.U32.AND P5, PT, R4.reuse, R61, PT ;  /* 0x0000003d0400720c */ /* 0x040fe20003fa4070 */
[----:B------:R-:W-:Y:S01]  /*22b0*/  IMAD R59, R4, R5, R59 ;  /* 0x00000005043b7224 */ /* 0x000fe200078e023b */
[----:B------:R-:W-:Y:S01]  /*22c0*/  ISETP.GE.AND P0, PT, R16, RZ, PT ;  /* 0x000000ff1000720c */ /* 0x000fe20003f06270 */
[----:B------:R-:W-:Y:S01]  /*22d0*/  IMAD.HI.U32 R5, R8, R57, RZ ;  /* 0x0000003908057227 */ /* 0x000fe200078e00ff */
[----:B------:R-:W-:-:S02]  /*22e0*/  LOP3.LUT R16, R3, 0x4a, RZ, 0xfc, !PT ;  /* 0x0000004a03107812 */ /* 0x000fc400078efcff */
[----:B------:R-:W-:Y:S01]  /*22f0*/  IABS R37, R17 ;  /* 0x0000001100257213 */ /* 0x000fe20000000000 */
[----:B------:R-:W-:Y:S01]  /*2300*/  IMAD.MOV R5, RZ, RZ, -R5 ;  /* 0x000000ffff057224 */ /* 0x000fe200078e0a05 */
[----:B------:R-:W-:Y:S01]  /*2310*/  IABS R51, R16 ;  /* 0x0000001000337213 */ /* 0x000fe20000000000 */
[--C-:B------:R-:W-:Y:S01]  /*2320*/  @!P1 IMAD.IADD R13, R13, 0x1, -R4.reuse ;  /* 0x000000010d0d9824 */ /* 0x100fe200078e0a04 */
[C---:B------:R-:W-:Y:S01]  /*2330*/  ISETP.GT.U32.AND P1, PT, R4.reuse, R59, PT ;  /* 0x0000003b0400720c */ /* 0x040fe20003f24070 */
[--C-:B------:R-:W-:Y:S02]  /*2340*/  @!P3 IMAD.IADD R15, R15, 0x1, -R4.reuse ;  /* 0x000000010f0fb824 */ /* 0x100fe400078e0a04 */
[C---:B------:R-:W-:Y:S02]  /*2350*/  IMAD R57, R4.reuse, R5, R57 ;  /* 0x0000000504397224 */ /* 0x040fe400078e0239 */
[----:B------:R-:W-:Y:S01]  /*2360*/  @!P5 IMAD.IADD R61, R61, 0x1, -R4 ;  /* 0x000000013d3dd824 */ /* 0x000fe200078e0a04 */
[----:B------:R-:W-:Y:S01]  /*2370*/  ISETP.GT.U32.AND P3, PT, R4, R15, PT ;  /* 0x0000000f0400720c */ /* 0x000fe20003f64070 */
[----:B------:R-:W-:Y:S01]  /*2380*/  IMAD.HI.U32 R5, R8, R55, RZ ;  /* 0x0000003708057227 */ /* 0x000fe200078e00ff */
[----:B------:R-:W-:-:S03]  /*2390*/  ISETP.GT.U32.AND P5, PT, R4, R57, PT ;  /* 0x000000390400720c */ /* 0x000fc60003fa4070 */
[----:B------:R-:W-:Y:S01]  /*23a0*/  @!P6 IMAD.MOV R77, RZ, RZ, -R77 ;  /* 0x000000ffff4de224 */ /* 0x000fe200078e0a4d */
[----:B------:R-:W-:Y:S01]  /*23b0*/  ISETP.GE.AND P6, PT, R14, RZ, PT ;  /* 0x000000ff0e00720c */ /* 0x000fe20003fc6270 */
[--C-:B------:R-:W-:Y:S01]  /*23c0*/  @!P1 IMAD.IADD R59, R59, 0x1, -R4.reuse ;  /* 0x000000013b3b9824 */ /* 0x100fe200078e0a04 */
[----:B------:R-:W-:Y:S01]  /*23d0*/  LOP3.LUT R14, R3, 0x48, RZ, 0xfc, !PT ;  /* 0x00000048030e7812 */ /* 0x000fe200078efcff */
[----:B------:R-:W-:Y:S01]  /*23e0*/  IMAD.MOV R5, RZ, RZ, -R5 ;  /* 0x000000ffff057224 */ /* 0x000fe200078e0a05 */
[----:B------:R-:W-:Y:S01]  /*23f0*/  ISETP.GE.AND P1, PT, R12, RZ, PT ;  /* 0x000000ff0c00720c */ /* 0x000fe20003f26270 */
[----:B------:R-:W-:Y:S01]  /*2400*/  @!P0 IMAD.MOV R13, RZ, RZ, -R13 ;  /* 0x000000ffff0d8224 */ /* 0x000fe200078e0a0d */
[C---:B------:R-:W-:Y:S01]  /*2410*/  ISETP.GT.U32.AND P0, PT, R4.reuse, R59, PT ;  /* 0x0000003b0400720c */ /* 0x040fe20003f04070 */
[--C-:B------:R-:W-:Y:S01]  /*2420*/  @!P3 IMAD.IADD R15, R15, 0x1, -R4.reuse ;  /* 0x000000010f0fb824 */ /* 0x100fe200078e0a04 */
[----:B------:R-:W-:Y:S01]  /*2430*/  ISETP.GE.AND P3, PT, R7, RZ, PT ;  /* 0x000000ff0700720c */ /* 0x000fe20003f66270 */
[----:B------:R-:W-:Y:S01]  /*2440*/  IMAD R55, R4, R5, R55 ;  /* 0x0000000504377224 */ /* 0x000fe200078e0237 */
[----:B------:R-:W-:Y:S01]  /*2450*/  IABS R53, R14 ;  /* 0x0000000e00357213 */ /* 0x000fe20000000000 */
[----:B------:R-:W-:Y:S01]  /*2460*/  @!P5 IMAD.IADD R57, R57, 0x1, -R4 ;  /* 0x000000013939d824 */ /* 0x000fe200078e0a04 */
[----:B------:R-:W-:Y:S01]  /*2470*/  LOP3.LUT R12, R3, 0x4c, RZ, 0xfc, !PT ;  /* 0x0000004c030c7812 */ /* 0x000fe200078efcff */
[----:B------:R-:W-:-:S03]  /*2480*/  IMAD.HI.U32 R7, R8, R51, RZ ;  /* 0x0000003308077227 */ /* 0x000fc600078e00ff */
[C---:B------:R-:W-:Y:S01]  /*2490*/  ISETP.GT.U32.AND P5, PT, R4.reuse, R57, PT ;  /* 0x000000390400720c */ /* 0x040fe20003fa4070 */
[----:B------:R-:W-:Y:S01]  /*24a0*/  @!P4 IMAD.MOV R15, RZ, RZ, -R15 ;  /* 0x000000ffff0fc224 */ /* 0x000fe200078e0a0f */
[----:B------:R-:W-:Y:S01]  /*24b0*/  ISETP.GT.U32.AND P4, PT, R4, R55, PT ;  /* 0x000000370400720c */ /* 0x000fe20003f84070 */
[----:B------:R-:W-:Y:S01]  /*24c0*/  IMAD.HI.U32 R5, R8, R53, RZ ;  /* 0x0000003508057227 */ /* 0x000fe200078e00ff */
[----:B------:R-:W-:-:S03]  /*24d0*/  IABS R49, R12 ;  /* 0x0000000c00317213 */ /* 0x000fc60000000000 */
[----:B------:R-:W-:Y:S02]  /*24e0*/  IMAD.MOV R7, RZ, RZ, -R7 ;  /* 0x000000ffff077224 */ /* 0x000fe400078e0a07 */
[----:B------:R-:W-:Y:S02]  /*24f0*/  IMAD.MOV R5, RZ, RZ, -R5 ;  /* 0x000000ffff057224 */ /* 0x000fe400078e0a05 */
[--C-:B------:R-:W-:Y:S01]  /*2500*/  @!P0 IMAD.IADD R59, R59, 0x1, -R4.reuse ;  /* 0x000000013b3b8824 */ /* 0x100fe200078e0a04 */
[----:B------:R-:W-:Y:S01]  /*2510*/  ISETP.GE.AND P0, PT, R16, RZ, PT ;  /* 0x000000ff1000720c */ /* 0x000fe20003f06270 */
[C---:B------:R-:W-:Y:S01]  /*2520*/  IMAD R51, R4.reuse, R7, R51 ;  /* 0x0000000704337224 */ /* 0x040fe200078e0233 */
[C---:B------:R-:W-:Y:S01]  /*2530*/  LOP3.LUT R7, R3.reuse, 0x4e, RZ, 0xfc, !PT ;  /* 0x0000004e03077812 */ /* 0x040fe200078efcff */
[C---:B------:R-:W-:Y:S01]  /*2540*/  IMAD R53, R4.reuse, R5, R53 ;  /* 0x0000000504357224 */ /* 0x040fe200078e0235 */
[----:B------:R-:W-:Y:S01]  /*2550*/  LOP3.LUT R16, R3, 0x56, RZ, 0xfc, !PT ;  /* 0x0000005603107812 */ /* 0x000fe200078efcff */
[----:B------:R-:W-:Y:S01]  /*2560*/  @!P6 IMAD.MOV R59, RZ, RZ, -R59 ;  /* 0x000000ffff3be224 */ /* 0x000fe200078e0a3b */
[C---:B------:R-:W-:Y:S01]  /*2570*/  ISETP.GT.U32.AND P6, PT, R4.reuse, R51, PT ;  /* 0x000000330400720c */ /* 0x040fe20003fc4070 */
[--C-:B------:R-:W-:Y:S01]  /*2580*/  @!P5 IMAD.IADD R57, R57, 0x1, -R4.reuse ;  /* 0x000000013939d824 */ /* 0x100fe200078e0a04 */
[----:B------:R-:W-:Y:S01]  /*2590*/  ISETP.GT.U32.AND P5, PT, R4, R53, PT ;  /* 0x000000350400720c */ /* 0x000fe20003fa4070 */
[----:B------:R-:W-:Y:S01]  /*25a0*/  @!P4 IMAD.IADD R55, R55, 0x1, -R4 ;  /* 0x000000013737c824 */ /* 0x000fe200078e0a04 */
[----:B------:R-:W-:Y:S01]  /*25b0*/  IABS R47, R7 ;  /* 0x00000007002f7213 */ /* 0x000fe20000000000 */
[----:B------:R-:W-:Y:S01]  /*25c0*/  @!P2 IMAD.MOV R61, RZ, RZ, -R61 ;  /* 0x000000ffff3da224 */ /* 0x000fe200078e0a3d */
[----:B------:R-:W-:Y:S01]  /*25d0*/  ISETP.GE.AND P2, PT, R14, RZ, PT ;  /* 0x000000ff0e00720c */ /* 0x000fe20003f46270 */
[----:B------:R-:W-:Y:S01]  /*25e0*/  IMAD.HI.U32 R5, R8, R49, RZ ;  /* 0x0000003108057227 */ /* 0x000fe200078e00ff */
[----:B------:R-:W-:-:S02]  /*25f0*/  ISETP.GT.U32.AND P4, PT, R4, R55, PT ;  /* 0x000000370400720c */ /* 0x000fc40003f84070 */
[----:B------:R-:W-:Y:S01]  /*2600*/  LOP3.LUT R14, R3, 0x50, RZ, 0xfc, !PT ;  /* 0x00000050030e7812 */ /* 0x000fe200078efcff */
[----:B------:R-:W-:Y:S01]  /*2610*/  @!P3 IMAD.MOV R57, RZ, RZ, -R57 ;  /* 0x000000ffff39b224 */ /* 0x000fe200078e0a39 */
[----:B------:R-:W-:Y:S01]  /*2620*/  ISETP.GE.AND P3, PT, R12, RZ, PT ;  /* 0x000000ff0c00720c */ /* 0x000fe20003f66270 */
[--C-:B------:R-:W-:Y:S01]  /*2630*/  @!P6 IMAD.IADD R51, R51, 0x1, -R4.reuse ;  /* 0x000000013333e824 */ /* 0x100fe200078e0a04 */
[----:B------:R-:W-:Y:S01]  /*2640*/  IABS R45, R14 ;  /* 0x0000000e002d7213 */ /* 0x000fe20000000000 */
[----:B------:R-:W-:Y:S01]  /*2650*/  @!P5 IMAD.IADD R53, R53, 0x1, -R4 ;  /* 0x000000013535d824 */ /* 0x000fe200078e0a04 */
[----:B------:R-:W-:Y:S01]  /*2660*/  IABS R39, R16 ;  /* 0x0000001000277213 */ /* 0x000fe20000000000 */
[----:B------:R-:W-:Y:S01]  /*2670*/  IMAD.MOV R12, RZ, RZ, -R5 ;  /* 0x000000ffff0c7224 */ /* 0x000fe200078e0a05 */
[----:B------:R-:W-:Y:S01]  /*2680*/  ISETP.GT.U32.AND P6, PT, R4, R51, PT ;  /* 0x000000330400720c */ /* 0x000fe20003fc4070 */
[----:B------:R-:W-:Y:S01]  /*2690*/  IMAD.HI.U32 R5, R8, R47, RZ ;  /* 0x0000002f08057227 */ /* 0x000fe200078e00ff */
[----:B------:R-:W-:-:S03]  /*26a0*/  ISETP.GT.U32.AND P5, PT, R4, R53, PT ;  /* 0x000000350400720c */ /* 0x000fc60003fa4070 */
[----:B------:R-:W-:Y:S01]  /*26b0*/  @!P4 IMAD.IADD R55, R55, 0x1, -R4 ;  /* 0x000000013737c824 */ /* 0x000fe200078e0a04 */
[----:B------:R-:W-:Y:S01]  /*26c0*/  ISETP.GE.AND P4, PT, R7, RZ, PT ;  /* 0x000000ff0700720c */ /* 0x000fe20003f86270 */
[----:B------:R-:W-:-:S04]  /*26d0*/  IMAD.HI.U32 R7, R8, R45, RZ ;  /* 0x0000002d08077227 */ /* 0x000fc800078e00ff */
[----:B------:R-:W-:Y:S02]  /*26e0*/  IMAD.MOV R7, RZ, RZ, -R7 ;  /* 0x000000ffff077224 */ /* 0x000fe400078e0a07 */
[C---:B------:R-:W-:Y:S02]  /*26f0*/  IMAD R49, R4.reuse, R12, R49 ;  /* 0x0000000c04317224 */ /* 0x040fe400078e0231 */
[C---:B------:R-:W-:Y:S02]  /*2700*/  IMAD R45, R4.reuse, R7, R45 ;  /* 0x00000007042d7224 */ /* 0x040fe400078e022d */
[--C-:B------:R-:W-:Y:S02]  /*2710*/  @!P6 IMAD.IADD R51, R51, 0x1, -R4.reuse ;  /* 0x000000013333e824 */ /* 0x100fe400078e0a04 */
[----:B------:R-:W-:Y:S01]  /*2720*/  @!P5 IMAD.IADD R53, R53, 0x1, -R4 ;  /* 0x000000013535d824 */ /* 0x000fe200078e0a04 */
[C---:B------:R-:W-:Y:S01]  /*2730*/  ISETP.GT.U32.AND P5, PT, R4.reuse, R49, PT ;  /* 0x000000310400720c */ /* 0x040fe20003fa4070 */
[----:B------:R-:W-:Y:S01]  /*2740*/  @!P0 IMAD.MOV R51, RZ, RZ, -R51 ;  /* 0x000000ffff338224 */ /* 0x000fe200078e0a33 */
[----:B------:R-:W-:Y:S01]  /*2750*/  ISETP.GT.U32.AND P0, PT, R4, R45, PT ;  /* 0x0000002d0400720c */ /* 0x000fe20003f04070 */
[----:B------:R-:W-:-:S02]  /*2760*/  IMAD.MOV R5, RZ, RZ, -R5 ;  /* 0x000000ffff057224 */ /* 0x000fc400078e0a05 */
[----:B------:R-:W-:Y:S01]  /*2770*/  @!P1 IMAD.MOV R55, RZ, RZ, -R55 ;  /* 0x000000ffff379224 */ /* 0x000fe200078e0a37 */
[----:B------:R-:W-:Y:S01]  /*2780*/  ISETP.GE.AND P1, PT, R14, RZ, PT ;  /* 0x000000ff0e00720c */ /* 0x000fe20003f26270 */
[C---:B------:R-:W-:Y:S01]  /*2790*/  IMAD R47, R4.reuse, R5, R47 ;  /* 0x00000005042f7224 */ /* 0x040fe200078e022f */
[C---:B------:R-:W-:Y:S01]  /*27a0*/  LOP3.LUT R14, R3.reuse, 0x54, RZ, 0xfc, !PT ;  /* 0x00000054030e7812 */ /* 0x040fe200078efcff */
[----:B------:R-:W-:Y:S01]  /*27b0*/  @!P2 IMAD.MOV R53, RZ, RZ, -R53 ;  /* 0x000000ffff35a224 */ /* 0x000fe200078e0a35 */
[----:B------:R-:W-:Y:S02]  /*27c0*/  LOP3.LUT R5, R3, 0x52, RZ, 0xfc, !PT ;  /* 0x0000005203057812 */ /* 0x000fe400078efcff */
[----:B------:R-:W-:Y:S01]  /*27d0*/  IABS R41, R14 ;  /* 0x0000000e00297213 */ /* 0x000fe20000000000 */
[--C-:B------:R-:W-:Y:S01]  /*27e0*/  @!P5 IMAD.IADD R49, R49, 0x1, -R4.reuse ;  /* 0x000000013131d824 */ /* 0x100fe200078e0a04 */
[----:B------:R-:W-:Y:S01]  /*27f0*/  ISETP.GT.U32.AND P2, PT, R4, R47, PT ;  /* 0x0000002f0400720c */ /* 0x000fe20003f44070 */
[----:B------:R-:W-:Y:S01]  /*2800*/  @!P0 IMAD.IADD R45, R45, 0x1, -R4 ;  /* 0x000000012d2d8824 */ /* 0x000fe200078e0a04 */
[----:B------:R-:W-:Y:S01]  /*2810*/  IABS R43, R5 ;  /* 0x00000005002b7213 */ /* 0x000fe20000000000 */
[----:B------:R-:W-:Y:S01]  /*2820*/  IMAD.HI.U32 R7, R8, R41, RZ ;  /* 0x0000002908077227 */ /* 0x000fe200078e00ff */
[----:B------:R-:W-:-:S02]  /*2830*/  ISETP.GT.U32.AND P5, PT, R4, R49, PT ;  /* 0x000000310400720c */ /* 0x000fc40003fa4070 */
[----:B------:R-:W-:Y:S01]  /*2840*/  ISETP.GT.U32.AND P0, PT, R4, R45, PT ;  /* 0x0000002d0400720c */ /* 0x000fe20003f04070 */
[----:B------:R-:W-:Y:S01]  /*2850*/  IMAD.MOV R7, RZ, RZ, -R7 ;  /* 0x000000ffff077224 */ /* 0x000fe200078e0a07 */
[----:B------:R-:W-:Y:S01]  /*2860*/  ISETP.GE.AND P6, PT, R5, RZ, PT ;  /* 0x000000ff0500720c */ /* 0x000fe20003fc6270 */
[----:B------:R-:W-:-:S04]  /*2870*/  IMAD.HI.U32 R5, R8, R43, RZ ;  /* 0x0000002b08057227 */ /* 0x000fc800078e00ff */
[----:B------:R-:W-:Y:S02]  /*2880*/  IMAD R41, R4, R7, R41 ;  /* 0x0000000704297224 */ /* 0x000fe400078e0229 */
[----:B------:R-:W-:-:S04]  /*2890*/  IMAD.HI.U32 R7, R8, R37, RZ ;  /* 0x0000002508077227 */ /* 0x000fc800078e00ff */
[--C-:B------:R-:W-:Y:S02]  /*28a0*/  @!P2 IMAD.IADD R47, R47, 0x1, -R4.reuse ;  /* 0x000000012f2fa824 */ /* 0x100fe400078e0a04 */
[----:B------:R-:W-:Y:S02]  /*28b0*/  IMAD.MOV R7, RZ, RZ, -R7 ;  /* 0x000000ffff077224 */ /* 0x000fe400078e0a07 */
[--C-:B------:R-:W-:Y:S01]  /*28c0*/  @!P5 IMAD.IADD R49, R49, 0x1, -R4.reuse ;  /* 0x000000013131d824 */ /* 0x100fe200078e0a04 */
[C---:B------:R-:W-:Y:S01]  /*28d0*/  ISETP.GT.U32.AND P2, PT, R4.reuse, R47, PT ;  /* 0x0000002f0400720c */ /* 0x040fe20003f44070 */
[----:B------:R-:W-:Y:S01]  /*28e0*/  IMAD R37, R4, R7, R37 ;  /* 0x0000000704257224 */ /* 0x000fe200078e0225 */
[----:B------:R-:W-:Y:S01]  /*28f0*/  ISETP.GE.AND P5, PT, R14, RZ, PT ;  /* 0x000000ff0e00720c */ /* 0x000fe20003fa6270 */
[----:B------:R-:W-:Y:S01]  /*2900*/  @!P0 IMAD.IADD R45, R45, 0x1, -R4 ;  /* 0x000000012d2d8824 */ /* 0x000fe200078e0a04 */
[----:B------:R-:W-:Y:S01]  /*2910*/  LOP3.LUT R14, R3, 0x5c, RZ, 0xfc, !PT ;  /* 0x0000005c030e7812 */ /* 0x000fe200078efcff */
[----:B------:R-:W-:-:S02]  /*2920*/  IMAD.MOV R12, RZ, RZ, -R5 ;  /* 0x000000ffff0c7224 */ /* 0x000fc400078e0a05 */
[----:B------:R-:W-:Y:S01]  /*2930*/  @!P3 IMAD.MOV R49, RZ, RZ, -R49 ;  /* 0x000000ffff31b224 */ /* 0x000fe200078e0a31 */
[C---:B------:R-:W-:Y:S01]  /*2940*/  ISETP.GT.U32.AND P3, PT, R4.reuse, R41, PT ;  /* 0x000000290400720c */ /* 0x040fe20003f64070 */
[----:B------:R-:W-:Y:S01]  /*2950*/  @!P1 IMAD.MOV R45, RZ, RZ, -R45 ;  /* 0x000000ffff2d9224 */ /* 0x000fe200078e0a2d */
[C---:B------:R-:W-:Y:S01]  /*2960*/  ISETP.GT.U32.AND P1, PT, R4.reuse, R37, PT ;  /* 0x000000250400720c */ /* 0x040fe20003f24070 */
[----:B------:R-:W-:Y:S01]  /*2970*/  IMAD R43, R4, R12, R43 ;  /* 0x0000000c042b7224 */ /* 0x000fe200078e022b */
[----:B------:R-:W-:Y:S01]  /*2980*/  LOP3.LUT R12, R3, 0x5a, RZ, 0xfc, !PT ;  /* 0x0000005a030c7812 */ /* 0x000fe200078efcff */
[----:B------:R-:W-:Y:S01]  /*2990*/  IMAD.HI.U32 R5, R8, R39, RZ ;  /* 0x0000002708057227 */ /* 0x000fe200078e00ff */
[----:B------:R-:W-:Y:S02]  /*29a0*/  IABS R33, R14 ;  /* 0x0000000e00217213 */ /* 0x000fe40000000000 */
[----:B------:R-:W-:Y:S01]  /*29b0*/  IABS R35, R12 ;  /* 0x0000000c00237213 */ /* 0x000fe20000000000 */
[----:B------:R-:W-:-:S02]  /*29c0*/  IMAD.MOV R5, RZ, RZ, -R5 ;  /* 0x000000ffff057224 */ /* 0x000fc400078e0a05 */
[----:B------:R-:W-:Y:S01]  /*29d0*/  @!P2 IMAD.IADD R47, R47, 0x1, -R4 ;  /* 0x000000012f2fa824 */ /* 0x000fe200078e0a04 */
[C---:B------:R-:W-:Y:S01]  /*29e0*/  ISETP.GT.U32.AND P2, PT, R4.reuse, R43, PT ;  /* 0x0000002b0400720c */ /* 0x040fe20003f44070 */
[----:B------:R-:W-:Y:S02]  /*29f0*/  IMAD R39, R4, R5, R39 ;  /* 0x0000000504277224 */ /* 0x000fe400078e0227 */
[----:B------:R-:W-:-:S03]  /*2a00*/  IMAD.HI.U32 R5, R8, R35, RZ ;  /* 0x0000002308057227 */ /* 0x000fc600078e00ff */
[C---:B------:R-:W-:Y:S01]  /*2a10*/  ISETP.GT.U32.AND P0, PT, R4.reuse, R39, PT ;  /* 0x000000270400720c */ /* 0x040fe20003f04070 */
[--C-:B------:R-:W-:Y:S02]  /*2a20*/  @!P3 IMAD.IADD R41, R41, 0x1, -R4.reuse ;  /* 0x000000012929b824 */ /* 0x100fe400078e0a04 */
[--C-:B------:R-:W-:Y:S02]  /*2a30*/  @!P1 IMAD.IADD R37, R37, 0x1, -R4.reuse ;  /* 0x0000000125259824 */ /* 0x100fe400078e0a04 */
[----:B------:R-:W-:Y:S01]  /*2a40*/  IMAD.MOV R5, RZ, RZ, -R5 ;  /* 0x000000ffff057224 */ /* 0x000fe200078e0a05 */
[C---:B------:R-:W-:Y:S01]  /*2a50*/  ISETP.GT.U32.AND P3, PT, R4.reuse, R41, PT ;  /* 0x000000290400720c */ /* 0x040fe20003f64070 */
[----:B------:R-:W-:Y:S01]  /*2a60*/  @!P2 IMAD.IADD R43, R43, 0x1, -R4 ;  /* 0x000000012b2ba824 */ /* 0x000fe200078e0a04 */
[C---:B------:R-:W-:Y:S01]  /*2a70*/  ISETP.GT.U32.AND P1, PT, R4.reuse, R37, PT ;  /* 0x000000250400720c */ /* 0x040fe20003f24070 */
[----:B------:R-:W-:Y:S02]  /*2a80*/  IMAD R35, R4, R5, R35 ;  /* 0x0000000504237224 */ /* 0x000fe400078e0223 */
[----:B------:R-:W-:Y:S01]  /*2a90*/  IMAD.HI.U32 R5, R8, R33, RZ ;  /* 0x0000002108057227 */ /* 0x000fe200078e00ff */
[----:B------:R-:W-:-:S03]  /*2aa0*/  ISETP.GT.U32.AND P2, PT, R4, R43, PT ;  /* 0x0000002b0400720c */ /* 0x000fc60003f44070 */
[----:B------:R-:W-:Y:S02]  /*2ab0*/  IMAD.MOV R5, RZ, RZ, -R5 ;  /* 0x000000ffff057224 */ /* 0x000fe400078e0a05 */
[----:B------:R-:W-:Y:S01]  /*2ac0*/  @!P4 IMAD.MOV R47, RZ, RZ, -R47 ;  /* 0x000000ffff2fc224 */ /* 0x000fe200078e0a2f */
[----:B------:R-:W-:Y:S01]  /*2ad0*/  ISETP.GE.AND P4, PT, R16, RZ, PT ;  /* 0x000000ff1000720c */ /* 0x000fe20003f86270 */
[--C-:B------:R-:W-:Y:S01]  /*2ae0*/  @!P0 IMAD.IADD R39, R39, 0x1, -R4.reuse ;  /* 0x0000000127278824 */ /* 0x100fe200078e0a04 */
[C---:B------:R-:W-:Y:S01]  /*2af0*/  LOP3.LUT R16, R3.reuse, 0x5e, RZ, 0xfc, !PT ;  /* 0x0000005e03107812 */ /* 0x040fe200078efcff */
[C---:B------:R-:W-:Y:S01]  /*2b00*/  IMAD R33, R4.reuse, R5, R33 ;  /* 0x0000000504217224 */ /* 0x040fe200078e0221 */
[----:B------:R-:W-:Y:S01]  /*2b10*/  LOP3.LUT R5, R3, 0x60, RZ, 0xfc, !PT ;  /* 0x0000006003057812 */ /* 0x000fe200078efcff */
[--C-:B------:R-:W-:Y:S01]  /*2b20*/  @!P3 IMAD.IADD R41, R41, 0x1, -R4.reuse ;  /* 0x000000012929b824 */ /* 0x100fe200078e0a04 */
[----:B------:R-:W-:Y:S01]  /*2b30*/  IABS R31, R16 ;  /* 0x00000010001f7213 */ /* 0x000fe20000000000 */
[--C-:B------:R-:W-:Y:S01]  /*2b40*/  @!P1 IMAD.IADD R37, R37, 0x1, -R4.reuse ;  /* 0x0000000125259824 */ /* 0x100fe200078e0a04 */
[C---:B------:R-:W-:Y:S01]  /*2b50*/  ISETP.GT.U32.AND P0, PT, R4.reuse, R39, PT ;  /* 0x000000270400720c */ /* 0x040fe20003f04070 */
[----:B------:R-:W-:Y:S01]  /*2b60*/  @!P2 IMAD.IADD R43, R43, 0x1, -R4 ;  /* 0x000000012b2ba824 */ /* 0x000fe200078e0a04 */
[----:B------:R-:W-:Y:S01]  /*2b70*/  ISETP.GT.U32.AND P3, PT, R4, R35, PT ;  /* 0x000000230400720c */ /* 0x000fe20003f64070 */
[----:B------:R-:W-:Y:S01]  /*2b80*/  IMAD.HI.U32 R7, R8, R31, RZ ;  /* 0x0000001f08077227 */ /* 0x000fe200078e00ff */
[----:B------:R-:W-:-:S02]  /*2b90*/  ISETP.GT.U32.AND P1, PT, R4, R33, PT ;  /* 0x000000210400720c */ /* 0x000fc40003f24070 */
[----:B------:R-:W-:Y:S01]  /*2ba0*/  ISETP.GE.AND P2, PT, R17, RZ, PT ;  /* 0x000000ff1100720c */ /* 0x000fe20003f46270 */
[----:B------:R-:W-:Y:S01]  /*2bb0*/  IMAD.MOV R7, RZ, RZ, -R7 ;  /* 0x000000ffff077224 */ /* 0x000fe200078e0a07 */
[----:B------:R-:W-:Y:S01]  /*2bc0*/  IABS R29, R5 ;  /* 0x00000005001d7213 */ /* 0x000fe20000000000 */
[----:B------:R-:W-:Y:S01]  /*2bd0*/  @!P6 IMAD.MOV R43, RZ, RZ, -R43 ;  /* 0x000000ffff2be224 */ /* 0x000fe200078e0a2b */
[----:B------:R-:W-:Y:S01]  /*2be0*/  ISETP.GE.AND P6, PT, R12, RZ, PT ;  /* 0x000000ff0c00720c */ /* 0x000fe20003fc6270 */
[C---:B------:R-:W-:Y:S01]  /*2bf0*/  IMAD R31, R4.reuse, R7, R31 ;  /* 0x00000007041f7224 */ /* 0x040fe200078e021f */
[----:B------:R-:W-:Y:S01]  /*2c00*/  LOP3.LUT R7, R3, 0x62, RZ, 0xfc, !PT ;  /* 0x0000006203077812 */ /* 0x000fe200078efcff */
[--C-:B------:R-:W-:Y:S01]  /*2c10*/  @!P0 IMAD.IADD R39, R39, 0x1, -R4.reuse ;  /* 0x0000000127278824 */ /* 0x100fe200078e0a04 */
[----:B------:R-:W-:Y:S01]  /*2c20*/  LOP3.LUT R12, R3, 0x64, RZ, 0xfc, !PT ;  /* 0x00000064030c7812 */ /* 0x000fe200078efcff */
[--C-:B------:R-:W-:Y:S01]  /*2c30*/  @!P3 IMAD.IADD R35, R35, 0x1, -R4.reuse ;  /* 0x000000012323b824 */ /* 0x100fe200078e0a04 */
[----:B------:R-:W-:Y:S01]  /*2c40*/  IABS R27, R7 ;  /* 0x00000007001b7213 */ /* 0x000fe20000000000 */
[----:B------:R-:W-:Y:S01]  /*2c50*/  @!P1 IMAD.IADD R33, R33, 0x1, -R4 ;  /* 0x0000000121219824 */ /* 0x000fe200078e0a04 */
[----:B------:R-:W-:Y:S01]  /*2c60*/  IABS R25, R12 ;  /* 0x0000000c00197213 */ /* 0x000fe20000000000 */
[----:B------:R-:W-:Y:S01]  /*2c70*/  @!P4 IMAD.MOV R39, RZ, RZ, -R39 ;  /* 0x000000ffff27c224 */ /* 0x000fe200078e0a27 */
[----:B------:R-:W-:Y:S01]  /*2c80*/  ISETP.GT.U32.AND P3, PT, R4, R35, PT ;  /* 0x000000230400720c */ /* 0x000fe20003f64070 */
[----:B------:R-:W-:Y:S01]  /*2c90*/  @!P2 IMAD.MOV R37, RZ, RZ, -R37 ;  /* 0x000000ffff25a224 */ /* 0x000fe200078e0a25 */
[----:B------:R-:W-:Y:S01]  /*2ca0*/  ISETP.GE.AND P4, PT, R5, RZ, PT ;  /* 0x000000ff0500720c */ /* 0x000fe20003f86270 */
[----:B------:R-:W-:Y:S01]  /*2cb0*/  IMAD.HI.U32 R5, R8, R29, RZ ;  /* 0x0000001d08057227 */ /* 0x000fe200078e00ff */
[----:B------:R-:W-:-:S02]  /*2cc0*/  ISETP.GT.U32.AND P1, PT, R4, R33, PT ;  /* 0x000000210400720c */ /* 0x000fc40003f24070 */
[----:B------:R-:W-:Y:S01]  /*2cd0*/  ISETP.GE.AND P2, PT, R7, RZ, PT ;  /* 0x000000ff0700720c */ /* 0x000fe20003f46270 */
[----:B------:R-:W-:Y:S01]  /*2ce0*/  IMAD.HI.U32 R7, R8, R27, RZ ;  /* 0x0000001b08077227 */ /* 0x000fe200078e00ff */
[----:B------:R-:W-:Y:S02]  /*2cf0*/  ISETP.GE.AND P0, PT, R16, RZ, PT ;  /* 0x000000ff1000720c */ /* 0x000fe40003f06270 */
[----:B------:R-:W-:Y:S01]  /*2d00*/  LOP3.LUT R16, R3, 0x68, RZ, 0xfc, !PT ;  /* 0x0000006803107812 */ /* 0x000fe200078efcff */
[----:B------:R-:W-:Y:S01]  /*2d10*/  IMAD.MOV R5, RZ, RZ, -R5 ;  /* 0x000000ffff057224 */ /* 0x000fe200078e0a05 */
[----:B------:R-:W-:Y:S01]  /*2d20*/  IABS R17, R20 ;  /* 0x0000001400117213 */ /* 0x000fe20000000000 */
[----:B------:R-:W-:Y:S01]  /*2d30*/  IMAD.MOV R7, RZ, RZ, -R7 ;  /* 0x000000ffff077224 */ /* 0x000fe200078e0a07 */
[----:B------:R-:W-:Y:S01]  /*2d40*/  IABS R21, R16 ;  /* 0x0000001000157213 */ /* 0x000fe20000000000 */
[C---:B------:R-:W-:Y:S02]  /*2d50*/  IMAD R29, R4.reuse, R5, R29 ;  /* 0x00000005041d7224 */ /* 0x040fe400078e021d */
[----:B------:R-:W-:Y:S01]  /*2d60*/  @!P3 IMAD.IADD R35, R35, 0x1, -R4 ;  /* 0x000000012323b824 */ /* 0x000fe200078e0a04 */
[C---:B------:R-:W-:Y:S01]  /*2d70*/  ISETP.GT.U32.AND P3, PT, R4.reuse, R31, PT ;  /* 0x0000001f0400720c */ /* 0x040fe20003f64070 */
[----:B------:R-:W-:-:S02]  /*2d80*/  IMAD R27, R4, R7, R27 ;  /* 0x00000007041b7224 */ /* 0x000fc400078e021b */
[----:B------:R-:W-:Y:S01]  /*2d90*/  @!P1 IMAD.IADD R33, R33, 0x1, -R4 ;  /* 0x0000000121219824 */ /* 0x000fe200078e0a04 */
[C---:B------:R-:W-:Y:S01]  /*2da0*/  ISETP.GT.U32.AND P1, PT, R4.reuse, R29, PT ;  /* 0x0000001d0400720c */ /* 0x040fe20003f24070 */
[----:B------:R-:W-:Y:S01]  /*2db0*/  @!P6 IMAD.MOV R35, RZ, RZ, -R35 ;  /* 0x000000ffff23e224 */ /* 0x000fe200078e0a23 */
[----:B------:R-:W-:Y:S01]  /*2dc0*/  ISETP.GT.U32.AND P6, PT, R4, R27, PT ;  /* 0x0000001b0400720c */ /* 0x000fe20003fc4070 */
[----:B------:R-:W-:Y:S01]  /*2dd0*/  @!P5 IMAD.MOV R41, RZ, RZ, -R41 ;  /* 0x000000ffff29d224 */ /* 0x000fe200078e0a29 */
[----:B------:R-:W-:Y:S01]  /*2de0*/  ISETP.GE.AND P5, PT, R14, RZ, PT ;  /* 0x000000ff0e00720c */ /* 0x000fe20003fa6270 */
[----:B------:R-:W-:Y:S01]  /*2df0*/  IMAD.HI.U32 R5, R8, R25, RZ ;  /* 0x0000001908057227 */ /* 0x000fe200078e00ff */
[----:B------:R-:W-:-:S03]  /*2e00*/  LOP3.LUT R14, R3, 0x66, RZ, 0xfc, !PT ;  /* 0x00000066030e7812 */ /* 0x000fc600078efcff */
[--C-:B------:R-:W-:Y:S01]  /*2e10*/  @!P3 IMAD.IADD R31, R31, 0x1, -R4.reuse ;  /* 0x000000011f1fb824 */ /* 0x100fe200078e0a04 */
[----:B------:R-:W-:Y:S01]  /*2e20*/  IABS R23, R14 ;  /* 0x0000000e00177213 */ /* 0x000fe20000000000 */
[----:B------:R-:W-:Y:S02]  /*2e30*/  IMAD.MOV R5, RZ, RZ, -R5 ;  /* 0x000000ffff057224 */ /* 0x000fe400078e0a05 */
[--C-:B------:R-:W-:Y:S01]  /*2e40*/  @!P1 IMAD.IADD R29, R29, 0x1, -R4.reuse ;  /* 0x000000011d1d9824 */ /* 0x100fe200078e0a04 */
[----:B------:R-:W-:Y:S01]  /*2e50*/  ISETP.GT.U32.AND P3, PT, R4, R31, PT ;  /* 0x0000001f0400720c */ /* 0x000fe20003f64070 */
[----:B------:R-:W-:Y:S02]  /*2e60*/  @!P6 IMAD.IADD R27, R27, 0x1, -R4 ;  /* 0x000000011b1be824 */ /* 0x000fe400078e0a04 */
[----:B------:R-:W-:Y:S01]  /*2e70*/  IMAD.HI.U32 R7, R8, R23, RZ ;  /* 0x0000001708077227 */ /* 0x000fe200078e00ff */
[C---:B------:R-:W-:Y:S02]  /*2e80*/  ISETP.GT.U32.AND P1, PT, R4.reuse, R29, PT ;  /* 0x0000001d0400720c */ /* 0x040fe40003f24070 */
[----:B------:R-:W-:Y:S01]  /*2e90*/  ISETP.GT.U32.AND P6, PT, R4, R27, PT ;  /* 0x0000001b0400720c */ /* 0x000fe20003fc4070 */
[----:B------:R-:W-:-:S02]  /*2ea0*/  IMAD.MOV R7, RZ, RZ, -R7 ;  /* 0x000000ffff077224 */ /* 0x000fc400078e0a07 */
[C---:B------:R-:W-:Y:S02]  /*2eb0*/  IMAD R25, R4.reuse, R5, R25 ;  /* 0x0000000504197224 */ /* 0x040fe400078e0219 */
[----:B------:R-:W-:Y:S02]  /*2ec0*/  IMAD R23, R4, R7, R23 ;  /* 0x0000000704177224 */ /* 0x000fe400078e0217 */
[----:B------:R-:W-:-:S04]  /*2ed0*/  IMAD.HI.U32 R5, R8, R21, RZ ;  /* 0x0000001508057227 */ /* 0x000fc800078e00ff */
[--C-:B------:R-:W-:Y:S01]  /*2ee0*/  @!P1 IMAD.IADD R29, R29, 0x1, -R4.reuse ;  /* 0x000000011d1d9824 */ /* 0x100fe200078e0a04 */
[----:B------:R-:W-:Y:S01]  /*2ef0*/  ISETP.GT.U32.AND P1, PT, R4, R25, PT ;  /* 0x000000190400720c */ /* 0x000fe20003f24070 */
[----:B------:R-:W-:Y:S01]  /*2f00*/  @!P5 IMAD.MOV R33, RZ, RZ, -R33 ;  /* 0x000000ffff21d224 */ /* 0x000fe200078e0a21 */
[----:B------:R-:W-:Y:S01]  /*2f10*/  ISETP.GE.AND P5, PT, R12, RZ, PT ;  /* 0x000000ff0c00720c */ /* 0x000fe20003fa6270 */
[----:B------:R-:W-:Y:S01]  /*2f20*/  @!P6 IMAD.IADD R27, R27, 0x1, -R4 ;  /* 0x000000011b1be824 */ /* 0x000fe200078e0a04 */
[----:B------:R-:W-:Y:S01]  /*2f30*/  ISETP.GT.U32.AND P6, PT, R4, R23, PT ;  /* 0x000000170400720c */ /* 0x000fe20003fc4070 */
[----:B------:R-:W-:Y:S02]  /*2f40*/  IMAD.MOV R12, RZ, RZ, -R5 ;  /* 0x000000ffff0c7224 */ /* 0x000fe400078e0a05 */
[----:B------:R-:W-:-:S04]  /*2f50*/  IMAD.HI.U32 R5, R8, R19, RZ ;  /* 0x0000001308057227 */ /* 0x000fc800078e00ff */
[--C-:B------:R-:W-:Y:S01]  /*2f60*/  @!P3 IMAD.IADD R31, R31, 0x1, -R4.reuse ;  /* 0x000000011f1fb824 */ /* 0x100fe200078e0a04 */
[----:B------:R-:W-:Y:S01]  /*2f70*/  ISETP.GE.AND P3, PT, R14, RZ, PT ;  /* 0x000000ff0e00720c */ /* 0x000fe20003f66270 */
[C---:B------:R-:W-:Y:S02]  /*2f80*/  IMAD R21, R4.reuse, R12, R21 ;  /* 0x0000000c04157224 */ /* 0x040fe400078e0215 */
[----:B------:R-:W-:Y:S02]  /*2f90*/  IMAD.MOV R14, RZ, RZ, -R5 ;  /* 0x000000ffff0e7224 */ /* 0x000fe400078e0a05 */
[--C-:B------:R-:W-:Y:S01]  /*2fa0*/  @!P1 IMAD.IADD R25, R25, 0x1, -R4.reuse ;  /* 0x0000000119199824 */ /* 0x100fe200078e0a04 */
[C---:B------:R-:W-:Y:S01]  /*2fb0*/  ISETP.GT.U32.AND P1, PT, R4.reuse, R21, PT ;  /* 0x000000150400720c */ /* 0x040fe20003f24070 */
[----:B------:R-:W-:Y:S01]  /*2fc0*/  IMAD R19, R4, R14, R19 ;  /* 0x0000000e04137224 */ /* 0x000fe200078e0213 */
[----:B------:R-:W-:Y:S01]  /*2fd0*/  LOP3.LUT R14, R3, 0x74, RZ, 0xfc, !PT ;  /* 0x00000074030e7812 */ /* 0x000fe200078efcff */
[----:B------:R-:W-:-:S02]  /*2fe0*/  @!P6 IMAD.IADD R23, R23, 0x1, -R4 ;  /* 0x000000011717e824 */ /* 0x000fc400078e0a04 */
[----:B------:R-:W-:Y:S01]  /*2ff0*/  IMAD.HI.U32 R7, R8, R17, RZ ;  /* 0x0000001108077227 */ /* 0x000fe200078e00ff */
[----:B------:R-:W-:Y:S02]  /*3000*/  ISETP.GT.U32.AND P6, PT, R4, R19, PT ;  /* 0x000000130400720c */ /* 0x000fe40003fc4070 */
[----:B------:R-:W-:Y:S01]  /*3010*/  IABS R225, R14 ;  /* 0x0000000e00e17213 */ /* 0x000fe20000000000 */
[----:B------:R-:W-:Y:S02]  /*3020*/  IMAD.MOV R7, RZ, RZ, -R7 ;  /* 0x000000ffff077224 */ /* 0x000fe400078e0a07 */
[----:B------:R-:W-:-:S04]  /*3030*/  IMAD.HI.U32 R5, R8, R229, RZ ;  /* 0x000000e508057227 */ /* 0x000fc800078e00ff */
[--C-:B------:R-:W-:Y:S01]  /*3040*/  @!P1 IMAD.IADD R21, R21, 0x1, -R4.reuse ;  /* 0x0000000115159824 */ /* 0x100fe200078e0a04 */
[C---:B------:R-:W-:Y:S01]  /*3050*/  ISETP.GT.U32.AND P1, PT, R4.reuse, R25, PT ;  /* 0x000000190400720c */ /* 0x040fe20003f24070 */
[C---:B------:R-:W-:Y:S02]  /*3060*/  IMAD R17, R4.reuse, R7, R17 ;  /* 0x0000000704117224 */ /* 0x040fe400078e0211 */
[----:B------:R-:W-:Y:S01]  /*3070*/  @!P6 IMAD.IADD R19, R19, 0x1, -R4 ;  /* 0x000000011313e824 */ /* 0x000fe200078e0a04 */
[C---:B------:R-:W-:Y:S01]  /*3080*/  ISETP.GT.U32.AND P6, PT, R4.reuse, R21, PT ;  /* 0x000000150400720c */ /* 0x040fe20003fc4070 */
[----:B------:R-:W-:Y:S01]  /*3090*/  @!P2 IMAD.MOV R27, RZ, RZ, -R27 ;  /* 0x000000ffff1ba224 */ /* 0x000fe200078e0a1b */
[C---:B------:R-:W-:Y:S01]  /*30a0*/  ISETP.GT.U32.AND P2, PT, R4.reuse, R17, PT ;  /* 0x000000110400720c */ /* 0x040fe20003f44070 */
[----:B------:R-:W-:Y:S02]  /*30b0*/  IMAD.MOV R5, RZ, RZ, -R5 ;  /* 0x000000ffff057224 */ /* 0x000fe400078e0a05 */
[----:B------:R-:W-:Y:S01]  /*30c0*/  @!P4 IMAD.MOV R29, RZ, RZ, -R29 ;  /* 0x000000ffff1dc224 */ /* 0x000fe200078e0a1d */
[----:B------:R-:W-:Y:S01]  /*30d0*/  ISETP.GT.U32.AND P4, PT, R4, R19, PT ;  /* 0x000000130400720c */ /* 0x000fe20003f84070 */
[----:B------:R-:W-:-:S04]  /*30e0*/  IMAD.HI.U32 R12, R8, R135, RZ ;  /* 0x00000087080c7227 */ /* 0x000fc800078e00ff */
[C---:B------:R-:W-:Y:S02]  /*30f0*/  IMAD R229, R4.reuse, R5, R229 ;  /* 0x0000000504e57224 */ /* 0x040fe400078e02e5 */
[----:B------:R-:W-:Y:S01]  /*3100*/  @!P0 IMAD.MOV R31, RZ, RZ, -R31 ;  /* 0x000000ffff1f8224 */ /* 0x000fe200078e0a1f */
[C---:B------:R-:W-:Y:S01]  /*3110*/  ISETP.GT.U32.AND P0, PT, R4.reuse, R23, PT ;  /* 0x000000170400720c */ /* 0x040fe20003f04070 */
[----:B------:R-:W-:Y:S02]  /*3120*/  IMAD.MOV R12, RZ, RZ, -R12 ;  /* 0x000000ffff0c7224 */ /* 0x000fe400078e0a0c */
[--C-:B------:R-:W-:Y:S01]  /*3130*/  @!P6 IMAD.IADD R21, R21, 0x1, -R4.reuse ;  /* 0x000000011515e824 */ /* 0x100fe200078e0a04 */
[C---:B------:R-:W-:Y:S01]  /*3140*/  ISETP.GT.U32.AND P6, PT, R4.reuse, R229, PT ;  /* 0x000000e50400720c */ /* 0x040fe20003fc4070 */
[----:B------:R-:W-:Y:S01]  /*3150*/  IMAD R135, R4, R12, R135 ;  /* 0x0000000c04877224 */ /* 0x000fe200078e0287 */
[----:B------:R-:W-:Y:S01]  /*3160*/  LOP3.LUT R12, R3, 0x72, RZ, 0xfc, !PT ;  /* 0x00000072030c7812 */ /* 0x000fe200078efcff */
[----:B------:R-:W-:-:S02]  /*3170*/  @!P1 IMAD.IADD R25, R25, 0x1, -R4 ;  /* 0x0000000119199824 */ /* 0x000fc400078e0a04 */
[--C-:B------:R-:W-:Y:S01]  /*3180*/  @!P2 IMAD.IADD R17, R17, 0x1, -R4.reuse ;  /* 0x000000011111a824 */ /* 0x100fe200078e0a04 */
[----:B------:R-:W-:Y:S01]  /*3190*/  IABS R227, R12 ;  /* 0x0000000c00e37213 */ /* 0x000fe20000000000 */
[----:B------:R-:W-:Y:S01]  /*31a0*/  IMAD.HI.U32 R7, R8, R225, RZ ;  /* 0x000000e108077227 */ /* 0x000fe200078e00ff */
[----:B------:R-:W-:Y:S02]  /*31b0*/  ISETP.GT.U32.AND P1, PT, R4, R135, PT ;  /* 0x000000870400720c */ /* 0x000fe40003f24070 */
[----:B------:R-:W-:Y:S01]  /*31c0*/  ISETP.GE.AND P2, PT, R20, RZ, PT ;  /* 0x000000ff1400720c */ /* 0x000fe20003f46270 */
[--C-:B------:R-:W-:Y:S01]  /*31d0*/  @!P4 IMAD.IADD R19, R19, 0x1, -R4.reuse ;  /* 0x000000011313c824 */ /* 0x100fe200078e0a04 */
[----:B------:R-:W-:Y:S01]  /*31e0*/  ISETP.GE.AND P4, PT, R18, RZ, PT ;  /* 0x000000ff1200720c */ /* 0x000fe20003f86270 */
[----:B------:R-:W-:Y:S01]  /*31f0*/  @!P5 IMAD.MOV R25, RZ, RZ, -R25 ;  /* 0x000000ffff19d224 */ /* 0x000fe200078e0a19 */
[----:B------:R-:W-:Y:S01]  /*3200*/  ISETP.GT.U32.AND P5, PT, R4, R17, PT ;  /* 0x000000110400720c */ /* 0x000fe20003fa4070 */
[----:B------:R-:W-:Y:S01]  /*3210*/  IMAD.MOV R7, RZ, RZ, -R7 ;  /* 0x000000ffff077224 */ /* 0x000fe200078e0a07 */
[----:B------:R-:W-:Y:S01]  /*3220*/  LOP3.LUT R18, R3, 0x86, RZ, 0xfc, !PT ;  /* 0x0000008603127812 */ /* 0x000fe200078efcff */
[----:B------:R-:W-:Y:S01]  /*3230*/  @!P0 IMAD.IADD R23, R23, 0x1, -R4 ;  /* 0x0000000117178824 */ /* 0x000fe200078e0a04 */
[----:B------:R-:W-:Y:S01]  /*3240*/  ISETP.GE.AND P0, PT, R16, RZ, PT ;  /* 0x000000ff1000720c */ /* 0x000fe20003f06270 */
[----:B------:R-:W-:Y:S01]  /*3250*/  IMAD.HI.U32 R5, R8, R227, RZ ;  /* 0x000000e308057227 */ /* 0x000fe200078e00ff */
[----:B------:R-:W-:-:S02]  /*3260*/  LOP3.LUT R16, R3, 0x78, RZ, 0xfc, !PT ;  /* 0x0000007803107812 */ /* 0x000fc400078efcff */
[----:B------:R-:W-:Y:S01]  /*3270*/  IABS R207, R18 ;  /* 0x0000001200cf7213 */ /* 0x000fe20000000000 */
[C---:B------:R-:W-:Y:S01]  /*3280*/  IMAD R225, R4.reuse, R7, R225 ;  /* 0x0000000704e17224 */ /* 0x040fe200078e02e1 */
[----:B------:R-:W-:Y:S01]  /*3290*/  LOP3.LUT R7, R3, 0x76, RZ, 0xfc, !PT ;  /* 0x0000007603077812 */ /* 0x000fe200078efcff */
[--C-:B------:R-:W-:Y:S01]  /*32a0*/  @!P6 IMAD.IADD R229, R229, 0x1, -R4.reuse ;  /* 0x00000001e5e5e824 */ /* 0x100fe200078e0a04 */
[----:B------:R-:W-:Y:S01]  /*32b0*/  IABS R221, R16 ;  /* 0x0000001000dd7213 */ /* 0x000fe20000000000 */
[----:B------:R-:W-:Y:S01]  /*32c0*/  IMAD.MOV R5, RZ, RZ, -R5 ;  /* 0x000000ffff057224 */ /* 0x000fe200078e0a05 */
[----:B------:R-:W-:Y:S01]  /*32d0*/  IABS R223, R7 ;  /* 0x0000000700df7213 */ /* 0x000fe20000000000 */
[----:B------:R-:W-:Y:S01]  /*32e0*/  @!P4 IMAD.MOV R19, RZ, RZ, -R19 ;  /* 0x000000ffff13c224 */ /* 0x000fe200078e0a13 */
[C---:B------:R-:W-:Y:S01]  /*32f0*/  ISETP.GT.U32.AND P6, PT, R4.reuse, R229, PT ;  /* 0x000000e50400720c */ /* 0x040fe20003fc4070 */
[----:B------:R-:W-:Y:S01]  /*3300*/  IMAD R227, R4, R5, R227 ;  /* 0x0000000504e37224 */ /* 0x000fe200078e02e3 */
[----:B------:R-:W-:Y:S01]  /*3310*/  ISETP.GE.AND P4, PT, R24, RZ, PT ;  /* 0x000000ff1800720c */ /* 0x000fe20003f86270 */
[----:B------:R-:W-:Y:S01]  /*3320*/  @!P5 IMAD.IADD R17, R17, 0x1, -R4 ;  /* 0x000000011111d824 */ /* 0x000fe200078e0a04 */
[----:B------:R-:W-:Y:S01]  /*3330*/  ISETP.GT.U32.AND P5, PT, R4, R225, PT ;  /* 0x000000e10400720c */ /* 0x000fe20003fa4070 */
[----:B------:R-:W-:Y:S01]  /*3340*/  IMAD.HI.U32 R5, R8, R223, RZ ;  /* 0x000000df08057227 */ /* 0x000fe200078e00ff */
[----:B------:R-:W-:-:S02]  /*3350*/  LOP3.LUT R20, R3, 0x9a, RZ, 0xfc, !PT ;  /* 0x0000009a03147812 */ /* 0x000fc400078efcff */
[----:B------:R-:W-:Y:S01]  /*3360*/  LOP3.LUT R24, R3, 0xd4, RZ, 0xfc, !PT ;  /* 0x000000d403187812 */ /* 0x000fe200078efcff */
[----:B------:R-:W-:Y:S01]  /*3370*/  @!P0 IMAD.MOV R21, RZ, RZ, -R21 ;  /* 0x000000ffff158224 */ /* 0x000fe200078e0a15 */
[----:B------:R-:W-:Y:S01]  /*3380*/  ISETP.GT.U32.AND P0, PT, R4, R227, PT ;  /* 0x000000e30400720c */ /* 0x000fe20003f04070 */
[----:B------:R-:W-:Y:S01]  /*3390*/  IMAD.MOV R5, RZ, RZ, -R5 ;  /* 0x000000ffff057224 */ /* 0x000fe200078e0a05 */
[----:B------:R-:W-:Y:S01]  /*33a0*/  IABS R187, R20 ;  /* 0x0000001400bb7213 */ /* 0x000fe20000000000 */
[--C-:B------:R-:W-:Y:S01]  /*33b0*/  @!P6 IMAD.IADD R229, R229, 0x1, -R4.reuse ;  /* 0x00000001e5e5e824 */ /* 0x100fe200078e0a04 */
[----:B------:R-:W-:Y:S01]  /*33c0*/  ISETP.GE.AND P6, PT, R14, RZ, PT ;  /* 0x000000ff0e00720c */ /* 0x000fe20003fc6270 */
[C---:B------:R-:W-:Y:S01]  /*33d0*/  IMAD R223, R4.reuse, R5, R223 ;  /* 0x0000000504df7224 */ /* 0x040fe200078e02df */
[----:B------:R-:W-:Y:S01]  /*33e0*/  LOP3.LUT R5, R3, 0x7a, RZ, 0xfc, !PT ;  /* 0x0000007a03057812 */ /* 0x000fe200078efcff */
[--C-:B------:R-:W-:Y:S01]  /*33f0*/  @!P5 IMAD.IADD R225, R225, 0x1, -R4.reuse ;  /* 0x00000001e1e1d824 */ /* 0x100fe200078e0a04 */
[----:B------:R-:W-:Y:S01]  /*3400*/  LOP3.LUT R14, R3, 0x7e, RZ, 0xfc, !PT ;  /* 0x0000007e030e7812 */ /* 0x000fe200078efcff */
[----:B------:R-:W-:Y:S01]  /*3410*/  @!P4 IMAD.MOV R229, RZ, RZ, -R229 ;  /* 0x000000ffffe5c224 */ /* 0x000fe200078e0ae5 */
[C---:B------:R-:W-:Y:S01]  /*3420*/  ISETP.GT.U32.AND P4, PT, R4.reuse, R223, PT ;  /* 0x000000df0400720c */ /* 0x040fe20003f84070 */
[--C-:B------:R-:W-:Y:S01]  /*3430*/  @!P1 IMAD.IADD R135, R135, 0x1, -R4.reuse ;  /* 0x0000000187879824 */ /* 0x100fe200078e0a04 */
[----:B------:R-:W-:Y:S01]  /*3440*/  ISETP.GT.U32.AND P5, PT, R4, R225, PT ;  /* 0x000000e10400720c */ /* 0x000fe20003fa4070 */
[----:B------:R-:W-:Y:S01]  /*3450*/  @!P0 IMAD.IADD R227, R227, 0x1, -R4 ;  /* 0x00000001e3e38824 */ /* 0x000fe200078e0a04 */
[----:B------:R-:W-:Y:S01]  /*3460*/  ISETP.GE.AND P0, PT, R7, RZ, PT ;  /* 0x000000ff0700720c */ /* 0x000fe20003f06270 */
[----:B------:R-:W-:Y:S01]  /*3470*/  IMAD.HI.U32 R7, R8, R221, RZ ;  /* 0x000000dd08077227 */ /* 0x000fe200078e00ff */
[----:B------:R-:W-:-:S02]  /*3480*/  IABS R219, R5 ;  /* 0x0000000500db7213 */ /* 0x000fc40000000000 */
[----:B------:R-:W-:Y:S01]  /*3490*/  IABS R215, R14 ;  /* 0x0000000e00d77213 */ /* 0x000fe20000000000 */
[----:B------:R-:W-:Y:S01]  /*34a0*/  @!P3 IMAD.MOV R23, RZ, RZ, -R23 ;  /* 0x000000ffff17b224 */ /* 0x000fe200078e0a17 */
[C---:B------:R-:W-:Y:S01]  /*34b0*/  ISETP.GT.U32.AND P3, PT, R4.reuse, R135, PT ;  /* 0x000000870400720c */ /* 0x040fe20003f64070 */
[----:B------:R-:W-:Y:S01]  /*34c0*/  @!P2 IMAD.MOV R17, RZ, RZ, -R17 ;  /* 0x000000ffff11a224 */ /* 0x000fe200078e0a11 */
[----:B------:R-:W-:Y:S01]  /*34d0*/  ISETP.GT.U32.AND P2, PT, R4, R227, PT ;  /* 0x000000e30400720c */ /* 0x000fe20003f44070 */
[----:B------:R-:W-:Y:S01]  /*34e0*/  IMAD.MOV R7, RZ, RZ, -R7 ;  /* 0x000000ffff077224 */ /* 0x000fe200078e0a07 */
[----:B------:R-:W-:Y:S01]  /*34f0*/  ISETP.GE.AND P1, PT, R22, RZ, PT ;  /* 0x000000ff1600720c */ /* 0x000fe20003f26270 */
[--C-:B------:R-:W-:Y:S01]  /*3500*/  @!P4 IMAD.IADD R223, R223, 0x1, -R4.reuse ;  /* 0x00000001dfdfc824 */ /* 0x100fe200078e0a04 */
[C---:B------:R-:W-:Y:S01]  /*3510*/  LOP3.LUT R22, R3.reuse, 0xc6, RZ, 0xfc, !PT ;  /* 0x000000c603167812 */ /* 0x040fe200078efcff */
[C---:B------:R-:W-:Y:S01]  /*3520*/  IMAD R221, R4.reuse, R7, R221 ;  /* 0x0000000704dd7224 */ /* 0x040fe200078e02dd */
[----:B------:R-:W-:Y:S01]  /*3530*/  LOP3.LUT R7, R3, 0x7c, RZ, 0xfc, !PT ;  /* 0x0000007c03077812 */ /* 0x000fe200078efcff */
[----:B------:R-:W-:Y:S01]  /*3540*/  @!P5 IMAD.IADD R225, R225, 0x1, -R4 ;  /* 0x00000001e1e1d824 */ /* 0x000fe200078e0a04 */
[----:B------:R-:W-:-:S02]  /*3550*/  ISETP.GT.U32.AND P4, PT, R4, R223, PT ;  /* 0x000000df0400720c */ /* 0x000fc40003f84070 */
[----:B------:R-:W-:Y:S01]  /*3560*/  ISETP.GT.U32.AND P5, PT, R4, R221, PT ;  /* 0x000000dd0400720c */ /* 0x000fe20003fa4070 */
[--C-:B------:R-:W-:Y:S01]  /*3570*/  @!P3 IMAD.IADD R135, R135, 0x1, -R4.reuse ;  /* 0x000000018787b824 */ /* 0x100fe200078e0a04 */
[----:B------:R-:W-:Y:S01]  /*3580*/  ISETP.GE.AND P3, PT, R12, RZ, PT ;  /* 0x000000ff0c00720c */ /* 0x000fe20003f66270 */
[----:B------:R-:W-:Y:S01]  /*3590*/  @!P2 IMAD.IADD R227, R227, 0x1, -R4 ;  /* 0x00000001e3e3a824 */ /* 0x000fe200078e0a04 */
[----:B------:R-:W-:Y:S01]  /*35a0*/  ISETP.GE.AND P2, PT, R5, RZ, PT ;  /* 0x000000ff0500720c */ /* 0x000fe20003f46270 */
[C---:B------:R-:W-:Y:S01]  /*35b0*/  IMAD.HI.U32 R5, R8.reuse, R219, RZ ;  /* 0x000000db08057227 */ /* 0x040fe200078e00ff */
[----:B------:R-:W-:Y:S02]  /*35c0*/  IABS R217, R7 ;  /* 0x0000000700d97213 */ /* 0x000fe40000000000 */
[----:B------:R-:W-:Y:S01]  /*35d0*/  IABS R139, R22 ;  /* 0x00000016008b7213 */ /* 0x000fe20000000000 */
[----:B------:R-:W-:Y:S01]  /*35e0*/  IMAD.HI.U32 R12, R8, R215, RZ ;  /* 0x000000d7080c7227 */ /* 0x000fe200078e00ff */
[----:B------:R-:W-:-:S03]  /*35f0*/  IABS R133, R24 ;  /* 0x0000001800857213 */ /* 0x000fc60000000000 */
[----:B------:R-:W-:Y:S02]  /*3600*/  IMAD.MOV R5, RZ, RZ, -R5 ;  /* 0x000000ffff057224 */ /* 0x000fe400078e0a05 */
[----:B------:R-:W-:Y:S02]  /*3610*/  IMAD.MOV R12, RZ, RZ, -R12 ;  /* 0x000000ffff0c7224 */ /* 0x000fe400078e0a0c */
[--C-:B------:R-:W-:Y:S02]  /*3620*/  @!P5 IMAD.IADD R221, R221, 0x1, -R4.reuse ;  /* 0x00000001ddddd824 */ /* 0x100fe400078e0a04 */
[C---:B------:R-:W-:Y:S02]  /*3630*/  IMAD R219, R4.reuse, R5, R219 ;  /* 0x0000000504db7224 */ /* 0x040fe400078e02db */
[----:B------:R-:W-:Y:S01]  /*3640*/  @!P4 IMAD.IADD R223, R223, 0x1, -R4 ;  /* 0x00000001dfdfc824 */ /* 0x000fe200078e0a04 */
[C---:B------:R-:W-:Y:S01]  /*3650*/  ISETP.GT.U32.AND P5, PT, R4.reuse, R221, PT ;  /* 0x000000dd0400720c */ /* 0x040fe20003fa4070 */
[C---:B------:R-:W-:Y:S01]  /*3660*/  IMAD R215, R4.reuse, R12, R215 ;  /* 0x0000000c04d77224 */ /* 0x040fe200078e02d7 */
[C---:B------:R-:W-:Y:S01]  /*3670*/  ISETP.GT.U32.AND P4, PT, R4.reuse, R219, PT ;  /* 0x000000db0400720c */ /* 0x040fe20003f84070 */
[----:B------:R-:W-:Y:S01]  /*3680*/  @!P3 IMAD.MOV R227, RZ, RZ, -R227 ;  /* 0x000000ffffe3b224 */ /* 0x000fe200078e0ae3 */
[----:B------:R-:W-:Y:S01]  /*3690*/  ISETP.GE.AND P3, PT, R7, RZ, PT ;  /* 0x000000ff0700720c */ /* 0x000fe20003f66270 */
[----:B------:R-:W-:Y:S01]  /*36a0*/  @!P0 IMAD.MOV R223, RZ, RZ, -R223 ;  /* 0x000000ffffdf8224 */ /* 0x000fe200078e0adf */
[----:B------:R-:W-:Y:S01]  /*36b0*/  ISETP.GT.U32.AND P0, PT, R4, R215, PT ;  /* 0x000000d70400720c */ /* 0x000fe20003f04070 */
[----:B------:R-:W-:-:S04]  /*36c0*/  IMAD.HI.U32 R7, R8, R217, RZ ;  /* 0x000000d908077227 */ /* 0x000fc800078e00ff */
[----:B------:R-:W-:Y:S01]  /*36d0*/  @!P1 IMAD.MOV R135, RZ, RZ, -R135 ;  /* 0x000000ffff879224 */ /* 0x000fe200078e0a87 */
[----:B------:R-:W-:Y:S01]  /*36e0*/  ISETP.GE.AND P1, PT, R16, RZ, PT ;  /* 0x000000ff1000720c */ /* 0x000fe20003f26270 */
[----:B------:R-:W-:Y:S01]  /*36f0*/  IMAD.MOV R7, RZ, RZ, -R7 ;  /* 0x000000ffff077224 */ /* 0x000fe200078e0a07 */
[----:B------:R-:W-:Y:S01]  /*3700*/  LOP3.LUT R16, R3, 0x84, RZ, 0xfc, !PT ;  /* 0x0000008403107812 */ /* 0x000fe200078efcff */
[--C-:B------:R-:W-:Y:S02]  /*3710*/  @!P5 IMAD.IADD R221, R221, 0x1, -R4.reuse ;  /* 0x00000001ddddd824 */ /* 0x100fe400078e0a04 */
[C---:B------:R-:W-:Y:S01]  /*3720*/  IMAD R217, R4.reuse, R7, R217 ;  /* 0x0000000704d97224 */ /* 0x040fe200078e02d9 */
        /* <DEDUP_REMOVED lines=13> */
[----:B------:R-:W-:Y:S02]  /*3800*/  LOP3.LUT R14, R3, 0x82, RZ, 0xfc, !PT ;  /* 0x00000082030e7812 */ /* 0x000fe400078efcff */
[----:B------:R-:W-:Y:S01]  /*3810*/  ISETP.GT.U32.AND P5, PT, R4, R217, PT ;  /* 0x000000d90400720c */ /* 0x000fe20003fa4070 */
[----:B------:R-:W-:Y:S01]  /*3820*/  IMAD.MOV R5, RZ, RZ, -R5 ;  /* 0x000000ffff057224 */ /* 0x000fe200078e0a05 */
[----:B------:R-:W-:Y:S01]  /*3830*/  IABS R211, R14 ;  /* 0x0000000e00d37213 */ /* 0x000fe20000000000 */
[----:B------:R-:W-:-:S04]  /*3840*/  IMAD.HI.U32 R12, R8, R207, RZ ;  /* 0x000000cf080c7227 */ /* 0x000fc800078e00ff */
[----:B------:R-:W-:Y:S02]  /*3850*/  IMAD.MOV R7, RZ, RZ, -R7 ;  /* 0x000000ffff077224 */ /* 0x000fe400078e0a07 */
[C---:B------:R-:W-:Y:S02]  /*3860*/  IMAD R213, R4.reuse, R5, R213 ;  /* 0x0000000504d57224 */ /* 0x040fe400078e02d5 */
[----:B------:R-:W-:Y:S02]  /*3870*/  IMAD.MOV R12, RZ, RZ, -R12 ;  /* 0x000000ffff0c7224 */ /* 0x000fe400078e0a0c */
[C---:B------:R-:W-:Y:S01]  /*3880*/  IMAD R209, R4.reuse, R7, R209 ;  /* 0x0000000704d17224 */ /* 0x040fe200078e02d1 */
[----:B------:R-:W-:Y:S01]  /*3890*/  LOP3.LUT R7, R3, 0x88, RZ, 0xfc, !PT ;  /* 0x0000008803077812 */ /* 0x000fe200078efcff */
[--C-:B------:R-:W-:Y:S01]  /*38a0*/  @!P4 IMAD.IADD R219, R219, 0x1, -R4.reuse ;  /* 0x00000001dbdbc824 */ /* 0x100fe200078e0a04 */
[C---:B------:R-:W-:Y:S01]  /*38b0*/  ISETP.GT.U32.AND P4, PT, R4.reuse, R213, PT ;  /* 0x000000d50400720c */ /* 0x040fe20003f84070 */
[C---:B------:R-:W-:Y:S01]  /*38c0*/  IMAD R207, R4.reuse, R12, R207 ;  /* 0x0000000c04cf7224 */ /* 0x040fe200078e02cf */
[----:B------:R-:W-:Y:S01]  /*38d0*/  IABS R205, R7 ;  /* 0x0000000700cd7213 */ /* 0x000fe20000000000 */
[----:B------:R-:W-:Y:S01]  /*38e0*/  @!P0 IMAD.IADD R215, R215, 0x1, -R4 ;  /* 0x00000001d7d78824 */ /* 0x000fe200078e0a04 */
[----:B------:R-:W-:Y:S01]  /*38f0*/  ISETP.GT.U32.AND P0, PT, R4, R209, PT ;  /* 0x000000d10400720c */ /* 0x000fe20003f04070 */
[----:B------:R-:W-:Y:S01]  /*3900*/  IMAD.HI.U32 R5, R8, R211, RZ ;  /* 0x000000d308057227 */ /* 0x000fe200078e00ff */
[----:B------:R-:W-:-:S03]  /*3910*/  LOP3.LUT R12, R3, 0x8a, RZ, 0xfc, !PT ;  /* 0x0000008a030c7812 */ /* 0x000fc600078efcff */
[----:B------:R-:W-:Y:S01]  /*3920*/  @!P6 IMAD.MOV R215, RZ, RZ, -R215 ;  /* 0x000000ffffd7e224 */ /* 0x000fe200078e0ad7 */
[C---:B------:R-:W-:Y:S01]  /*3930*/  ISETP.GT.U32.AND P6, PT, R4.reuse, R207, PT ;  /* 0x000000cf0400720c */ /* 0x040fe20003fc4070 */
[----:B------:R-:W-:Y:S01]  /*3940*/  IMAD.MOV R5, RZ, RZ, -R5 ;  /* 0x000000ffff057224 */ /* 0x000fe200078e0a05 */
[----:B------:R-:W-:Y:S01]  /*3950*/  IABS R203, R12 ;  /* 0x0000000c00cb7213 */ /* 0x000fe20000000000 */
[----:B------:R-:W-:Y:S02]  /*3960*/  @!P2 IMAD.MOV R219, RZ, RZ, -R219 ;  /* 0x000000ffffdba224 */ /* 0x000fe400078e0adb */
[----:B------:R-:W-:Y:S02]  /*3970*/  IMAD R211, R4, R5, R211 ;  /* 0x0000000504d37224 */ /* 0x000fe400078e02d3 */
[----:B------:R-:W-:-:S03]  /*3980*/  IMAD.HI.U32 R5, R8, R205, RZ ;  /* 0x000000cd08057227 */ /* 0x000fc600078e00ff */
[C---:B------:R-:W-:Y:S01]  /*3990*/  ISETP.GT.U32.AND P2, PT, R4.reuse, R211, PT ;  /* 0x000000d30400720c */ /* 0x040fe20003f44070 */
[--C-:B------:R-:W-:Y:S02]  /*39a0*/  @!P4 IMAD.IADD R213, R213, 0x1, -R4.reuse ;  /* 0x00000001d5d5c824 */ /* 0x100fe400078e0a04 */
[--C-:B------:R-:W-:Y:S02]  /*39b0*/  @!P0 IMAD.IADD R209, R209, 0x1, -R4.reuse ;  /* 0x00000001d1d18824 */ /* 0x100fe400078e0a04 */
[--C-:B------:R-:W-:Y:S01]  /*39c0*/  @!P5 IMAD.IADD R217, R217, 0x1, -R4.reuse ;  /* 0x00000001d9d9d824 */ /* 0x100fe200078e0a04 */
[C---:B------:R-:W-:Y:S01]  /*39d0*/  ISETP.GT.U32.AND P4, PT, R4.reuse, R213, PT ;  /* 0x000000d50400720c */ /* 0x040fe20003f84070 */
[----:B------:R-:W-:Y:S02]  /*39e0*/  IMAD.MOV R5, RZ, RZ, -R5 ;  /* 0x000000ffff057224 */ /* 0x000fe400078e0a05 */
[----:B------:R-:W-:Y:S01]  /*39f0*/  @!P6 IMAD.IADD R207, R207, 0x1, -R4 ;  /* 0x00000001cfcfe824 */ /* 0x000fe200078e0a04 */
[C---:B------:R-:W-:Y:S01]  /*3a00*/  ISETP.GT.U32.AND P6, PT, R4.reuse, R209, PT ;  /* 0x000000d10400720c */ /* 0x040fe20003fc4070 */
[C---:B------:R-:W-:Y:S01]  /*3a10*/  IMAD R205, R4.reuse, R5, R205 ;  /* 0x0000000504cd7224 */ /* 0x040fe200078e02cd */
[----:B------:R-:W-:Y:S01]  /*3a20*/  ISETP.GT.U32.AND P5, PT, R4, R217, PT ;  /* 0x000000d90400720c */ /* 0x000fe20003fa4070 */
[----:B------:R-:W-:-:S04]  /*3a30*/  IMAD.HI.U32 R5, R8, R203, RZ ;  /* 0x000000cb08057227 */ /* 0x000fc800078e00ff */
[----:B------:R-:W-:Y:S02]  /*3a40*/  IMAD.MOV R5, RZ, RZ, -R5 ;  /* 0x000000ffff057224 */ /* 0x000fe400078e0a05 */
[--C-:B------:R-:W-:Y:S01]  /*3a50*/  @!P2 IMAD.IADD R211, R211, 0x1, -R4.reuse ;  /* 0x00000001d3d3a824 */ /* 0x100fe200078e0a04 */
[----:B------:R-:W-:Y:S01]  /*3a60*/  ISETP.GE.AND P2, PT, R7, RZ, PT ;  /* 0x000000ff0700720c */ /* 0x000fe20003f46270 */
[C---:B------:R-:W-:Y:S02]  /*3a70*/  IMAD R203, R4.reuse, R5, R203 ;  /* 0x0000000504cb7224 */ /* 0x040fe400078e02cb */
[--C-:B------:R-:W-:Y:S01]  /*3a80*/  @!P4 IMAD.IADD R213, R213, 0x1, -R4.reuse ;  /* 0x00000001d5d5c824 */ /* 0x100fe200078e0a04 */
[C---:B------:R-:W-:Y:S01]  /*3a90*/  ISETP.GT.U32.AND P0, PT, R4.reuse, R211, PT ;  /* 0x000000d30400720c */ /* 0x040fe20003f04070 */
[--C-:B------:R-:W-:Y:S01]  /*3aa0*/  @!P6 IMAD.IADD R209, R209, 0x1, -R4.reuse ;  /* 0x00000001d1d1e824 */ /* 0x100fe200078e0a04 */
[----:B------:R-:W-:Y:S01]  /*3ab0*/  ISETP.GT.U32.AND P6, PT, R4, R203, PT ;  /* 0x000000cb0400720c */ /* 0x000fe20003fc4070 */
[----:B------:R-:W-:Y:S01]  /*3ac0*/  @!P5 IMAD.IADD R217, R217, 0x1, -R4 ;  /* 0x00000001d9d9d824 */ /* 0x000fe200078e0a04 */
[----:B------:R-:W-:Y:S01]  /*3ad0*/  ISETP.GE.AND P5, PT, R14, RZ, PT ;  /* 0x000000ff0e00720c */ /* 0x000fe20003fa6270 */
[----:B------:R-:W-:Y:S01]  /*3ae0*/  @!P1 IMAD.MOV R213, RZ, RZ, -R213 ;  /* 0x000000ffffd59224 */ /* 0x000fe200078e0ad5 */
[----:B------:R-:W-:Y:S01]  /*3af0*/  ISETP.GT.U32.AND P1, PT, R4, R207, PT ;  /* 0x000000cf0400720c */ /* 0x000fe20003f24070 */
[----:B------:R-:W-:Y:S01]  /*3b00*/  @!P3 IMAD.MOV R217, RZ, RZ, -R217 ;  /* 0x000000ffffd9b224 */ /* 0x000fe200078e0ad9 */
[----:B------:R-:W-:-:S02]  /*3b10*/  ISETP.GE.AND P3, PT, R16, RZ, PT ;  /* 0x000000ff1000720c */ /* 0x000fc40003f66270 */
[----:B------:R-:W-:Y:S02]  /*3b20*/  LOP3.LUT R16, R3, 0x8e, RZ, 0xfc, !PT ;  /* 0x0000008e03107812 */ /* 0x000fe400078efcff */
[----:B------:R-:W-:Y:S01]  /*3b30*/  ISETP.GE.AND P4, PT, R18, RZ, PT ;  /* 0x000000ff1200720c */ /* 0x000fe20003f86270 */
[--C-:B------:R-:W-:Y:S01]  /*3b40*/  @!P0 IMAD.IADD R211, R211, 0x1, -R4.reuse ;  /* 0x00000001d3d38824 */ /* 0x100fe200078e0a04 */
[----:B------:R-:W-:Y:S01]  /*3b50*/  LOP3.LUT R14, R3, 0x8c, RZ, 0xfc, !PT ;  /* 0x0000008c030e7812 */ /* 0x000fe200078efcff */
[--C-:B------:R-:W-:Y:S01]  /*3b60*/  @!P6 IMAD.IADD R203, R203, 0x1, -R4.reuse ;  /* 0x00000001cbcbe824 */ /* 0x100fe200078e0a04 */
[----:B------:R-:W-:Y:S01]  /*3b70*/  LOP3.LUT R18, R3, 0x90, RZ, 0xfc, !PT ;  /* 0x0000009003127812 */ /* 0x000fe200078efcff */
[----:B------:R-:W-:Y:S01]  /*3b80*/  @!P5 IMAD.MOV R211, RZ, RZ, -R211 ;  /* 0x000000ffffd3d224 */ /* 0x000fe200078e0ad3 */
[----:B------:R-:W-:Y:S01]  /*3b90*/  IABS R199, R16 ;  /* 0x0000001000c77213 */ /* 0x000fe20000000000 */
[----:B------:R-:W-:Y:S01]  /*3ba0*/  @!P1 IMAD.IADD R207, R207, 0x1, -R4 ;  /* 0x00000001cfcf9824 */ /* 0x000fe200078e0a04 */
[----:B------:R-:W-:Y:S01]  /*3bb0*/  ISETP.GT.U32.AND P0, PT, R4, R205, PT ;  /* 0x000000cd0400720c */ /* 0x000fe20003f04070 */
[----:B------:R-:W-:Y:S01]  /*3bc0*/  @!P3 IMAD.MOV R209, RZ, RZ, -R209 ;  /* 0x000000ffffd1b224 */ /* 0x000fe200078e0ad1 */
[----:B------:R-:W-:Y:S01]  /*3bd0*/  IABS R201, R14 ;  /* 0x0000000e00c97213 */ /* 0x000fe20000000000 */
[----:B------:R-:W-:Y:S01]  /*3be0*/  IMAD.HI.U32 R7, R8, R199, RZ ;  /* 0x000000c708077227 */ /* 0x000fe200078e00ff */
[----:B------:R-:W-:-:S02]  /*3bf0*/  IABS R197, R18 ;  /* 0x0000001200c57213 */ /* 0x000fc40000000000 */
[----:B------:R-:W-:Y:S01]  /*3c00*/  ISETP.GE.AND P1, PT, R12, RZ, PT ;  /* 0x000000ff0c00720c */ /* 0x000fe20003f26270 */
[----:B------:R-:W-:Y:S01]  /*3c10*/  IMAD.HI.U32 R5, R8, R201, RZ ;  /* 0x000000c908057227 */ /* 0x000fe200078e00ff */
[----:B------:R-:W-:-:S03]  /*3c20*/  ISETP.GT.U32.AND P6, PT, R4, R203, PT ;  /* 0x000000cb0400720c */ /* 0x000fc60003fc4070 */
[----:B------:R-:W-:-:S04]  /*3c30*/  IMAD.HI.U32 R12, R8, R197, RZ ;  /* 0x000000c5080c7227 */ /* 0x000fc800078e00ff */
[----:B------:R-:W-:Y:S02]  /*3c40*/  IMAD.MOV R7, RZ, RZ, -R7 ;  /* 0x000000ffff077224 */ /* 0x000fe400078e0a07 */
[----:B------:R-:W-:Y:S02]  /*3c50*/  IMAD.MOV R5, RZ, RZ, -R5 ;  /* 0x000000ffff057224 */ /* 0x000fe400078e0a05 */
[----:B------:R-:W-:Y:S02]  /*3c60*/  IMAD.MOV R12, RZ, RZ, -R12 ;  /* 0x000000ffff0c7224 */ /* 0x000fe400078e0a0c */
[----:B------:R-:W-:Y:S02]  /*3c70*/  IMAD R199, R4, R7, R199 ;  /* 0x0000000704c77224 */ /* 0x000fe400078e02c7 */
[--C-:B------:R-:W-:Y:S01]  /*3c80*/  @!P0 IMAD.IADD R205, R205, 0x1, -R4.reuse ;  /* 0x00000001cdcd8824 */ /* 0x100fe200078e0a04 */
[----:B------:R-:W-:Y:S01]  /*3c90*/  ISETP.GE.AND P0, PT, R14, RZ, PT ;  /* 0x000000ff0e00720c */ /* 0x000fe20003f06270 */
[C---:B------:R-:W-:Y:S01]  /*3ca0*/  IMAD R201, R4.reuse, R5, R201 ;  /* 0x0000000504c97224 */ /* 0x040fe200078e02c9 */
[----:B------:R-:W-:Y:S01]  /*3cb0*/  LOP3.LUT R14, R3, 0x94, RZ, 0xfc, !PT ;  /* 0x00000094030e7812 */ /* 0x000fe200078efcff */
[C---:B------:R-:W-:Y:S01]  /*3cc0*/  IMAD R197, R4.reuse, R12, R197 ;  /* 0x0000000c04c57224 */ /* 0x040fe200078e02c5 */
[C---:B------:R-:W-:Y:S01]  /*3cd0*/  ISETP.GT.U32.AND P5, PT, R4.reuse, R205, PT ;  /* 0x000000cd0400720c */ /* 0x040fe20003fa4070 */
[----:B------:R-:W-:Y:S01]  /*3ce0*/  @!P4 IMAD.MOV R207, RZ, RZ, -R207 ;  /* 0x000000ffffcfc224 */ /* 0x000fe200078e0acf */
[C---:B------:R-:W-:Y:S01]  /*3cf0*/  ISETP.GT.U32.AND P4, PT, R4.reuse, R199, PT ;  /* 0x000000c70400720c */ /* 0x040fe20003f84070 */
[----:B------:R-:W-:Y:S01]  /*3d00*/  @!P6 IMAD.IADD R203, R203, 0x1, -R4 ;  /* 0x00000001cbcbe824 */ /* 0x000fe200078e0a04 */
[----:B------:R-:W-:-:S02]  /*3d10*/  ISETP.GT.U32.AND P3, PT, R4, R201, PT ;  /* 0x000000c90400720c */ /* 0x000fc40003f64070 */
[----:B------:R-:W-:Y:S01]  /*3d20*/  LOP3.LUT R12, R3, 0x92, RZ, 0xfc, !PT ;  /* 0x00000092030c7812 */ /* 0x000fe200078efcff */
[----:B------:R-:W-:Y:S01]  /*3d30*/  @!P1 IMAD.MOV R203, RZ, RZ, -R203 ;  /* 0x000000ffffcb9224 */ /* 0x000fe200078e0acb */
[----:B------:R-:W-:Y:S02]  /*3d40*/  ISETP.GT.U32.AND P6, PT, R4, R197, PT ;  /* 0x000000c50400720c */ /* 0x000fe40003fc4070 */
[----:B------:R-:W-:Y:S02]  /*3d50*/  IABS R195, R12 ;  /* 0x0000000c00c37213 */ /* 0x000fe40000000000 */
[----:B------:R-:W-:Y:S01]  /*3d60*/  IABS R193, R14 ;  /* 0x0000000e00c17213 */ /* 0x000fe20000000000 */
[----:B------:R-:W-:Y:S01]  /*3d70*/  @!P5 IMAD.IADD R205, R205, 0x1, -R4 ;  /* 0x00000001cdcdd824 */ /* 0x000fe200078e0a04 */
[----:B------:R-:W-:Y:S01]  /*3d80*/  ISETP.GE.AND P5, PT, R16, RZ, PT ;  /* 0x000000ff1000720c */ /* 0x000fe20003fa6270 */
[----:B------:R-:W-:Y:S01]  /*3d90*/  IMAD.HI.U32 R5, R8, R195, RZ ;  /* 0x000000c308057227 */ /* 0x000fe200078e00ff */
[----:B------:R-:W-:-:S03]  /*3da0*/  LOP3.LUT R16, R3, 0x96, RZ, 0xfc, !PT ;  /* 0x0000009603107812 */ /* 0x000fc600078efcff */
[--C-:B------:R-:W-:Y:S01]  /*3db0*/  @!P4 IMAD.IADD R199, R199, 0x1, -R4.reuse ;  /* 0x00000001c7c7c824 */ /* 0x100fe200078e0a04 */
[----:B------:R-:W-:Y:S01]  /*3dc0*/  IABS R191, R16 ;  /* 0x0000001000bf7213 */ /* 0x000fe20000000000 */
[--C-:B------:R-:W-:Y:S01]  /*3dd0*/  @!P3 IMAD.IADD R201, R201, 0x1, -R4.reuse ;  /* 0x00000001c9c9b824 */ /* 0x100fe200078e0a04 */
[----:B------:R-:W-:Y:S01]  /*3de0*/  ISETP.GE.AND P3, PT, R18, RZ, PT ;  /* 0x000000ff1200720c */ /* 0x000fe20003f66270 */
[----:B------:R-:W-:Y:S01]  /*3df0*/  IMAD.MOV R7, RZ, RZ, -R5 ;  /* 0x000000ffff077224 */ /* 0x000fe200078e0a05 */
[----:B------:R-:W-:Y:S01]  /*3e00*/  LOP3.LUT R18, R3, 0x98, RZ, 0xfc, !PT ;  /* 0x0000009803127812 */ /* 0x000fe200078efcff */
[----:B------:R-:W-:Y:S01]  /*3e10*/  @!P6 IMAD.IADD R197, R197, 0x1, -R4 ;  /* 0x00000001c5c5e824 */ /* 0x000fe200078e0a04 */
[----:B------:R-:W-:Y:S01]  /*3e20*/  ISETP.GT.U32.AND P6, PT, R4, R199, PT ;  /* 0x000000c70400720c */ /* 0x000fe20003fc4070 */
[----:B------:R-:W-:Y:S01]  /*3e30*/  IMAD.HI.U32 R5, R8, R193, RZ ;  /* 0x000000c108057227 */ /* 0x000fe200078e00ff */
[----:B------:R-:W-:Y:S02]  /*3e40*/  ISETP.GT.U32.AND P4, PT, R4, R201, PT ;  /* 0x000000c90400720c */ /* 0x000fe40003f84070 */
[----:B------:R-:W-:Y:S01]  /*3e50*/  IABS R189, R18 ;  /* 0x0000001200bd7213 */ /* 0x000fe20000000000 */
[----:B------:R-:W-:-:S02]  /*3e60*/  IMAD.MOV R5, RZ, RZ, -R5 ;  /* 0x000000ffff057224 */ /* 0x000fc400078e0a05 */
[C---:B------:R-:W-:Y:S02]  /*3e70*/  IMAD R195, R4.reuse, R7, R195 ;  /* 0x0000000704c37224 */ /* 0x040fe400078e02c3 */
[----:B------:R-:W-:Y:S02]  /*3e80*/  IMAD R193, R4, R5, R193 ;  /* 0x0000000504c17224 */ /* 0x000fe400078e02c1 */
[----:B------:R-:W-:-:S04]  /*3e90*/  IMAD.HI.U32 R5, R8, R191, RZ ;  /* 0x000000bf08057227 */ /* 0x000fc800078e00ff */
[--C-:B------:R-:W-:Y:S01]  /*3ea0*/  @!P6 IMAD.IADD R199, R199, 0x1, -R4.reuse ;  /* 0x00000001c7c7e824 */ /* 0x100fe200078e0a04 */
[C---:B------:R-:W-:Y:S01]  /*3eb0*/  ISETP.GT.U32.AND P6, PT, R4.reuse, R193, PT ;  /* 0x000000c10400720c */ /* 0x040fe20003fc4070 */
[----:B------:R-:W-:Y:S02]  /*3ec0*/  IMAD.MOV R7, RZ, RZ, -R5 ;  /* 0x000000ffff077224 */ /* 0x000fe400078e0a05 */
[----:B------:R-:W-:Y:S01]  /*3ed0*/  @!P4 IMAD.IADD R201, R201, 0x1, -R4 ;  /* 0x00000001c9c9c824 */ /* 0x000fe200078e0a04 */
[C---:B------:R-:W-:Y:S01]  /*3ee0*/  ISETP.GT.U32.AND P4, PT, R4.reuse, R195, PT ;  /* 0x000000c30400720c */ /* 0x040fe20003f84070 */
[----:B------:R-:W-:Y:S02]  /*3ef0*/  IMAD R191, R4, R7, R191 ;  /* 0x0000000704bf7224 */ /* 0x000fe400078e02bf */
[----:B------:R-:W-:Y:S02]  /*3f00*/  @!P0 IMAD.MOV R201, RZ, RZ, -R201 ;  /* 0x000000ffffc98224 */ /* 0x000fe400078e0ac9 */
[----:B------:R-:W-:Y:S01]  /*3f10*/  IMAD.HI.U32 R5, R8, R189, RZ ;  /* 0x000000bd08057227 */ /* 0x000fe200078e00ff */
[----:B------:R-:W-:-:S03]  /*3f20*/  ISETP.GT.U32.AND P0, PT, R4, R191, PT ;  /* 0x000000bf0400720c */ /* 0x000fc60003f04070 */
[--C-:B------:R-:W-:Y:S02]  /*3f30*/  @!P6 IMAD.IADD R193, R193, 0x1, -R4.reuse ;  /* 0x00000001c1c1e824 */ /* 0x100fe400078e0a04 */
[----:B------:R-:W-:Y:S01]  /*3f40*/  @!P2 IMAD.MOV R205, RZ, RZ, -R205 ;  /* 0x000000ffffcda224 */ /* 0x000fe200078e0acd */
[C---:B------:R-:W-:Y:S01]  /*3f50*/  ISETP.GT.U32.AND P2, PT, R4.reuse, R197, PT ;  /* 0x000000c50400720c */ /* 0x040fe20003f44070 */
[----:B------:R-:W-:Y:S01]  /*3f60*/  IMAD.MOV R7, RZ, RZ, -R5 ;  /* 0x000000ffff077224 */ /* 0x000fe200078e0a05 */
[----:B------:R-:W-:Y:S01]  /*3f70*/  ISETP.GT.U32.AND P1, PT, R4, R193, PT ;  /* 0x000000c10400720c */ /* 0x000fe20003f24070 */
[--C-:B------:R-:W-:Y:S01]  /*3f80*/  @!P4 IMAD.IADD R195, R195, 0x1, -R4.reuse ;  /* 0x00000001c3c3c824 */ /* 0x100fe200078e0a04 */
[----:B------:R-:W-:Y:S01]  /*3f90*/  ISETP.GE.AND P4, PT, R14, RZ, PT ;  /* 0x000000ff0e00720c */ /* 0x000fe20003f86270 */
[C---:B------:R-:W-:Y:S01]  /*3fa0*/  IMAD R189, R4.reuse, R7, R189 ;  /* 0x0000000704bd7224 */ /* 0x040fe200078e02bd */
[----:B------:R-:W-:Y:S01]  /*3fb0*/  LOP3.LUT R7, R3, 0x9c, RZ, 0xfc, !PT ;  /* 0x0000009c03077812 */ /* 0x000fe200078efcff */
[----:B------:R-:W-:Y:S01]  /*3fc0*/  @!P0 IMAD.IADD R191, R191, 0x1, -R4 ;  /* 0x00000001bfbf8824 */ /* 0x000fe200078e0a04 */
[----:B------:R-:W-:Y:S01]  /*3fd0*/  ISETP.GT.U32.AND P6, PT, R4, R195, PT ;  /* 0x000000c30400720c */ /* 0x000fe20003fc4070 */
[----:B------:R-:W-:Y:S01]  /*3fe0*/  IMAD.HI.U32 R5, R8, R187, RZ ;  /* 0x000000bb08057227 */ /* 0x000fe200078e00ff */
[----:B------:R-:W-:-:S02]  /*3ff0*/  IABS R185, R7 ;  /* 0x0000000700b97213 */ /* 0x000fc40000000000 */
[----:B------:R-:W-:Y:S01]  /*4000*/  ISETP.GT.U32.AND P0, PT, R4, R191, PT ;  /* 0x000000bf0400720c */ /* 0x000fe20003f04070 */
[----:B------:R-:W-:Y:S01]  /*4010*/  IMAD.MOV R5, RZ, RZ, -R5 ;  /* 0x000000ffff057224 */ /* 0x000fe200078e0a05 */
[----:B------:R-:W-:Y:S01]  /*4020*/  LOP3.LUT R14, R3, 0xa2, RZ, 0xfc, !PT ;  /* 0x000000a2030e7812 */ /* 0x000fe200078efcff */
[--C-:B------:R-:W-:Y:S01]  /*4030*/  @!P2 IMAD.IADD R197, R197, 0x1, -R4.reuse ;  /* 0x00000001c5c5a824 */ /* 0x100fe200078e0a04 */
[----:B------:R-:W-:Y:S01]  /*4040*/  ISETP.GE.AND P2, PT, R12, RZ, PT ;  /* 0x000000ff0c00720c */ /* 0x000fe20003f46270 */
[----:B------:R-:W-:Y:S01]  /*4050*/  @!P5 IMAD.MOV R199, RZ, RZ, -R199 ;  /* 0x000000ffffc7d224 */ /* 0x000fe200078e0ac7 */
[----:B------:R-:W-:Y:S01]  /*4060*/  ISETP.GE.AND P5, PT, R16, RZ, PT ;  /* 0x000000ff1000720c */ /* 0x000fe20003fa6270 */
[C---:B------:R-:W-:Y:S01]  /*4070*/  IMAD R187, R4.reuse, R5, R187 ;  /* 0x0000000504bb7224 */ /* 0x040fe200078e02bb */
[----:B------:R-:W-:Y:S01]  /*4080*/  LOP3.LUT R12, R3, 0xa0, RZ, 0xfc, !PT ;  /* 0x000000a0030c7812 */ /* 0x000fe200078efcff */
[----:B------:R-:W-:Y:S01]  /*4090*/  @!P1 IMAD.IADD R193, R193, 0x1, -R4 ;  /* 0x00000001c1c19824 */ /* 0x000fe200078e0a04 */
[----:B------:R-:W-:Y:S01]  /*40a0*/  ISETP.GT.U32.AND P1, PT, R4, R189, PT ;  /* 0x000000bd0400720c */ /* 0x000fe20003f24070 */
[----:B------:R-:W-:Y:S01]  /*40b0*/  IMAD.HI.U32 R5, R8, R185, RZ ;  /* 0x000000b908057227 */ /* 0x000fe200078e00ff */
[----:B------:R-:W-:-:S02]  /*40c0*/  IABS R179, R14 ;  /* 0x0000000e00b37213 */ /* 0x000fc40000000000 */
[----:B------:R-:W-:Y:S01]  /*40d0*/  IABS R181, R12 ;  /* 0x0000000c00b57213 */ /* 0x000fe20000000000 */
[----:B------:R-:W-:Y:S01]  /*40e0*/  @!P4 IMAD.MOV R193, RZ, RZ, -R193 ;  /* 0x000000ffffc1c224 */ /* 0x000fe200078e0ac1 */
[----:B------:R-:W-:Y:S01]  /*40f0*/  ISETP.GT.U32.AND P4, PT, R4, R187, PT ;  /* 0x000000bb0400720c */ /* 0x000fe20003f84070 */
[----:B------:R-:W-:Y:S01]  /*4100*/  IMAD.MOV R5, RZ, RZ, -R5 ;  /* 0x000000ffff057224 */ /* 0x000fe200078e0a05 */
        /* <DEDUP_REMOVED lines=8> */
[----:B------:R-:W-:Y:S01]  /*4190*/  ISETP.GE.AND P2, PT, R7, RZ, PT ;  /* 0x000000ff0700720c */ /* 0x000fe20003f46270 */
[----:B------:R-:W-:Y:S01]  /*41a0*/  @!P5 IMAD.MOV R191, RZ, RZ, -R191 ;  /* 0x000000ffffbfd224 */ /* 0x000fe200078e0abf */
[----:B------:R-:W-:Y:S01]  /*41b0*/  ISETP.GT.U32.AND P5, PT, R4, R185, PT ;  /* 0x000000b90400720c */ /* 0x000fe20003fa4070 */
[--C-:B------:R-:W-:Y:S01]  /*41c0*/  @!P4 IMAD.IADD R187, R187, 0x1, -R4.reuse ;  /* 0x00000001bbbbc824 */ /* 0x100fe200078e0a04 */
[----:B------:R-:W-:Y:S01]  /*41d0*/  LOP3.LUT R7, R3, 0x9e, RZ, 0xfc, !PT ;  /* 0x0000009e03077812 */ /* 0x000fe200078efcff */
[----:B------:R-:W-:Y:S01]  /*41e0*/  @!P1 IMAD.IADD R189, R189, 0x1, -R4 ;  /* 0x00000001bdbd9824 */ /* 0x000fe200078e0a04 */
[----:B------:R-:W-:Y:S01]  /*41f0*/  IABS R147, R20 ;  /* 0x0000001400937213 */ /* 0x000fe20000000000 */
[----:B------:R-:W-:Y:S01]  /*4200*/  @!P3 IMAD.MOV R197, RZ, RZ, -R197 ;  /* 0x000000ffffc5b224 */ /* 0x000fe200078e0ac5 */
[----:B------:R-:W-:-:S02]  /*4210*/  IABS R183, R7 ;  /* 0x0000000700b77213 */ /* 0x000fc40000000000 */
[C---:B------:R-:W-:Y:S02]  /*4220*/  ISETP.GT.U32.AND P4, PT, R4.reuse, R187, PT ;  /* 0x000000bb0400720c */ /* 0x040fe40003f84070 */
[----:B------:R-:W-:Y:S01]  /*4230*/  ISETP.GT.U32.AND P1, PT, R4, R189, PT ;  /* 0x000000bd0400720c */ /* 0x000fe20003f24070 */
[----:B------:R-:W-:Y:S01]  /*4240*/  IMAD.HI.U32 R5, R8, R183, RZ ;  /* 0x000000b708057227 */ /* 0x000fe200078e00ff */
[----:B------:R-:W-:Y:S02]  /*4250*/  ISETP.GE.AND P0, PT, R7, RZ, PT ;  /* 0x000000ff0700720c */ /* 0x000fe40003f06270 */
[----:B------:R-:W-:Y:S01]  /*4260*/  ISETP.GE.AND P3, PT, R18, RZ, PT ;  /* 0x000000ff1200720c */ /* 0x000fe20003f66270 */
[----:B------:R-:W-:Y:S01]  /*4270*/  @!P5 IMAD.IADD R185, R185, 0x1, -R4 ;  /* 0x00000001b9b9d824 */ /* 0x000fe200078e0a04 */
[----:B------:R-:W-:Y:S01]  /*4280*/  LOP3.LUT R18, R3, 0xb2, RZ, 0xfc, !PT ;  /* 0x000000b203127812 */ /* 0x000fe200078efcff */
[----:B------:R-:W-:Y:S02]  /*4290*/  IMAD.MOV R5, RZ, RZ, -R5 ;  /* 0x000000ffff057224 */ /* 0x000fe400078e0a05 */
[----:B------:R-:W-:Y:S01]  /*42a0*/  IMAD.HI.U32 R7, R8, R181, RZ ;  /* 0x000000b508077227 */ /* 0x000fe200078e00ff */
[----:B------:R-:W-:-:S02]  /*42b0*/  ISETP.GT.U32.AND P5, PT, R4, R185, PT ;  /* 0x000000b90400720c */ /* 0x000fc40003fa4070 */
[----:B------:R-:W-:Y:S01]  /*42c0*/  IABS R163, R18 ;  /* 0x0000001200a37213 */ /* 0x000fe20000000000 */
[----:B------:R-:W-:Y:S02]  /*42d0*/  IMAD R183, R4, R5, R183 ;  /* 0x0000000504b77224 */ /* 0x000fe400078e02b7 */
[----:B------:R-:W-:-:S04]  /*42e0*/  IMAD.HI.U32 R5, R8, R179, RZ ;  /* 0x000000b308057227 */ /* 0x000fc800078e00ff */
[--C-:B------:R-:W-:Y:S01]  /*42f0*/  @!P4 IMAD.IADD R187, R187, 0x1, -R4.reuse ;  /* 0x00000001bbbbc824 */ /* 0x100fe200078e0a04 */
[C---:B------:R-:W-:Y:S01]  /*4300*/  ISETP.GT.U32.AND P4, PT, R4.reuse, R183, PT ;  /* 0x000000b70400720c */ /* 0x040fe20003f84070 */
[----:B------:R-:W-:Y:S02]  /*4310*/  IMAD.MOV R5, RZ, RZ, -R5 ;  /* 0x000000ffff057224 */ /* 0x000fe400078e0a05 */
[----:B------:R-:W-:Y:S02]  /*4320*/  IMAD.MOV R7, RZ, RZ, -R7 ;  /* 0x000000ffff077224 */ /* 0x000fe400078e0a07 */
[C---:B------:R-:W-:Y:S02]  /*4330*/  IMAD R179, R4.reuse, R5, R179 ;  /* 0x0000000504b37224 */ /* 0x040fe400078e02b3 */
[C---:B------:R-:W-:Y:S02]  /*4340*/  IMAD R181, R4.reuse, R7, R181 ;  /* 0x0000000704b57224 */ /* 0x040fe400078e02b5 */
[--C-:B------:R-:W-:Y:S01]  /*4350*/  @!P5 IMAD.IADD R185, R185, 0x1, -R4.reuse ;  /* 0x00000001b9b9d824 */ /* 0x100fe200078e0a04 */
[----:B------:R-:W-:Y:S01]  /*4360*/  ISETP.GT.U32.AND P5, PT, R4, R179, PT ;  /* 0x000000b30400720c */ /* 0x000fe20003fa4070 */
[--C-:B------:R-:W-:Y:S01]  /*4370*/  @!P1 IMAD.IADD R189, R189, 0x1, -R4.reuse ;  /* 0x00000001bdbd9824 */ /* 0x100fe200078e0a04 */
[----:B------:R-:W-:Y:S01]  /*4380*/  ISETP.GE.AND P1, PT, R12, RZ, PT ;  /* 0x000000ff0c00720c */ /* 0x000fe20003f26270 */
[----:B------:R-:W-:Y:S01]  /*4390*/  @!P6 IMAD.MOV R187, RZ, RZ, -R187 ;  /* 0x000000ffffbbe224 */ /* 0x000fe200078e0abb */
[----:B------:R-:W-:Y:S01]  /*43a0*/  ISETP.GT.U32.AND P6, PT, R4, R181, PT ;  /* 0x000000b50400720c */ /* 0x000fe20003fc4070 */
[----:B------:R-:W-:Y:S01]  /*43b0*/  @!P3 IMAD.MOV R189, RZ, RZ, -R189 ;  /* 0x000000ffffbdb224 */ /* 0x000fe200078e0abd */
[----:B------:R-:W-:Y:S01]  /*43c0*/  ISETP.GE.AND P3, PT, R14, RZ, PT ;  /* 0x000000ff0e00720c */ /* 0x000fe20003f66270 */
[----:B------:R-:W-:Y:S01]  /*43d0*/  @!P4 IMAD.IADD R183, R183, 0x1, -R4 ;  /* 0x00000001b7b7c824 */ /* 0x000fe200078e0a04 */
[C---:B------:R-:W-:Y:S01]  /*43e0*/  LOP3.LUT R14, R3.reuse, 0xa6, RZ, 0xfc, !PT ;  /* 0x000000a6030e7812 */ /* 0x040fe200078efcff */
[----:B------:R-:W-:Y:S01]  /*43f0*/  @!P2 IMAD.MOV R185, RZ, RZ, -R185 ;  /* 0x000000ffffb9a224 */ /* 0x000fe200078e0ab9 */
[----:B------:R-:W-:-:S02]  /*4400*/  LOP3.LUT R12, R3, 0xa4, RZ, 0xfc, !PT ;  /* 0x000000a4030c7812 */ /* 0x000fc400078efcff */
[----:B------:R-:W-:Y:S01]  /*4410*/  IABS R175, R14 ;  /* 0x0000000e00af7213 */ /* 0x000fe20000000000 */
[--C-:B------:R-:W-:Y:S01]  /*4420*/  @!P5 IMAD.IADD R179, R179, 0x1, -R4.reuse ;  /* 0x00000001b3b3d824 */ /* 0x100fe200078e0a04 */
[----:B------:R-:W-:Y:S02]  /*4430*/  ISETP.GT.U32.AND P4, PT, R4, R183, PT ;  /* 0x000000b70400720c */ /* 0x000fe40003f84070 */
[----:B------:R-:W-:Y:S01]  /*4440*/  IABS R177, R12 ;  /* 0x0000000c00b17213 */ /* 0x000fe20000000000 */
[----:B------:R-:W-:Y:S01]  /*4450*/  IMAD.HI.U32 R7, R8, R175, RZ ;  /* 0x000000af08077227 */ /* 0x000fe200078e00ff */
[----:B------:R-:W-:Y:S02]  /*4460*/  ISETP.GE.AND P2, PT, R12, RZ, PT ;  /* 0x000000ff0c00720c */ /* 0x000fe40003f46270 */
[----:B------:R-:W-:Y:S01]  /*4470*/  ISETP.GT.U32.AND P5, PT, R4, R179, PT ;  /* 0x000000b30400720c */ /* 0x000fe20003fa4070 */
[----:B------:R-:W-:Y:S02]  /*4480*/  @!P6 IMAD.IADD R181, R181, 0x1, -R4 ;  /* 0x00000001b5b5e824 */ /* 0x000fe400078e0a04 */
[----:B------:R-:W-:-:S03]  /*4490*/  IMAD.HI.U32 R12, R8, R173, RZ ;  /* 0x000000ad080c7227 */ /* 0x000fc600078e00ff */
[----:B------:R-:W-:Y:S01]  /*44a0*/  ISETP.GT.U32.AND P6, PT, R4, R181, PT ;  /* 0x000000b50400720c */ /* 0x000fe20003fc4070 */
[----:B------:R-:W-:Y:S02]  /*44b0*/  IMAD.MOV R7, RZ, RZ, -R7 ;  /* 0x000000ffff077224 */ /* 0x000fe400078e0a07 */
[----:B------:R-:W-:-:S04]  /*44c0*/  IMAD.HI.U32 R5, R8, R177, RZ ;  /* 0x000000b108057227 */ /* 0x000fc800078e00ff */
[----:B------:R-:W-:Y:S01]  /*44d0*/  @!P4 IMAD.IADD R183, R183, 0x1, -R4 ;  /* 0x00000001b7b7c824 */ /* 0x000fe200078e0a04 */
[----:B------:R-:W-:Y:S01]  /*44e0*/  ISETP.GE.AND P4, PT, R14, RZ, PT ;  /* 0x000000ff0e00720c */ /* 0x000fe20003f86270 */
[----:B------:R-:W-:Y:S01]  /*44f0*/  IMAD.MOV R12, RZ, RZ, -R12 ;  /* 0x000000ffff0c7224 */ /* 0x000fe200078e0a0c */
[C---:B------:R-:W-:Y:S01]  /*4500*/  LOP3.LUT R14, R3.reuse, 0xae, RZ, 0xfc, !PT ;  /* 0x000000ae030e7812 */ /* 0x040fe200078efcff */
[C---:B------:R-:W-:Y:S02]  /*4510*/  IMAD R175, R4.reuse, R7, R175 ;  /* 0x0000000704af7224 */ /* 0x040fe400078e02af */
[----:B------:R-:W-:Y:S01]  /*4520*/  IMAD.MOV R5, RZ, RZ, -R5 ;  /* 0x000000ffff057224 */ /* 0x000fe200078e0a05 */
[----:B------:R-:W-:Y:S01]  /*4530*/  IABS R167, R14 ;  /* 0x0000000e00a77213 */ /* 0x000fe20000000000 */
[C---:B------:R-:W-:Y:S01]  /*4540*/  IMAD R173, R4.reuse, R12, R173 ;  /* 0x0000000c04ad7224 */ /* 0x040fe200078e02ad */
[----:B------:R-:W-:Y:S01]  /*4550*/  LOP3.LUT R12, R3, 0xac, RZ, 0xfc, !PT ;  /* 0x000000ac030c7812 */ /* 0x000fe200078efcff */
[----:B------:R-:W-:Y:S01]  /*4560*/  @!P0 IMAD.MOV R183, RZ, RZ, -R183 ;  /* 0x000000ffffb78224 */ /* 0x000fe200078e0ab7 */
[C---:B------:R-:W-:Y:S01]  /*4570*/  ISETP.GT.U32.AND P0, PT, R4.reuse, R175, PT ;  /* 0x000000af0400720c */ /* 0x040fe20003f04070 */
[C---:B------:R-:W-:Y:S01]  /*4580*/  IMAD R177, R4.reuse, R5, R177 ;  /* 0x0000000504b17224 */ /* 0x040fe200078e02b1 */
[----:B------:R-:W-:Y:S01]  /*4590*/  IABS R169, R12 ;  /* 0x0000000c00a97213 */ /* 0x000fe20000000000 */
[--C-:B------:R-:W-:Y:S01]  /*45a0*/  @!P5 IMAD.IADD R179, R179, 0x1, -R4.reuse ;  /* 0x00000001b3b3d824 */ /* 0x100fe200078e0a04 */
[C---:B------:R-:W-:Y:S01]  /*45b0*/  ISETP.GT.U32.AND P5, PT, R4.reuse, R173, PT ;  /* 0x000000ad0400720c */ /* 0x040fe20003fa4070 */
[----:B------:R-:W-:Y:S01]  /*45c0*/  @!P6 IMAD.IADD R181, R181, 0x1, -R4 ;  /* 0x00000001b5b5e824 */ /* 0x000fe200078e0a04 */
[----:B------:R-:W-:Y:S01]  /*45d0*/  ISETP.GT.U32.AND P6, PT, R4, R177, PT ;  /* 0x000000b10400720c */ /* 0x000fe20003fc4070 */
[----:B------:R-:W-:Y:S01]  /*45e0*/  IMAD.HI.U32 R7, R8, R169, RZ ;  /* 0x000000a908077227 */ /* 0x000fe200078e00ff */
[----:B------:R-:W-:-:S03]  /*45f0*/  LOP3.LUT R5, R3, 0xaa, RZ, 0xfc, !PT ;  /* 0x000000aa03057812 */ /* 0x000fc600078efcff */
[----:B------:R-:W-:Y:S01]  /*4600*/  IMAD.MOV R7, RZ, RZ, -R7 ;  /* 0x000000ffff077224 */ /* 0x000fe200078e0a07 */
[----:B------:R-:W-:Y:S01]  /*4610*/  IABS R171, R5 ;  /* 0x0000000500ab7213 */ /* 0x000fe20000000000 */
[--C-:B------:R-:W-:Y:S02]  /*4620*/  @!P0 IMAD.IADD R175, R175, 0x1, -R4.reuse ;  /* 0x00000001afaf8824 */ /* 0x100fe400078e0a04 */
[C---:B------:R-:W-:Y:S02]  /*4630*/  IMAD R169, R4.reuse, R7, R169 ;  /* 0x0000000704a97224 */ /* 0x040fe400078e02a9 */
[--C-:B------:R-:W-:Y:S01]  /*4640*/  @!P5 IMAD.IADD R173, R173, 0x1, -R4.reuse ;  /* 0x00000001adadd824 */ /* 0x100fe200078e0a04 */
[----:B------:R-:W-:Y:S01]  /*4650*/  ISETP.GT.U32.AND P5, PT, R4, R175, PT ;  /* 0x000000af0400720c */ /* 0x000fe20003fa4070 */
[----:B------:R-:W-:Y:S01]  /*4660*/  @!P6 IMAD.IADD R177, R177, 0x1, -R4 ;  /* 0x00000001b1b1e824 */ /* 0x000fe200078e0a04 */
[----:B------:R-:W-:Y:S01]  /*4670*/  ISETP.GE.AND P6, PT, R5, RZ, PT ;  /* 0x000000ff0500720c */ /* 0x000fe20003fc6270 */
[----:B------:R-:W-:-:S03]  /*4680*/  IMAD.HI.U32 R5, R8, R171, RZ ;  /* 0x000000ab08057227 */ /* 0x000fc600078e00ff */
[----:B------:R-:W-:Y:S01]  /*4690*/  ISETP.GT.U32.AND P0, PT, R4, R177, PT ;  /* 0x000000b10400720c */ /* 0x000fe20003f04070 */
[----:B------:R-:W-:Y:S02]  /*46a0*/  IMAD.MOV R5, RZ, RZ, -R5 ;  /* 0x000000ffff057224 */ /* 0x000fe400078e0a05 */
[----:B------:R-:W-:Y:S01]  /*46b0*/  @!P1 IMAD.MOV R181, RZ, RZ, -R181 ;  /* 0x000000ffffb59224 */ /* 0x000fe200078e0ab5 */
[----:B------:R-:W-:Y:S01]  /*46c0*/  ISETP.GE.AND P1, PT, R16, RZ, PT ;  /* 0x000000ff1000720c */ /* 0x000fe20003f26270 */
[C---:B------:R-:W-:Y:S01]  /*46d0*/  IMAD R171, R4.reuse, R5, R171 ;  /* 0x0000000504ab7224 */ /* 0x040fe200078e02ab */
[----:B------:R-:W-:Y:S01]  /*46e0*/  LOP3.LUT R16, R3, 0xb0, RZ, 0xfc, !PT ;  /* 0x000000b003107812 */ /* 0x000fe200078efcff */
[----:B------:R-:W-:Y:S01]  /*46f0*/  @!P5 IMAD.IADD R175, R175, 0x1, -R4 ;  /* 0x00000001afafd824 */ /* 0x000fe200078e0a04 */
[----:B------:R-:W-:Y:S01]  /*4700*/  ISETP.GT.U32.AND P5, PT, R4, R169, PT ;  /* 0x000000a90400720c */ /* 0x000fe20003fa4070 */
[----:B------:R-:W-:Y:S01]  /*4710*/  IMAD.HI.U32 R5, R8, R167, RZ ;  /* 0x000000a708057227 */ /* 0x000fe200078e00ff */
[----:B------:R-:W-:-:S03]  /*4720*/  IABS R165, R16 ;  /* 0x0000001000a57213 */ /* 0x000fc60000000000 */
[----:B------:R-:W-:Y:S01]  /*4730*/  @!P0 IMAD.IADD R177, R177, 0x1, -R4 ;  /* 0x00000001b1b18824 */ /* 0x000fe200078e0a04 */
[----:B------:R-:W-:Y:S01]  /*4740*/  ISETP.GT.U32.AND P0, PT, R4, R171, PT ;  /* 0x000000ab0400720c */ /* 0x000fe20003f04070 */
[----:B------:R-:W-:Y:S02]  /*4750*/  IMAD.MOV R7, RZ, RZ, -R5 ;  /* 0x000000ffff077224 */ /* 0x000fe400078e0a05 */
[----:B------:R-:W-:-:S04]  /*4760*/  IMAD.HI.U32 R5, R8, R165, RZ ;  /* 0x000000a508057227 */ /* 0x000fc800078e00ff */
[--C-:B------:R-:W-:Y:S02]  /*4770*/  @!P5 IMAD.IADD R169, R169, 0x1, -R4.reuse ;  /* 0x00000001a9a9d824 */ /* 0x100fe400078e0a04 */
[----:B------:R-:W-:Y:S01]  /*4780*/  @!P3 IMAD.MOV R179, RZ, RZ, -R179 ;  /* 0x000000ffffb3b224 */ /* 0x000fe200078e0ab3 */
[C---:B------:R-:W-:Y:S01]  /*4790*/  ISETP.GT.U32.AND P3, PT, R4.reuse, R173, PT ;  /* 0x000000ad0400720c */ /* 0x040fe20003f64070 */
[C---:B------:R-:W-:Y:S01]  /*47a0*/  IMAD R167, R4.reuse, R7, R167 ;  /* 0x0000000704a77224 */ /* 0x040fe200078e02a7 */
[C---:B------:R-:W-:Y:S01]  /*47b0*/  ISETP.GT.U32.AND P5, PT, R4.reuse, R169, PT ;  /* 0x000000a90400720c */ /* 0x040fe20003fa4070 */
[--C-:B------:R-:W-:Y:S02]  /*47c0*/  @!P0 IMAD.IADD R171, R171, 0x1, -R4.reuse ;  /* 0x00000001abab8824 */ /* 0x100fe400078e0a04 */
[----:B------:R-:W-:Y:S02]  /*47d0*/  IMAD.MOV R5, RZ, RZ, -R5 ;  /* 0x000000ffff057224 */ /* 0x000fe400078e0a05 */
[----:B------:R-:W-:Y:S01]  /*47e0*/  @!P4 IMAD.MOV R175, RZ, RZ, -R175 ;  /* 0x000000ffffafc224 */ /* 0x000fe200078e0aaf */
[C---:B------:R-:W-:Y:S01]  /*47f0*/  ISETP.GT.U32.AND P0, PT, R4.reuse, R171, PT ;  /* 0x000000ab0400720c */ /* 0x040fe20003f04070 */
[C---:B------:R-:W-:Y:S01]  /*4800*/  IMAD R165, R4.reuse, R5, R165 ;  /* 0x0000000504a57224 */ /* 0x040fe200078e02a5 */
[----:B------:R-:W-:Y:S01]  /*4810*/  ISETP.GT.U32.AND P4, PT, R4, R167, PT ;  /* 0x000000a70400720c */ /* 0x000fe20003f84070 */
[----:B------:R-:W-:Y:S01]  /*4820*/  @!P2 IMAD.MOV R177, RZ, RZ, -R177 ;  /* 0x000000ffffb1a224 */ /* 0x000fe200078e0ab1 */
        /* <DEDUP_REMOVED lines=8> */
[--C-:B------:R-:W-:Y:S01]  /*48b0*/  @!P0 IMAD.IADD R171, R171, 0x1, -R4.reuse ;  /* 0x00000001abab8824 */ /* 0x100fe200078e0a04 */
[----:B------:R-:W-:Y:S01]  /*48c0*/  IABS R159, R14 ;  /* 0x0000000e009f7213 */ /* 0x000fe20000000000 */
[--C-:B------:R-:W-:Y:S01]  /*48d0*/  @!P4 IMAD.IADD R167, R167, 0x1, -R4.reuse ;  /* 0x00000001a7a7c824 */ /* 0x100fe200078e0a04 */
[----:B------:R-:W-:Y:S01]  /*48e0*/  IABS R161, R12 ;  /* 0x0000000c00a17213 */ /* 0x000fe20000000000 */
[----:B------:R-:W-:Y:S01]  /*48f0*/  @!P6 IMAD.MOV R171, RZ, RZ, -R171 ;  /* 0x000000ffffabe224 */ /* 0x000fe200078e0aab */
[----:B------:R-:W-:Y:S01]  /*4900*/  ISETP.GE.AND P0, PT, R18, RZ, PT ;  /* 0x000000ff1200720c */ /* 0x000fe20003f06270 */
[----:B------:R-:W-:Y:S01]  /*4910*/  IMAD.MOV R7, RZ, RZ, -R7 ;  /* 0x000000ffff077224 */ /* 0x000fe200078e0a07 */
[----:B------:R-:W-:Y:S01]  /*4920*/  ISETP.GT.U32.AND P6, PT, R4, R167, PT ;  /* 0x000000a70400720c */ /* 0x000fe20003fc4070 */
[----:B------:R-:W-:Y:S01]  /*4930*/  @!P5 IMAD.IADD R165, R165, 0x1, -R4 ;  /* 0x00000001a5a5d824 */ /* 0x000fe200078e0a04 */
[----:B------:R-:W-:Y:S01]  /*4940*/  ISETP.GE.AND P5, PT, R12, RZ, PT ;  /* 0x000000ff0c00720c */ /* 0x000fe20003fa6270 */
[----:B------:R-:W-:Y:S01]  /*4950*/  IMAD R163, R4, R7, R163 ;  /* 0x0000000704a37224 */ /* 0x000fe200078e02a3 */
[C---:B------:R-:W-:Y:S01]  /*4960*/  LOP3.LUT R12, R3.reuse, 0xbc, RZ, 0xfc, !PT ;  /* 0x000000bc030c7812 */ /* 0x040fe200078efcff */
[----:B------:R-:W-:Y:S01]  /*4970*/  IMAD.HI.U32 R7, R8, R159, RZ ;  /* 0x0000009f08077227 */ /* 0x000fe200078e00ff */
[----:B------:R-:W-:-:S02]  /*4980*/  LOP3.LUT R18, R3, 0xc2, RZ, 0xfc, !PT ;  /* 0x000000c203127812 */ /* 0x000fc400078efcff */
[C---:B------:R-:W-:Y:S01]  /*4990*/  ISETP.GT.U32.AND P4, PT, R4.reuse, R163, PT ;  /* 0x000000a30400720c */ /* 0x040fe20003f84070 */
[----:B------:R-:W-:Y:S01]  /*49a0*/  @!P3 IMAD.MOV R169, RZ, RZ, -R169 ;  /* 0x000000ffffa9b224 */ /* 0x000fe200078e0aa9 */
[----:B------:R-:W-:Y:S01]  /*49b0*/  ISETP.GT.U32.AND P3, PT, R4, R165, PT ;  /* 0x000000a50400720c */ /* 0x000fe20003f64070 */
[----:B------:R-:W-:Y:S01]  /*49c0*/  IMAD.HI.U32 R5, R8, R161, RZ ;  /* 0x000000a108057227 */ /* 0x000fe200078e00ff */
[----:B------:R-:W-:Y:S02]  /*49d0*/  IABS R137, R12 ;  /* 0x0000000c00897213 */ /* 0x000fe40000000000 */
[----:B------:R-:W-:Y:S01]  /*49e0*/  IABS R141, R18 ;  /* 0x00000012008d7213 */ /* 0x000fe20000000000 */
[----:B------:R-:W-:Y:S02]  /*49f0*/  IMAD.MOV R7, RZ, RZ, -R7 ;  /* 0x000000ffff077224 */ /* 0x000fe400078e0a07 */
[----:B------:R-:W-:Y:S02]  /*4a00*/  IMAD.MOV R5, RZ, RZ, -R5 ;  /* 0x000000ffff057224 */ /* 0x000fe400078e0a05 */
[--C-:B------:R-:W-:Y:S01]  /*4a10*/  @!P6 IMAD.IADD R167, R167, 0x1, -R4.reuse ;  /* 0x00000001a7a7e824 */ /* 0x100fe200078e0a04 */
[----:B------:R-:W-:Y:S01]  /*4a20*/  ISETP.GE.AND P6, PT, R14, RZ, PT ;  /* 0x000000ff0e00720c */ /* 0x000fe20003fc6270 */
[C---:B------:R-:W-:Y:S01]  /*4a30*/  IMAD R159, R4.reuse, R7, R159 ;  /* 0x00000007049f7224 */ /* 0x040fe200078e029f */
[C---:B------:R-:W-:Y:S01]  /*4a40*/  LOP3.LUT R7, R3.reuse, 0xba, RZ, 0xfc, !PT ;  /* 0x000000ba03077812 */ /* 0x040fe200078efcff */
[----:B------:R-:W-:Y:S01]  /*4a50*/  IMAD R161, R4, R5, R161 ;  /* 0x0000000504a17224 */ /* 0x000fe200078e02a1 */
[----:B------:R-:W-:Y:S01]  /*4a60*/  LOP3.LUT R14, R3, 0xbe, RZ, 0xfc, !PT ;  /* 0x000000be030e7812 */ /* 0x000fe200078efcff */
[----:B------:R-:W-:Y:S01]  /*4a70*/  @!P1 IMAD.MOV R173, RZ, RZ, -R173 ;  /* 0x000000ffffad9224 */ /* 0x000fe200078e0aad */
[----:B------:R-:W-:Y:S01]  /*4a80*/  ISETP.GE.AND P1, PT, R16, RZ, PT ;  /* 0x000000ff1000720c */ /* 0x000fe20003f26270 */
[----:B------:R-:W-:Y:S01]  /*4a90*/  @!P2 IMAD.MOV R167, RZ, RZ, -R167 ;  /* 0x000000ffffa7a224 */ /* 0x000fe200078e0aa7 */
[C---:B------:R-:W-:Y:S01]  /*4aa0*/  ISETP.GT.U32.AND P2, PT, R4.reuse, R159, PT ;  /* 0x0000009f0400720c */ /* 0x040fe20003f44070 */
[--C-:B------:R-:W-:Y:S01]  /*4ab0*/  @!P3 IMAD.IADD R165, R165, 0x1, -R4.reuse ;  /* 0x00000001a5a5b824 */ /* 0x100fe200078e0a04 */
[----:B------:R-:W-:Y:S01]  /*4ac0*/  LOP3.LUT R16, R3, 0xb8, RZ, 0xfc, !PT ;  /* 0x000000b803107812 */ /* 0x000fe200078efcff */
[----:B------:R-:W-:Y:S01]  /*4ad0*/  @!P4 IMAD.IADD R163, R163, 0x1, -R4 ;  /* 0x00000001a3a3c824 */ /* 0x000fe200078e0a04 */
[----:B------:R-:W-:-:S02]  /*4ae0*/  ISETP.GT.U32.AND P3, PT, R4, R161, PT ;  /* 0x000000a10400720c */ /* 0x000fc40003f64070 */
[----:B------:R-:W-:Y:S02]  /*4af0*/  IABS R157, R16 ;  /* 0x00000010009d7213 */ /* 0x000fe40000000000 */
[----:B------:R-:W-:Y:S02]  /*4b00*/  IABS R155, R7 ;  /* 0x00000007009b7213 */ /* 0x000fe40000000000 */
[----:B------:R-:W-:Y:S01]  /*4b10*/  ISETP.GT.U32.AND P4, PT, R4, R163, PT ;  /* 0x000000a30400720c */ /* 0x000fe20003f84070 */
[----:B------:R-:W-:Y:S01]  /*4b20*/  IMAD.HI.U32 R5, R8, R157, RZ ;  /* 0x0000009d08057227 */ /* 0x000fe200078e00ff */
[----:B------:R-:W-:-:S03]  /*4b30*/  IABS R151, R14 ;  /* 0x0000000e00977213 */ /* 0x000fc60000000000 */
[--C-:B------:R-:W-:Y:S02]  /*4b40*/  @!P2 IMAD.IADD R159, R159, 0x1, -R4.reuse ;  /* 0x000000019f9fa824 */ /* 0x100fe400078e0a04 */
[----:B------:R-:W-:Y:S02]  /*4b50*/  IMAD.MOV R5, RZ, RZ, -R5 ;  /* 0x000000ffff057224 */ /* 0x000fe400078e0a05 */
[----:B------:R-:W-:Y:S01]  /*4b60*/  @!P3 IMAD.IADD R161, R161, 0x1, -R4 ;  /* 0x00000001a1a1b824 */ /* 0x000fe200078e0a04 */
[C---:B------:R-:W-:Y:S01]  /*4b70*/  ISETP.GT.U32.AND P2, PT, R4.reuse, R159, PT ;  /* 0x0000009f0400720c */ /* 0x040fe20003f44070 */
[----:B------:R-:W-:Y:S02]  /*4b80*/  IMAD R157, R4, R5, R157 ;  /* 0x00000005049d7224 */ /* 0x000fe400078e029d */
[----:B------:R-:W-:Y:S01]  /*4b90*/  IMAD.HI.U32 R5, R8, R155, RZ ;  /* 0x0000009b08057227 */ /* 0x000fe200078e00ff */
[----:B------:R-:W-:-:S03]  /*4ba0*/  ISETP.GT.U32.AND P3, PT, R4, R161, PT ;  /* 0x000000a10400720c */ /* 0x000fc60003f64070 */
[----:B------:R-:W-:Y:S02]  /*4bb0*/  IMAD.MOV R5, RZ, RZ, -R5 ;  /* 0x000000ffff057224 */ /* 0x000fe400078e0a05 */
[--C-:B------:R-:W-:Y:S01]  /*4bc0*/  @!P4 IMAD.IADD R163, R163, 0x1, -R4.reuse ;  /* 0x00000001a3a3c824 */ /* 0x100fe200078e0a04 */
[----:B------:R-:W-:Y:S01]  /*4bd0*/  ISETP.GE.AND P4, PT, R7, RZ, PT ;  /* 0x000000ff0700720c */ /* 0x000fe20003f86270 */
[----:B------:R-:W-:Y:S02]  /*4be0*/  IMAD R155, R4, R5, R155 ;  /* 0x00000005049b7224 */ /* 0x000fe400078e029b */
[----:B------:R-:W-:Y:S02]  /*4bf0*/  @!P2 IMAD.IADD R159, R159, 0x1, -R4 ;  /* 0x000000019f9fa824 */ /* 0x000fe400078e0a04 */
[----:B------:R-:W-:Y:S01]  /*4c00*/  IMAD.HI.U32 R7, R8, R151, RZ ;  /* 0x0000009708077227 */ /* 0x000fe200078e00ff */
[----:B------:R-:W-:-:S03]  /*4c10*/  ISETP.GT.U32.AND P2, PT, R4, R155, PT ;  /* 0x0000009b0400720c */ /* 0x000fc60003f44070 */
[----:B------:R-:W-:Y:S01]  /*4c20*/  @!P3 IMAD.IADD R161, R161, 0x1, -R4 ;  /* 0x00000001a1a1b824 */ /* 0x000fe200078e0a04 */
[----:B------:R-:W-:Y:S01]  /*4c30*/  ISETP.GT.U32.AND P3, PT, R4, R157, PT ;  /* 0x0000009d0400720c */ /* 0x000fe20003f64070 */
[----:B------:R-:W-:-:S04]  /*4c40*/  IMAD.HI.U32 R5, R8, R137, RZ ;  /* 0x0000008908057227 */ /* 0x000fc800078e00ff */
[----:B------:R-:W-:Y:S02]  /*4c50*/  IMAD.MOV R7, RZ, RZ, -R7 ;  /* 0x000000ffff077224 */ /* 0x000fe400078e0a07 */
[----:B------:R-:W-:Y:S02]  /*4c60*/  IMAD.MOV R5, RZ, RZ, -R5 ;  /* 0x000000ffff057224 */ /* 0x000fe400078e0a05 */
[C---:B------:R-:W-:Y:S02]  /*4c70*/  IMAD R151, R4.reuse, R7, R151 ;  /* 0x0000000704977224 */ /* 0x040fe400078e0297 */
[C---:B------:R-:W-:Y:S02]  /*4c80*/  IMAD R137, R4.reuse, R5, R137 ;  /* 0x0000000504897224 */ /* 0x040fe400078e0289 */
[--C-:B------:R-:W-:Y:S01]  /*4c90*/  @!P2 IMAD.IADD R155, R155, 0x1, -R4.reuse ;  /* 0x000000019b9ba824 */ /* 0x100fe200078e0a04 */
[----:B------:R-:W-:Y:S01]  /*4ca0*/  ISETP.GT.U32.AND P2, PT, R4, R151, PT ;  /* 0x000000970400720c */ /* 0x000fe20003f44070 */
[----:B------:R-:W-:Y:S01]  /*4cb0*/  @!P1 IMAD.MOV R165, RZ, RZ, -R165 ;  /* 0x000000ffffa59224 */ /* 0x000fe200078e0aa5 */
[----:B------:R-:W-:Y:S01]  /*4cc0*/  ISETP.GE.AND P1, PT, R16, RZ, PT ;  /* 0x000000ff1000720c */ /* 0x000fe20003f26270 */
[----:B------:R-:W-:Y:S01]  /*4cd0*/  @!P3 IMAD.IADD R157, R157, 0x1, -R4 ;  /* 0x000000019d9db824 */ /* 0x000fe200078e0a04 */
[----:B------:R-:W-:Y:S01]  /*4ce0*/  ISETP.GT.U32.AND P3, PT, R4, R137, PT ;  /* 0x000000890400720c */ /* 0x000fe20003f64070 */
[----:B------:R-:W-:Y:S01]  /*4cf0*/  @!P5 IMAD.MOV R161, RZ, RZ, -R161 ;  /* 0x000000ffffa1d224 */ /* 0x000fe200078e0aa1 */
[----:B------:R-:W-:Y:S01]  /*4d00*/  LOP3.LUT R16, R3, 0xc0, RZ, 0xfc, !PT ;  /* 0x000000c003107812 */ /* 0x000fe200078efcff */
[----:B------:R-:W-:-:S02]  /*4d10*/  @!P6 IMAD.MOV R159, RZ, RZ, -R159 ;  /* 0x000000ffff9fe224 */ /* 0x000fc400078e0a9f */
[----:B------:R-:W-:Y:S01]  /*4d20*/  @!P0 IMAD.MOV R163, RZ, RZ, -R163 ;  /* 0x000000ffffa38224 */ /* 0x000fe200078e0aa3 */
[----:B------:R-:W-:Y:S01]  /*4d30*/  IABS R149, R16 ;  /* 0x0000001000957213 */ /* 0x000fe20000000000 */
[----:B------:R-:W-:Y:S01]  /*4d40*/  IMAD.HI.U32 R7, R8, R141, RZ ;  /* 0x0000008d08077227 */ /* 0x000fe200078e00ff */
[----:B------:R-:W-:-:S03]  /*4d50*/  ISETP.GT.U32.AND P0, PT, R4, R155, PT ;  /* 0x0000009b0400720c */ /* 0x000fc60003f04070 */
[----:B------:R-:W-:-:S04]  /*4d60*/  IMAD.HI.U32 R5, R8, R149, RZ ;  /* 0x0000009508057227 */ /* 0x000fc800078e00ff */
[--C-:B------:R-:W-:Y:S02]  /*4d70*/  @!P2 IMAD.IADD R151, R151, 0x1, -R4.reuse ;  /* 0x000000019797a824 */ /* 0x100fe400078e0a04 */
[----:B------:R-:W-:Y:S01]  /*4d80*/  @!P3 IMAD.IADD R137, R137, 0x1, -R4 ;  /* 0x000000018989b824 */ /* 0x000fe200078e0a04 */
[C---:B------:R-:W-:Y:S01]  /*4d90*/  ISETP.GT.U32.AND P3, PT, R4.reuse, R157, PT ;  /* 0x0000009d0400720c */ /* 0x040fe20003f64070 */
[----:B------:R-:W-:Y:S01]  /*4da0*/  IMAD.MOV R5, RZ, RZ, -R5 ;  /* 0x000000ffff057224 */ /* 0x000fe200078e0a05 */
[C---:B------:R-:W-:Y:S01]  /*4db0*/  ISETP.GT.U32.AND P5, PT, R4.reuse, R151, PT ;  /* 0x000000970400720c */ /* 0x040fe20003fa4070 */
[----:B------:R-:W-:Y:S01]  /*4dc0*/  IMAD.MOV R7, RZ, RZ, -R7 ;  /* 0x000000ffff077224 */ /* 0x000fe200078e0a07 */
[C---:B------:R-:W-:Y:S01]  /*4dd0*/  ISETP.GT.U32.AND P2, PT, R4.reuse, R137, PT ;  /* 0x000000890400720c */ /* 0x040fe20003f44070 */
[----:B------:R-:W-:Y:S02]  /*4de0*/  IMAD R149, R4, R5, R149 ;  /* 0x0000000504957224 */ /* 0x000fe400078e0295 */
[----:B------:R-:W-:-:S03]  /*4df0*/  IMAD.HI.U32 R5, R8, R147, RZ ;  /* 0x0000009308057227 */ /* 0x000fc600078e00ff */
[C---:B------:R-:W-:Y:S01]  /*4e00*/  ISETP.GT.U32.AND P6, PT, R4.reuse, R149, PT ;  /* 0x000000950400720c */ /* 0x040fe20003fc4070 */
[----:B------:R-:W-:Y:S02]  /*4e10*/  IMAD.MOV R5, RZ, RZ, -R5 ;  /* 0x000000ffff057224 */ /* 0x000fe400078e0a05 */
[--C-:B------:R-:W-:Y:S02]  /*4e20*/  @!P3 IMAD.IADD R157, R157, 0x1, -R4.reuse ;  /* 0x000000019d9db824 */ /* 0x100fe400078e0a04 */
[----:B------:R-:W-:Y:S02]  /*4e30*/  IMAD R147, R4, R5, R147 ;  /* 0x0000000504937224 */ /* 0x000fe400078e0293 */
[----:B------:R-:W-:Y:S01]  /*4e40*/  @!P5 IMAD.IADD R151, R151, 0x1, -R4 ;  /* 0x000000019797d824 */ /* 0x000fe200078e0a04 */
[----:B------:R-:W-:Y:S01]  /*4e50*/  ISETP.GE.AND P5, PT, R14, RZ, PT ;  /* 0x000000ff0e00720c */ /* 0x000fe20003fa6270 */
[----:B------:R-:W-:Y:S01]  /*4e60*/  IMAD.HI.U32 R5, R8, R139, RZ ;  /* 0x0000008b08057227 */ /* 0x000fe200078e00ff */
[----:B------:R-:W-:-:S03]  /*4e70*/  LOP3.LUT R14, R3, 0xcc, RZ, 0xfc, !PT ;  /* 0x000000cc030e7812 */ /* 0x000fc600078efcff */
[--C-:B------:R-:W-:Y:S01]  /*4e80*/  @!P2 IMAD.IADD R137, R137, 0x1, -R4.reuse ;  /* 0x000000018989a824 */ /* 0x100fe200078e0a04 */
[----:B------:R-:W-:Y:S01]  /*4e90*/  ISETP.GT.U32.AND P2, PT, R4, R147, PT ;  /* 0x000000930400720c */ /* 0x000fe20003f44070 */
[----:B------:R-:W-:Y:S01]  /*4ea0*/  IMAD.MOV R5, RZ, RZ, -R5 ;  /* 0x000000ffff057224 */ /* 0x000fe200078e0a05 */
[----:B------:R-:W-:Y:S01]  /*4eb0*/  IABS R251, R14 ;  /* 0x0000000e00fb7213 */ /* 0x000fe20000000000 */
[--C-:B------:R-:W-:Y:S01]  /*4ec0*/  @!P6 IMAD.IADD R149, R149, 0x1, -R4.reuse ;  /* 0x000000019595e824 */ /* 0x100fe200078e0a04 */
[----:B------:R-:W-:Y:S01]  /*4ed0*/  ISETP.GE.AND P6, PT, R16, RZ, PT ;  /* 0x000000ff1000720c */ /* 0x000fe20003fc6270 */
[C---:B------:R-:W-:Y:S02]  /*4ee0*/  IMAD R139, R4.reuse, R5, R139 ;  /* 0x00000005048b7224 */ /* 0x040fe400078e028b */
[C---:B------:R-:W-:Y:S01]  /*4ef0*/  IMAD R141, R4.reuse, R7, R141 ;  /* 0x00000007048d7224 */ /* 0x040fe200078e028d */
[----:B------:R-:W-:Y:S01]  /*4f00*/  LOP3.LUT R7, R3, 0xc8, RZ, 0xfc, !PT ;  /* 0x000000c803077812 */ /* 0x000fe200078efcff */
[----:B------:R-:W-:Y:S01]  /*4f10*/  @!P1 IMAD.MOV R157, RZ, RZ, -R157 ;  /* 0x000000ffff9d9224 */ /* 0x000fe200078e0a9d */
[C---:B------:R-:W-:Y:S01]  /*4f20*/  ISETP.GT.U32.AND P1, PT, R4.reuse, R149, PT ;  /* 0x000000950400720c */ /* 0x040fe20003f24070 */
[----:B------:R-:W-:Y:S01]  /*4f30*/  @!P5 IMAD.MOV R151, RZ, RZ, -R151 ;  /* 0x000000ffff97d224 */ /* 0x000fe200078e0a97 */
[C---:B------:R-:W-:Y:S01]  /*4f40*/  ISETP.GT.U32.AND P5, PT, R4.reuse, R139, PT ;  /* 0x0000008b0400720c */ /* 0x040fe20003fa4070 */
[--C-:B------:R-:W-:Y:S01]  /*4f50*/  @!P0 IMAD.IADD R155, R155, 0x1, -R4.reuse ;  /* 0x000000019b9b8824 */ /* 0x100fe200078e0a04 */
[----:B------:R-:W-:Y:S01]  /*4f60*/  IABS R145, R7 ;  /* 0x0000000700917213 */ /* 0x000fe20000000000 */
[----:B------:R-:W-:Y:S01]  /*4f70*/  @!P2 IMAD.IADD R147, R147, 0x1, -R4 ;  /* 0x000000019393a824 */ /* 0x000fe200078e0a04 */
[----:B------:R-:W-:Y:S01]  /*4f80*/  ISETP.GT.U32.AND P3, PT, R4, R141, PT ;  /* 0x0000008d0400720c */ /* 0x000fe20003f64070 */
[----:B------:R-:W-:Y:S01]  /*4f90*/  @!P4 IMAD.MOV R155, RZ, RZ, -R155 ;  /* 0x000000ffff9bc224 */ /* 0x000fe200078e0a9b */
[----:B------:R-:W-:Y:S01]  /*4fa0*/  ISETP.GE.AND P0, PT, R12, RZ, PT ;  /* 0x000000ff0c00720c */ /* 0x000fe20003f06270 */
[----:B------:R-:W-:Y:S01]  /*4fb0*/  IMAD.HI.U32 R5, R8, R145, RZ ;  /* 0x0000009108057227 */ /* 0x000fe200078e00ff */
[----:B------:R-:W-:-:S02]  /*4fc0*/  ISETP.GT.U32.AND P4, PT, R4, R147, PT ;  /* 0x000000930400720c */ /* 0x000fc40003f84070 */
[----:B------:R-:W-:Y:S01]  /*4fd0*/  LOP3.LUT R12, R3, 0xca, RZ, 0xfc, !PT ;  /* 0x000000ca030c7812 */ /* 0x000fe200078efcff */
[----:B------:R-:W-:Y:S02]  /*4fe0*/  IMAD.MOV R5, RZ, RZ, -R5 ;  /* 0x000000ffff057224 */ /* 0x000fe400078e0a05 */
[--C-:B------:R-:W-:Y:S01]  /*4ff0*/  @!P1 IMAD.IADD R149, R149, 0x1, -R4.reuse ;  /* 0x0000000195959824 */ /* 0x100fe200078e0a04 */
[----:B------:R-:W-:Y:S01]  /*5000*/  IABS R143, R12 ;  /* 0x0000000c008f7213 */ /* 0x000fe20000000000 */
[----:B------:R-:W-:Y:S01]  /*5010*/  @!P5 IMAD.IADD R139, R139, 0x1, -R4 ;  /* 0x000000018b8bd824 */ /* 0x000fe200078e0a04 */
[----:B------:R-:W-:Y:S01]  /*5020*/  ISETP.GE.AND P1, PT, R22, RZ, PT ;  /* 0x000000ff1600720c */ /* 0x000fe20003f26270 */
[----:B------:R-:W-:Y:S01]  /*5030*/  IMAD R145, R4, R5, R145 ;  /* 0x0000000504917224 */ /* 0x000fe200078e0291 */
[----:B------:R-:W-:Y:S01]  /*5040*/  LOP3.LUT R22, R3, 0xd2, RZ, 0xfc, !PT ;  /* 0x000000d203167812 */ /* 0x000fe200078efcff */
[----:B------:R-:W-:Y:S01]  /*5050*/  IMAD.HI.U32 R5, R8, R143, RZ ;  /* 0x0000008f08057227 */ /* 0x000fe200078e00ff */
[----:B------:R-:W-:-:S02]  /*5060*/  ISETP.GE.AND P5, PT, R12, RZ, PT ;  /* 0x000000ff0c00720c */ /* 0x000fc40003fa6270 */
[----:B------:R-:W-:Y:S01]  /*5070*/  IABS R125, R22 ;  /* 0x00000016007d7213 */ /* 0x000fe20000000000 */
[----:B------:R-:W-:Y:S01]  /*5080*/  @!P6 IMAD.MOV R149, RZ, RZ, -R149 ;  /* 0x000000ffff95e224 */ /* 0x000fe200078e0a95 */
[----:B------:R-:W-:Y:S01]  /*5090*/  ISETP.GT.U32.AND P6, PT, R4, R139, PT ;  /* 0x0000008b0400720c */ /* 0x000fe20003fc4070 */
[--C-:B------:R-:W-:Y:S01]  /*50a0*/  @!P3 IMAD.IADD R141, R141, 0x1, -R4.reuse ;  /* 0x000000018d8db824 */ /* 0x100fe200078e0a04 */
[----:B------:R-:W-:Y:S01]  /*50b0*/  ISETP.GE.AND P3, PT, R18, RZ, PT ;  /* 0x000000ff1200720c */ /* 0x000fe20003f66270 */
[----:B------:R-:W-:Y:S01]  /*50c0*/  @!P4 IMAD.IADD R147, R147, 0x1, -R4 ;  /* 0x000000019393c824 */ /* 0x000fe200078e0a04 */
[C---:B------:R-:W-:Y:S01]  /*50d0*/  ISETP.GT.U32.AND P4, PT, R4.reuse, R145, PT ;  /* 0x000000910400720c */ /* 0x040fe20003f84070 */
[----:B------:R-:W-:Y:S01]  /*50e0*/  IMAD.MOV R5, RZ, RZ, -R5 ;  /* 0x000000ffff057224 */ /* 0x000fe200078e0a05 */
[C---:B------:R-:W-:Y:S01]  /*50f0*/  ISETP.GT.U32.AND P2, PT, R4.reuse, R141, PT ;  /* 0x0000008d0400720c */ /* 0x040fe20003f44070 */
[----:B------:R-:W-:Y:S01]  /*5100*/  @!P0 IMAD.MOV R137, RZ, RZ, -R137 ;  /* 0x000000ffff898224 */ /* 0x000fe200078e0a89 */
[C---:B------:R-:W-:Y:S01]  /*5110*/  LOP3.LUT R18, R3.reuse, 0xce, RZ, 0xfc, !PT ;  /* 0x000000ce03127812 */ /* 0x040fe200078efcff */
        /* <DEDUP_REMOVED lines=9> */
[----:B------:R-:W-:Y:S02]  /*51b0*/  @!P4 IMAD.IADD R145, R145, 0x1, -R4 ;  /* 0x000000019191c824 */ /* 0x000fe400078e0a04 */
[----:B------:R-:W-:Y:S02]  /*51c0*/  IMAD R251, R4, R5, R251 ;  /* 0x0000000504fb7224 */ /* 0x000fe400078e02fb */
[----:B------:R-:W-:Y:S01]  /*51d0*/  IMAD.HI.U32 R5, R8, R121, RZ ;  /* 0x0000007908057227 */ /* 0x000fe200078e00ff */
[----:B------:R-:W-:-:S03]  /*51e0*/  ISETP.GT.U32.AND P4, PT, R4, R145, PT ;  /* 0x000000910400720c */ /* 0x000fc60003f84070 */
[----:B------:R-:W-:Y:S01]  /*51f0*/  @!P2 IMAD.IADD R141, R141, 0x1, -R4 ;  /* 0x000000018d8da824 */ /* 0x000fe200078e0a04 */
[----:B------:R-:W-:Y:S01]  /*5200*/  ISETP.GE.AND P2, PT, R7, RZ, PT ;  /* 0x000000ff0700720c */ /* 0x000fe20003f46270 */
[----:B------:R-:W-:-:S04]  /*5210*/  IMAD.HI.U32 R12, R8, R125, RZ ;  /* 0x0000007d080c7227 */ /* 0x000fc800078e00ff */
[----:B------:R-:W-:-:S04]  /*5220*/  IMAD.HI.U32 R7, R8, R123, RZ ;  /* 0x0000007b08077227 */ /* 0x000fc800078e00ff */
[----:B------:R-:W-:Y:S02]  /*5230*/  IMAD.MOV R5, RZ, RZ, -R5 ;  /* 0x000000ffff057224 */ /* 0x000fe400078e0a05 */
[----:B------:R-:W-:Y:S02]  /*5240*/  IMAD.MOV R16, RZ, RZ, -R12 ;  /* 0x000000ffff107224 */ /* 0x000fe400078e0a0c */
[----:B------:R-:W-:Y:S02]  /*5250*/  IMAD.MOV R7, RZ, RZ, -R7 ;  /* 0x000000ffff077224 */ /* 0x000fe400078e0a07 */
[----:B------:R-:W-:Y:S02]  /*5260*/  IMAD R12, R4, R5, R121 ;  /* 0x00000005040c7224 */ /* 0x000fe400078e0279 */
[----:B------:R-:W-:Y:S01]  /*5270*/  @!P6 IMAD.IADD R143, R143, 0x1, -R4 ;  /* 0x000000018f8fe824 */ /* 0x000fe200078e0a04 */
[----:B------:R-:W-:Y:S01]  /*5280*/  ISETP.GE.AND P6, PT, R14, RZ, PT ;  /* 0x000000ff0e00720c */ /* 0x000fe20003fc6270 */
[----:B------:R-:W-:-:S02]  /*5290*/  IMAD R14, R4, R7, R123 ;  /* 0x00000007040e7224 */ /* 0x000fc400078e027b */
[----:B------:R-:W-:Y:S01]  /*52a0*/  @!P0 IMAD.MOV R147, RZ, RZ, -R147 ;  /* 0x000000ffff938224 */ /* 0x000fe200078e0a93 */
[C---:B------:R-:W-:Y:S01]  /*52b0*/  ISETP.GT.U32.AND P0, PT, R4.reuse, R12, PT ;  /* 0x0000000c0400720c */ /* 0x040fe20003f04070 */
[----:B------:R-:W-:Y:S01]  /*52c0*/  @!P4 IMAD.IADD R145, R145, 0x1, -R4 ;  /* 0x000000019191c824 */ /* 0x000fe200078e0a04 */
[C---:B------:R-:W-:Y:S01]  /*52d0*/  ISETP.GT.U32.AND P4, PT, R4.reuse, R251, PT ;  /* 0x000000fb0400720c */ /* 0x040fe20003f84070 */
[----:B------:R-:W-:Y:S01]  /*52e0*/  @!P3 IMAD.MOV R141, RZ, RZ, -R141 ;  /* 0x000000ffff8db224 */ /* 0x000fe200078e0a8d */
        /* <DEDUP_REMOVED lines=9> */
[--C-:B------:R-:W-:Y:S01]  /*5380*/  @!P4 IMAD.IADD R251, R251, 0x1, -R4.reuse ;  /* 0x00000001fbfbc824 */ /* 0x100fe200078e0a04 */
[----:B------:R-:W-:Y:S01]  /*5390*/  ISETP.GE.AND P0, PT, R22, RZ, PT ;  /* 0x000000ff1600720c */ /* 0x000fe20003f06270 */
[--C-:B------:R-:W-:Y:S01]  /*53a0*/  @!P3 IMAD.IADD R143, R143, 0x1, -R4.reuse ;  /* 0x000000018f8fb824 */ /* 0x100fe200078e0a04 */
[----:B------:R-:W-:Y:S01]  /*53b0*/  LOP3.LUT R22, R3, 0xda, RZ, 0xfc, !PT ;  /* 0x000000da03167812 */ /* 0x000fe200078efcff */
[----:B------:R-:W-:Y:S01]  /*53c0*/  @!P1 IMAD.IADD R14, R14, 0x1, -R4 ;  /* 0x000000010e0e9824 */ /* 0x000fe200078e0a04 */
[C---:B------:R-:W-:Y:S01]  /*53d0*/  ISETP.GT.U32.AND P1, PT, R4.reuse, R12, PT ;  /* 0x0000000c0400720c */ /* 0x040fe20003f24070 */
[----:B------:R-:W-:Y:S01]  /*53e0*/  IMAD.MOV R5, RZ, RZ, -R5 ;  /* 0x000000ffff057224 */ /* 0x000fe200078e0a05 */
[C---:B------:R-:W-:Y:S01]  /*53f0*/  ISETP.GT.U32.AND P4, PT, R4.reuse, R251, PT ;  /* 0x000000fb0400720c */ /* 0x040fe20003f84070 */
[----:B------:R-:W-:Y:S01]  /*5400*/  @!P5 IMAD.MOV R143, RZ, RZ, -R143 ;  /* 0x000000ffff8fd224 */ /* 0x000fe200078e0a8f */
[C---:B------:R-:W-:Y:S01]  /*5410*/  ISETP.GT.U32.AND P5, PT, R4.reuse, R14, PT ;  /* 0x0000000e0400720c */ /* 0x040fe20003fa4070 */
[----:B------:R-:W-:Y:S01]  /*5420*/  IMAD R133, R4, R5, R133 ;  /* 0x0000000504857224 */ /* 0x000fe200078e0285 */
[----:B------:R-:W-:Y:S01]  /*5430*/  IABS R127, R22 ;  /* 0x00000016007f7213 */ /* 0x000fe20000000000 */
[----:B------:R-:W-:-:S04]  /*5440*/  IMAD.HI.U32 R5, R8, R131, RZ ;  /* 0x0000008308057227 */ /* 0x000fc800078e00ff */
[----:B------:R-:W-:Y:S02]  /*5450*/  IMAD.MOV R5, RZ, RZ, -R5 ;  /* 0x000000ffff057224 */ /* 0x000fe400078e0a05 */
[--C-:B------:R-:W-:Y:S01]  /*5460*/  @!P1 IMAD.IADD R12, R12, 0x1, -R4.reuse ;  /* 0x000000010c0c9824 */ /* 0x100fe200078e0a04 */
[C---:B------:R-:W-:Y:S01]  /*5470*/  ISETP.GT.U32.AND P1, PT, R4.reuse, R133, PT ;  /* 0x000000850400720c */ /* 0x040fe20003f24070 */
[----:B------:R-:W-:Y:S02]  /*5480*/  IMAD R131, R4, R5, R131 ;  /* 0x0000000504837224 */ /* 0x000fe400078e0283 */
[--C-:B------:R-:W-:Y:S01]  /*5490*/  @!P4 IMAD.IADD R251, R251, 0x1, -R4.reuse ;  /* 0x00000001fbfbc824 */ /* 0x100fe200078e0a04 */
[----:B------:R-:W-:Y:S01]  /*54a0*/  ISETP.GE.AND P4, PT, R20, RZ, PT ;  /* 0x000000ff1400720c */ /* 0x000fe20003f86270 */
[----:B------:R-:W-:Y:S01]  /*54b0*/  @!P5 IMAD.IADD R14, R14, 0x1, -R4 ;  /* 0x000000010e0ed824 */ /* 0x000fe200078e0a04 */
[C---:B------:R-:W-:Y:S01]  /*54c0*/  ISETP.GT.U32.AND P5, PT, R4.reuse, R131, PT ;  /* 0x000000830400720c */ /* 0x040fe20003fa4070 */
[C---:B------:R-:W-:Y:S01]  /*54d0*/  IMAD R16, R4.reuse, R16, R125 ;  /* 0x0000001004107224 */ /* 0x040fe200078e027d */
[----:B------:R-:W-:Y:S01]  /*54e0*/  LOP3.LUT R20, R3, 0xd8, RZ, 0xfc, !PT ;  /* 0x000000d803147812 */ /* 0x000fe200078efcff */
[----:B------:R-:W-:Y:S01]  /*54f0*/  @!P6 IMAD.MOV R251, RZ, RZ, -R251 ;  /* 0x000000fffffbe224 */ /* 0x000fe200078e0afb */
[----:B------:R-:W-:Y:S01]  /*5500*/  IABS R125, R26 ;  /* 0x0000001a007d7213 */ /* 0x000fe20000000000 */
[----:B------:R-:W-:Y:S01]  /*5510*/  @!P2 IMAD.MOV R12, RZ, RZ, -R12 ;  /* 0x000000ffff0ca224 */ /* 0x000fe200078e0a0c */
[----:B------:R-:W-:Y:S01]  /*5520*/  IABS R129, R20 ;  /* 0x0000001400817213 */ /* 0x000fe20000000000 */
[----:B------:R-:W-:Y:S01]  /*5530*/  @!P1 IMAD.IADD R133, R133, 0x1, -R4 ;  /* 0x0000000185859824 */ /* 0x000fe200078e0a04 */
[----:B------:R-:W-:-:S02]  /*5540*/  ISETP.GT.U32.AND P3, PT, R4, R16, PT ;  /* 0x000000100400720c */ /* 0x000fc40003f64070 */
[----:B------:R-:W-:Y:S01]  /*5550*/  ISETP.GE.AND P1, PT, R18, RZ, PT ;  /* 0x000000ff1200720c */ /* 0x000fe20003f26270 */
[----:B------:R-:W-:Y:S01]  /*5560*/  IMAD.HI.U32 R5, R8, R129, RZ ;  /* 0x0000008108057227 */ /* 0x000fe200078e00ff */
[----:B------:R-:W-:-:S03]  /*5570*/  LOP3.LUT R18, R3, 0xde, RZ, 0xfc, !PT ;  /* 0x000000de03127812 */ /* 0x000fc600078efcff */
[----:B------:R-:W-:Y:S01]  /*5580*/  @!P5 IMAD.IADD R131, R131, 0x1, -R4 ;  /* 0x000000018383d824 */ /* 0x000fe200078e0a04 */
[----:B------:R-:W-:Y:S01]  /*5590*/  ISETP.GT.U32.AND P5, PT, R4, R133, PT ;  /* 0x000000850400720c */ /* 0x000fe20003fa4070 */
[----:B------:R-:W-:Y:S01]  /*55a0*/  IMAD.MOV R7, RZ, RZ, -R5 ;  /* 0x000000ffff077224 */ /* 0x000fe200078e0a05 */
[----:B------:R-:W-:Y:S01]  /*55b0*/  IABS R123, R18 ;  /* 0x00000012007b7213 */ /* 0x000fe20000000000 */
[----:B------:R-:W-:Y:S01]  /*55c0*/  IMAD.HI.U32 R5, R8, R127, RZ ;  /* 0x0000007f08057227 */ /* 0x000fe200078e00ff */
[----:B------:R-:W-:-:S03]  /*55d0*/  ISETP.GT.U32.AND P2, PT, R4, R131, PT ;  /* 0x000000830400720c */ /* 0x000fc60003f44070 */
[----:B------:R-:W-:Y:S02]  /*55e0*/  IMAD R129, R4, R7, R129 ;  /* 0x0000000704817224 */ /* 0x000fe400078e0281 */
[----:B------:R-:W-:Y:S02]  /*55f0*/  IMAD.MOV R5, RZ, RZ, -R5 ;  /* 0x000000ffff057224 */ /* 0x000fe400078e0a05 */
[--C-:B------:R-:W-:Y:S01]  /*5600*/  @!P3 IMAD.IADD R16, R16, 0x1, -R4.reuse ;  /* 0x000000011010b824 */ /* 0x100fe200078e0a04 */
[C---:B------:R-:W-:Y:S01]  /*5610*/  ISETP.GT.U32.AND P6, PT, R4.reuse, R129, PT ;  /* 0x000000810400720c */ /* 0x040fe20003fc4070 */
[C---:B------:R-:W-:Y:S02]  /*5620*/  IMAD R127, R4.reuse, R5, R127 ;  /* 0x00000005047f7224 */ /* 0x040fe400078e027f */
[----:B------:R-:W-:Y:S01]  /*5630*/  @!P5 IMAD.IADD R133, R133, 0x1, -R4 ;  /* 0x000000018585d824 */ /* 0x000fe200078e0a04 */
[----:B------:R-:W-:Y:S01]  /*5640*/  ISETP.GT.U32.AND P3, PT, R4, R16, PT ;  /* 0x000000100400720c */ /* 0x000fe20003f64070 */
[----:B------:R-:W-:Y:S01]  /*5650*/  IMAD.HI.U32 R5, R8, R123, RZ ;  /* 0x0000007b08057227 */ /* 0x000fe200078e00ff */
[----:B------:R-:W-:-:S03]  /*5660*/  ISETP.GT.U32.AND P5, PT, R4, R127, PT ;  /* 0x0000007f0400720c */ /* 0x000fc60003fa4070 */
[----:B------:R-:W-:Y:S02]  /*5670*/  IMAD.MOV R5, RZ, RZ, -R5 ;  /* 0x000000ffff057224 */ /* 0x000fe400078e0a05 */
[----:B------:R-:W-:Y:S01]  /*5680*/  @!P4 IMAD.MOV R14, RZ, RZ, -R14 ;  /* 0x000000ffff0ec224 */ /* 0x000fe200078e0a0e */
[----:B------:R-:W-:Y:S01]  /*5690*/  ISETP.GE.AND P4, PT, R20, RZ, PT ;  /* 0x000000ff1400720c */ /* 0x000fe20003f86270 */
[--C-:B------:R-:W-:Y:S01]  /*56a0*/  @!P6 IMAD.IADD R129, R129, 0x1, -R4.reuse ;  /* 0x000000018181e824 */ /* 0x100fe200078e0a04 */
[----:B------:R-:W-:Y:S01]  /*56b0*/  LOP3.LUT R20, R3, 0xe0, RZ, 0xfc, !PT ;  /* 0x000000e003147812 */ /* 0x000fe200078efcff */
[----:B------:R-:W-:Y:S02]  /*56c0*/  IMAD R123, R4, R5, R123 ;  /* 0x00000005047b7224 */ /* 0x000fe400078e027b */
[--C-:B------:R-:W-:Y:S01]  /*56d0*/  @!P3 IMAD.IADD R16, R16, 0x1, -R4.reuse ;  /* 0x000000011010b824 */ /* 0x100fe200078e0a04 */
[----:B------:R-:W-:Y:S01]  /*56e0*/  ISETP.GE.AND P3, PT, R24, RZ, PT ;  /* 0x000000ff1800720c */ /* 0x000fe20003f66270 */
[----:B------:R-:W-:Y:S01]  /*56f0*/  @!P5 IMAD.IADD R127, R127, 0x1, -R4 ;  /* 0x000000017f7fd824 */ /* 0x000fe200078e0a04 */
[----:B------:R-:W-:Y:S01]  /*5700*/  ISETP.GT.U32.AND P5, PT, R4, R129, PT ;  /* 0x000000810400720c */ /* 0x000fe20003fa4070 */
[----:B------:R-:W-:Y:S01]  /*5710*/  IMAD.HI.U32 R7, R8, R125, RZ ;  /* 0x0000007d08077227 */ /* 0x000fe200078e00ff */
[----:B------:R-:W-:-:S02]  /*5720*/  IABS R121, R20 ;  /* 0x0000001400797213 */ /* 0x000fc40000000000 */
[----:B------:R-:W-:Y:S01]  /*5730*/  LOP3.LUT R24, R3, 0xe4, RZ, 0xfc, !PT ;  /* 0x000000e403187812 */ /* 0x000fe200078efcff */
[----:B------:R-:W-:Y:S02]  /*5740*/  IMAD.MOV R7, RZ, RZ, -R7 ;  /* 0x000000ffff077224 */ /* 0x000fe400078e0a07 */
[----:B------:R-:W-:Y:S01]  /*5750*/  IMAD.HI.U32 R5, R8, R121, RZ ;  /* 0x0000007908057227 */ /* 0x000fe200078e00ff */
[----:B------:R-:W-:-:S03]  /*5760*/  IABS R231, R24 ;  /* 0x0000001800e77213 */ /* 0x000fc60000000000 */
[----:B------:R-:W-:Y:S01]  /*5770*/  @!P3 IMAD.MOV R133, RZ, RZ, -R133 ;  /* 0x000000ffff85b224 */ /* 0x000fe200078e0a85 */
[C---:B------:R-:W-:Y:S01]  /*5780*/  ISETP.GT.U32.AND P3, PT, R4.reuse, R127, PT ;  /* 0x0000007f0400720c */ /* 0x040fe20003f64070 */
[----:B------:R-:W-:Y:S01]  /*5790*/  @!P5 IMAD.IADD R129, R129, 0x1, -R4 ;  /* 0x000000018181d824 */ /* 0x000fe200078e0a04 */
[C---:B------:R-:W-:Y:S01]  /*57a0*/  ISETP.GT.U32.AND P5, PT, R4.reuse, R123, PT ;  /* 0x0000007b0400720c */ /* 0x040fe20003fa4070 */
[----:B------:R-:W-:Y:S02]  /*57b0*/  IMAD R125, R4, R7, R125 ;  /* 0x00000007047d7224 */ /* 0x000fe400078e027d */
[----:B------:R-:W-:Y:S01]  /*57c0*/  @!P0 IMAD.MOV R16, RZ, RZ, -R16 ;  /* 0x000000ffff108224 */ /* 0x000fe200078e0a10 */
[----:B------:R-:W-:Y:S01]  /*57d0*/  ISETP.GE.AND P0, PT, R22, RZ, PT ;  /* 0x000000ff1600720c */ /* 0x000fe20003f06270 */
[--C-:B------:R-:W-:Y:S01]  /*57e0*/  @!P2 IMAD.IADD R131, R131, 0x1, -R4.reuse ;  /* 0x000000018383a824 */ /* 0x100fe200078e0a04 */
[----:B------:R-:W-:Y:S01]  /*57f0*/  ISETP.GT.U32.AND P6, PT, R4, R125, PT ;  /* 0x0000007d0400720c */ /* 0x000fe20003fc4070 */
[----:B------:R-:W-:Y:S01]  /*5800*/  @!P4 IMAD.MOV R129, RZ, RZ, -R129 ;  /* 0x000000ffff81c224 */ /* 0x000fe200078e0a81 */
[----:B------:R-:W-:Y:S01]  /*5810*/  LOP3.LUT R22, R3, 0xe2, RZ, 0xfc, !PT ;  /* 0x000000e203167812 */ /* 0x000fe200078efcff */
[----:B------:R-:W-:Y:S01]  /*5820*/  @!P1 IMAD.MOV R131, RZ, RZ, -R131 ;  /* 0x000000ffff839224 */ /* 0x000fe200078e0a83 */
[----:B------:R-:W-:Y:S01]  /*5830*/  ISETP.GE.AND P2, PT, R26, RZ, PT ;  /* 0x000000ff1a00720c */ /* 0x000fe20003f46270 */
[--C-:B------:R-:W-:Y:S01]  /*5840*/  @!P3 IMAD.IADD R127, R127, 0x1, -R4.reuse ;  /* 0x000000017f7fb824 */ /* 0x100fe200078e0a04 */
[----:B------:R-:W-:Y:S01]  /*5850*/  ISETP.GE.AND P3, PT, R18, RZ, PT ;  /* 0x000000ff1200720c */ /* 0x000fe20003f66270 */
[----:B------:R-:W-:Y:S01]  /*5860*/  @!P5 IMAD.IADD R123, R123, 0x1, -R4 ;  /* 0x000000017b7bd824 */ /* 0x000fe200078e0a04 */
[----:B------:R-:W-:Y:S01]  /*5870*/  IABS R153, R22 ;  /* 0x0000001600997213 */ /* 0x000fe20000000000 */
[----:B------:R-:W-:-:S02]  /*5880*/  IMAD.MOV R18, RZ, RZ, -R5 ;  /* 0x000000ffff127224 */ /* 0x000fc400078e0a05 */
[----:B------:R-:W-:Y:S01]  /*5890*/  IMAD.HI.U32 R5, R8, R231, RZ ;  /* 0x000000e708057227 */ /* 0x000fe200078e00ff */
[----:B------:R-:W-:-:S03]  /*58a0*/  ISETP.GT.U32.AND P5, PT, R4, R123, PT ;  /* 0x0000007b0400720c */ /* 0x000fc60003fa4070 */
[----:B------:R-:W-:Y:S02]  /*58b0*/  IMAD.MOV R5, RZ, RZ, -R5 ;  /* 0x000000ffff057224 */ /* 0x000fe400078e0a05 */
[C---:B------:R-:W-:Y:S01]  /*58c0*/  IMAD R121, R4.reuse, R18, R121 ;  /* 0x0000001204797224 */ /* 0x040fe200078e0279 */
[----:B------:R-:W-:Y:S01]  /*58d0*/  LOP3.LUT R18, R3, 0xe6, RZ, 0xfc, !PT ;  /* 0x000000e603127812 */ /* 0x000fe200078efcff */
[C---:B------:R-:W-:Y:S02]  /*58e0*/  IMAD R5, R4.reuse, R5, R231 ;  /* 0x0000000504057224 */ /* 0x040fe400078e02e7 */
[----:B------:R-:W-:Y:S01]  /*58f0*/  @!P6 IMAD.IADD R125, R125, 0x1, -R4 ;  /* 0x000000017d7de824 */ /* 0x000fe200078e0a04 */
[----:B------:R-:W-:Y:S01]  /*5900*/  ISETP.GT.U32.AND P1, PT, R4, R121, PT ;  /* 0x000000790400720c */ /* 0x000fe20003f24070 */
[----:B------:R-:W-:-:S03]  /*5910*/  IMAD.HI.U32 R7, R8, R153, RZ ;  /* 0x0000009908077227 */ /* 0x000fc600078e00ff */
[----:B------:R-:W-:Y:S01]  /*5920*/  ISETP.GT.U32.AND P6, PT, R4, R125, PT ;  /* 0x0000007d0400720c */ /* 0x000fe20003fc4070 */
[--C-:B------:R-:W-:Y:S01]  /*5930*/  @!P5 IMAD.IADD R123, R123, 0x1, -R4.reuse ;  /* 0x000000017b7bd824 */ /* 0x100fe200078e0a04 */
[----:B------:R-:W-:Y:S01]  /*5940*/  ISETP.GE.AND P5, PT, R18, RZ, PT ;  /* 0x000000ff1200720c */ /* 0x000fe20003fa6270 */
[----:B------:R-:W-:Y:S02]  /*5950*/  IMAD.MOV R7, RZ, RZ, -R7 ;  /* 0x000000ffff077224 */ /* 0x000fe400078e0a07 */
[----:B------:R-:W-:Y:S01]  /*5960*/  @!P3 IMAD.MOV R123, RZ, RZ, -R123 ;  /* 0x000000ffff7bb224 */ /* 0x000fe200078e0a7b */
[C---:B------:R-:W-:Y:S01]  /*5970*/  ISETP.GT.U32.AND P3, PT, R4.reuse, R5, PT ;  /* 0x000000050400720c */ /* 0x040fe20003f64070 */
[C---:B------:R-:W-:Y:S01]  /*5980*/  IMAD R7, R4.reuse, R7, R153 ;  /* 0x0000000704077224 */ /* 0x040fe200078e0299 */
[----:B------:R-:W-:Y:S01]  /*5990*/  IABS R153, R18 ;  /* 0x0000001200997213 */ /* 0x000fe20000000000 */
[----:B------:R-:W-:Y:S02]  /*59a0*/  @!P1 IMAD.IADD R121, R121, 0x1, -R4 ;  /* 0x0000000179799824 */ /* 0x000fe400078e0a04 */
[----:B------:R-:W-:Y:S01]  /*59b0*/  @!P0 IMAD.MOV R127, RZ, RZ, -R127 ;  /* 0x000000ffff7f8224 */ /* 0x000fe200078e0a7f */
[----:B------:R-:W-:Y:S01]  /*59c0*/  ISETP.GT.U32.AND P4, PT, R4, R7, PT ;  /* 0x000000070400720c */ /* 0x000fe20003f84070 */
[----:B------:R-:W-:Y:S01]  /*59d0*/  IMAD.HI.U32 R18, R8, R153, RZ ;  /* 0x0000009908127227 */ /* 0x000fe200078e00ff */
[----:B------:R-:W-:-:S02]  /*59e0*/  ISETP.GT.U32.AND P1, PT, R4, R121, PT ;  /* 0x000000790400720c */ /* 0x000fc40003f24070 */
[----:B------:R-:W-:Y:S01]  /*59f0*/  ISETP.GE.AND P0, PT, R22, RZ, PT ;  /* 0x000000ff1600720c */ /* 0x000fe20003f06270 */
[--C-:B------:R-:W-:Y:S01]  /*5a00*/  @!P6 IMAD.IADD R125, R125, 0x1, -R4.reuse ;  /* 0x000000017d7de824 */ /* 0x100fe200078e0a04 */
[----:B------:R-:W-:Y:S01]  /*5a10*/  ISETP.GE.AND P6, PT, R20, RZ, PT ;  /* 0x000000ff1400720c */ /* 0x000fe20003fc6270 */
[----:B------:R-:W-:Y:S01]  /*5a20*/  @!P3 IMAD.IADD R5, R5, 0x1, -R4 ;  /* 0x000000010505b824 */ /* 0x000fe200078e0a04 */
[C---:B------:R-:W-:Y:S01]  /*5a30*/  LOP3.LUT R20, R3.reuse, 0xe8, RZ, 0xfc, !PT ;  /* 0x000000e803147812 */ /* 0x040fe200078efcff */
[----:B------:R-:W-:Y:S01]  /*5a40*/  IMAD.MOV R18, RZ, RZ, -R18 ;  /* 0x000000ffff127224 */ /* 0x000fe200078e0a12 */
[----:B------:R-:W-:Y:S01]  /*5a50*/  LOP3.LUT R22, R3, 0xea, RZ, 0xfc, !PT ;  /* 0x000000ea03167812 */ /* 0x000fe200078efcff */
[----:B------:R-:W-:Y:S01]  /*5a60*/  @!P2 IMAD.MOV R125, RZ, RZ, -R125 ;  /* 0x000000ffff7da224 */ /* 0x000fe200078e0a7d */
[C---:B------:R-:W-:Y:S01]  /*5a70*/  ISETP.GT.U32.AND P3, PT, R4.reuse, R5, PT ;  /* 0x000000050400720c */ /* 0x040fe20003f64070 */
[----:B------:R-:W-:Y:S01]  /*5a80*/  IMAD R153, R4, R18, R153 ;  /* 0x0000001204997224 */ /* 0x000fe200078e0299 */
[----:B------:R-:W-:Y:S01]  /*5a90*/  IABS R249, R20 ;  /* 0x0000001400f97213 */ /* 0x000fe20000000000 */
[--C-:B------:R-:W-:Y:S01]  /*5aa0*/  @!P1 IMAD.IADD R121, R121, 0x1, -R4.reuse ;  /* 0x0000000179799824 */ /* 0x100fe200078e0a04 */
[----:B------:R-:W-:Y:S01]  /*5ab0*/  ISETP.GE.AND P1, PT, R20, RZ, PT ;  /* 0x000000ff1400720c */ /* 0x000fe20003f26270 */
[----:B------:R-:W-:Y:S01]  /*5ac0*/  @!P4 IMAD.IADD R7, R7, 0x1, -R4 ;  /* 0x000000010707c824 */ /* 0x000fe200078e0a04 */
[----:B------:R-:W-:Y:S01]  /*5ad0*/  IABS R247, R22 ;  /* 0x0000001600f77213 */ /* 0x000fe20000000000 */
[----:B------:R-:W-:Y:S01]  /*5ae0*/  IMAD.HI.U32 R20, R8, R249, RZ ;  /* 0x000000f908147227 */ /* 0x000fe200078e00ff */
[----:B------:R-:W-:-:S02]  /*5af0*/  ISETP.GE.AND P2, PT, R24, RZ, PT ;  /* 0x000000ff1800720c */ /* 0x000fc40003f46270 */
[C---:B------:R-:W-:Y:S01]  /*5b00*/  ISETP.GT.U32.AND P4, PT, R4.reuse, R7, PT ;  /* 0x000000070400720c */ /* 0x040fe20003f84070 */
[----:B------:R-:W-:Y:S02]  /*5b10*/  IMAD.MOV R20, RZ, RZ, -R20 ;  /* 0x000000ffff147224 */ /* 0x000fe400078e0a14 */
[----:B------:R-:W-:Y:S01]  /*5b20*/  @!P3 IMAD.IADD R5, R5, 0x1, -R4 ;  /* 0x000000010505b824 */ /* 0x000fe200078e0a04 */
[C---:B------:R-:W-:Y:S01]  /*5b30*/  ISETP.GT.U32.AND P3, PT, R4.reuse, R153, PT ;  /* 0x000000990400720c */ /* 0x040fe20003f64070 */
[----:B------:R-:W-:Y:S02]  /*5b40*/  IMAD R249, R4, R20, R249 ;  /* 0x0000001404f97224 */ /* 0x000fe400078e02f9 */
[----:B------:R-:W-:-:S04]  /*5b50*/  IMAD.HI.U32 R24, R8, R245, RZ ;  /* 0x000000f508187227 */ /* 0x000fc800078e00ff */
[----:B------:R-:W-:Y:S02]  /*5b60*/  IMAD.MOV R24, RZ, RZ, -R24 ;  /* 0x000000ffff187224 */ /* 0x000fe400078e0a18 */
[----:B------:R-:W-:Y:S01]  /*5b70*/  @!P4 IMAD.IADD R7, R7, 0x1, -R4 ;  /* 0x000000010707c824 */ /* 0x000fe200078e0a04 */
[----:B------:R-:W-:Y:S01]  /*5b80*/  ISETP.GE.AND P4, PT, R22, RZ, PT ;  /* 0x000000ff1600720c */ /* 0x000fe20003f86270 */
[----:B------:R-:W-:-:S04]  /*5b90*/  IMAD.HI.U32 R22, R8, R247, RZ ;  /* 0x000000f708167227 */ /* 0x000fc800078e00ff */
[----:B------:R-:W-:Y:S01]  /*5ba0*/  @!P3 IMAD.IADD R153, R153, 0x1, -R4 ;  /* 0x000000019999b824 */ /* 0x000fe200078e0a04 */
[----:B------:R-:W-:Y:S01]  /*5bb0*/  ISETP.GT.U32.AND P3, PT, R4, R249, PT ;  /* 0x000000f90400720c */ /* 0x000fe20003f64070 */
[----:B------:R-:W-:Y:S02]  /*5bc0*/  IMAD.MOV R22, RZ, RZ, -R22 ;  /* 0x000000ffff167224 */ /* 0x000fe400078e0a16 */
[----:B------:R-:W-:-:S04]  /*5bd0*/  IMAD.HI.U32 R18, R8, R243, RZ ;  /* 0x000000f308127227 */ /* 0x000fc800078e00ff */
[----:B------:R-:W-:Y:S02]  /*5be0*/  @!P6 IMAD.MOV R121, RZ, RZ, -R121 ;  /* 0x000000ffff79e224 */ /* 0x000fe400078e0a79 */
[C---:B------:R-:W-:Y:S02]  /*5bf0*/  IMAD R247, R4.reuse, R22, R247 ;  /* 0x0000001604f77224 */ /* 0x040fe400078e02f7 */
[C---:B------:R-:W-:Y:S02]  /*5c00*/  IMAD R245, R4.reuse, R24, R245 ;  /* 0x0000001804f57224 */ /* 0x040fe400078e02f5 */
[----:B------:R-:W-:Y:S01]  /*5c10*/  @!P3 IMAD.IADD R249, R249, 0x1, -R4 ;  /* 0x00000001f9f9b824 */ /* 0x000fe200078e0a04 */
[----:B------:R-:W-:Y:S01]  /*5c20*/  ISETP.GT.U32.AND P3, PT, R4, R153, PT ;  /* 0x000000990400720c */ /* 0x000fe20003f64070 */
[----:B------:R-:W-:Y:S02]  /*5c30*/  IMAD.MOV R18, RZ, RZ, -R18 ;  /* 0x000000ffff127224 */ /* 0x000fe400078e0a12 */
[----:B------:R-:W-:Y:S01]  /*5c40*/  IMAD.HI.U32 R20, R8, R241, RZ ;  /* 0x000000f108147227 */ /* 0x000fe200078e00ff */
[----:B------:R-:W-:-:S03]  /*5c50*/  ISETP.GT.U32.AND P6, PT, R4, R249, PT ;  /* 0x000000f90400720c */ /* 0x000fc60003fc4070 */
[----:B------:R-:W-:-:S04]  /*5c60*/  IMAD.HI.U32 R22, R8, R237, RZ ;  /* 0x000000ed08167227 */ /* 0x000fc800078e00ff */
[----:B------:R-:W-:-:S04]  /*5c70*/  IMAD.HI.U32 R24, R8, R239, RZ ;  /* 0x000000ef08187227 */ /* 0x000fc800078e00ff */
[C---:B------:R-:W-:Y:S02]  /*5c80*/  IMAD R243, R4.reuse, R18, R243 ;  /* 0x0000001204f37224 */ /* 0x040fe400078e02f3 */
[----:B------:R-:W-:Y:S01]  /*5c90*/  @!P0 IMAD.MOV R7, RZ, RZ, -R7 ;  /* 0x000000ffff078224 */ /* 0x000fe200078e0a07 */
[C---:B------:R-:W-:Y:S01]  /*5ca0*/  ISETP.GT.U32.AND P0, PT, R4.reuse, R247, PT ;  /* 0x000000f70400720c */ /* 0x040fe20003f04070 */
[----:B------:R-:W-:Y:S01]  /*5cb0*/  @!P2 IMAD.MOV R5, RZ, RZ, -R5 ;  /* 0x000000ffff05a224 */ /* 0x000fe200078e0a05 */
[----:B------:R-:W-:Y:S01]  /*5cc0*/  ISETP.GT.U32.AND P2, PT, R4, R245, PT ;  /* 0x000000f50400720c */ /* 0x000fe20003f44070 */
[----:B------:R-:W-:Y:S02]  /*5cd0*/  IMAD.MOV R20, RZ, RZ, -R20 ;  /* 0x000000ffff147224 */ /* 0x000fe400078e0a14 */
[----:B------:R-:W-:Y:S02]  /*5ce0*/  IMAD.MOV R22, RZ, RZ, -R22 ;  /* 0x000000ffff167224 */ /* 0x000fe400078e0a16 */
[----:B------:R-:W-:-:S02]  /*5cf0*/  IMAD.MOV R24, RZ, RZ, -R24 ;  /* 0x000000ffff187224 */ /* 0x000fc400078e0a18 */
[--C-:B------:R-:W-:Y:S01]  /*5d00*/  @!P3 IMAD.IADD R153, R153, 0x1, -R4.reuse ;  /* 0x000000019999b824 */ /* 0x100fe200078e0a04 */
[C---:B------:R-:W-:Y:S01]  /*5d10*/  ISETP.GT.U32.AND P3, PT, R4.reuse, R243, PT ;  /* 0x000000f30400720c */ /* 0x040fe20003f64070 */
[C---:B------:R-:W-:Y:S02]  /*5d20*/  IMAD R241, R4.reuse, R20, R241 ;  /* 0x0000001404f17224 */ /* 0x040fe400078e02f1 */
[C---:B------:R-:W-:Y:S01]  /*5d30*/  IMAD R237, R4.reuse, R22, R237 ;  /* 0x0000001604ed7224 */ /* 0x040fe200078e02ed */
[C---:B------:R-:W-:Y:S01]  /*5d40*/  LOP3.LUT R22, R3.reuse, 0xfc, RZ, 0xfc, !PT ;  /* 0x000000fc03167812 */ /* 0x040fe200078efcff */
[----:B------:R-:W-:Y:S01]  /*5d50*/  IMAD R239, R4, R24, R239 ;  /* 0x0000001804ef7224 */ /* 0x000fe200078e02ef */
[----:B------:R-:W-:Y:S01]  /*5d60*/  LOP3.LUT R24, R3, 0xfa, RZ, 0xfc, !PT ;  /* 0x000000fa03187812 */ /* 0x000fe200078efcff */
[----:B------:R-:W-:Y:S01]  /*5d70*/  IMAD.HI.U32 R3, R8, R233, RZ ;  /* 0x000000e908037227 */ /* 0x000fe200078e00ff */
[----:B------:R-:W-:Y:S02]  /*5d80*/  IABS R20, R22 ;  /* 0x0000001600147213 */ /* 0x000fe40000000000 */
[----:B------:R-:W-:Y:S01]  /*5d90*/  IABS R231, R24 ;  /* 0x0000001800e77213 */ /* 0x000fe20000000000 */
[----:B------:R-:W-:Y:S01]  /*5da0*/  @!P6 IMAD.IADD R249, R249, 0x1, -R4 ;  /* 0x00000001f9f9e824 */ /* 0x000fe200078e0a04 */
[----:B------:R-:W-:Y:S01]  /*5db0*/  ISETP.GT.U32.AND P6, PT, R4, R241, PT ;  /* 0x000000f10400720c */ /* 0x000fe20003fc4070 */
[----:B------:R-:W-:-:S02]  /*5dc0*/  IMAD.MOV R3, RZ, RZ, -R3 ;  /* 0x000000ffff037224 */ /* 0x000fc400078e0a03 */
[--C-:B------:R-:W-:Y:S01]  /*5dd0*/  @!P0 IMAD.IADD R247, R247, 0x1, -R4.reuse ;  /* 0x00000001f7f78824 */ /* 0x100fe200078e0a04 */
[C---:B------:R-:W-:Y:S01]  /*5de0*/  ISETP.GT.U32.AND P0, PT, R4.reuse, R237, PT ;  /* 0x000000ed0400720c */ /* 0x040fe20003f04070 */
[----:B------:R-:W-:Y:S02]  /*5df0*/  @!P2 IMAD.IADD R245, R245, 0x1, -R4 ;  /* 0x00000001f5f5a824 */ /* 0x000fe400078e0a04 */
[C---:B------:R-:W-:Y:S01]  /*5e00*/  IMAD R233, R4.reuse, R3, R233 ;  /* 0x0000000304e97224 */ /* 0x040fe200078e02e9 */
[----:B------:R-:W-:Y:S01]  /*5e10*/  ISETP.GT.U32.AND P2, PT, R4, R247, PT ;  /* 0x000000f70400720c */ /* 0x000fe20003f44070 */
[----:B------:R-:W-:-:S04]  /*5e20*/  IMAD.HI.U32 R3, R8, R231, RZ ;  /* 0x000000e708037227 */ /* 0x000fc800078e00ff */
[----:B------:R-:W-:Y:S01]  /*5e30*/  @!P3 IMAD.IADD R243, R243, 0x1, -R4 ;  /* 0x00000001f3f3b824 */ /* 0x000fe200078e0a04 */
[----:B------:R-:W-:Y:S01]  /*5e40*/  ISETP.GT.U32.AND P3, PT, R4, R245, PT ;  /* 0x000000f50400720c */ /* 0x000fe20003f64070 */
[----:B------:R-:W-:-:S04]  /*5e50*/  IMAD.HI.U32 R26, R8, R235, RZ ;  /* 0x000000eb081a7227 */ /* 0x000fc800078e00ff */
[----:B------:R-:W-:Y:S02]  /*5e60*/  IMAD.MOV R18, RZ, RZ, -R3 ;  /* 0x000000ffff127224 */ /* 0x000fe400078e0a03 */
[----:B------:R-:W-:Y:S02]  /*5e70*/  IMAD.MOV.U32 R3, RZ, RZ, R153 ;  /* 0x000000ffff037224 */ /* 0x000fe400078e0099 */
[----:B------:R-:W-:Y:S01]  /*5e80*/  @!P6 IMAD.IADD R241, R241, 0x1, -R4 ;  /* 0x00000001f1f1e824 */ /* 0x000fe200078e0a04 */
[C---:B------:R-:W-:Y:S01]  /*5e90*/  ISETP.GT.U32.AND P6, PT, R4.reuse, R243, PT ;  /* 0x000000f30400720c */ /* 0x040fe20003fc4070 */
[----:B------:R-:W-:Y:S02]  /*5ea0*/  IMAD.MOV R26, RZ, RZ, -R26 ;  /* 0x000000ffff1a7224 */ /* 0x000fe400078e0a1a */
[----:B------:R-:W-:Y:S01]  /*5eb0*/  @!P5 IMAD.MOV R3, RZ, RZ, -R3 ;  /* 0x000000ffff03d224 */ /* 0x000fe200078e0a03 */
[C---:B------:R-:W-:Y:S01]  /*5ec0*/  ISETP.GT.U32.AND P5, PT, R4.reuse, R241, PT ;  /* 0x000000f10400720c */ /* 0x040fe20003fa4070 */
[----:B------:R-:W-:-:S02]  /*5ed0*/  IMAD R235, R4, R26, R235 ;  /* 0x0000001a04eb7224 */ /* 0x000fc400078e02eb */
[--C-:B------:R-:W-:Y:S01]  /*5ee0*/  @!P2 IMAD.IADD R247, R247, 0x1, -R4.reuse ;  /* 0x00000001f7f7a824 */ /* 0x100fe200078e0a04 */
[C---:B------:R-:W-:Y:S01]  /*5ef0*/  ISETP.GT.U32.AND P2, PT, R4.reuse, R239, PT ;  /* 0x000000ef0400720c */ /* 0x040fe20003f44070 */
[--C-:B------:R-:W-:Y:S01]  /*5f00*/  @!P3 IMAD.IADD R245, R245, 0x1, -R4.reuse ;  /* 0x00000001f5f5b824 */ /* 0x100fe200078e0a04 */
[C---:B------:R-:W-:Y:S01]  /*5f10*/  ISETP.GT.U32.AND P3, PT, R4.reuse, R235, PT ;  /* 0x000000eb0400720c */ /* 0x040fe20003f64070 */
[----:B------:R-:W-:Y:S02]  /*5f20*/  @!P0 IMAD.IADD R237, R237, 0x1, -R4 ;  /* 0x00000001eded8824 */ /* 0x000fe400078e0a04 */
[----:B------:R-:W-:Y:S02]  /*5f30*/  IMAD R231, R4, R18, R231 ;  /* 0x0000001204e77224 */ /* 0x000fe400078e02e7 */
[----:B------:R-:W-:Y:S01]  /*5f40*/  IMAD.HI.U32 R8, R8, R20, RZ ;  /* 0x0000001408087227 */ /* 0x000fe200078e00ff */
[----:B------:R-:W-:-:S03]  /*5f50*/  ISETP.GT.U32.AND P0, PT, R4, R237, PT ;  /* 0x000000ed0400720c */ /* 0x000fc60003f04070 */
[--C-:B------:R-:W-:Y:S01]  /*5f60*/  @!P5 IMAD.IADD R241, R241, 0x1, -R4.reuse ;  /* 0x00000001f1f1d824 */ /* 0x100fe200078e0a04 */
[C---:B------:R-:W-:Y:S01]  /*5f70*/  ISETP.GT.U32.AND P5, PT, R4.reuse, R231, PT ;  /* 0x000000e70400720c */ /* 0x040fe20003fa4070 */
[----:B------:R-:W-:Y:S01]  /*5f80*/  @!P6 IMAD.IADD R243, R243, 0x1, -R4 ;  /* 0x00000001f3f3e824 */ /* 0x000fe200078e0a04 */
[----:B------:R-:W-:Y:S01]  /*5f90*/  ISETP.GT.U32.AND P6, PT, R4, R233, PT ;  /* 0x000000e90400720c */ /* 0x000fe20003fc4070 */
[----:B------:R-:W-:Y:S02]  /*5fa0*/  IMAD.MOV R153, RZ, RZ, -R8 ;  /* 0x000000ffff997224 */ /* 0x000fe400078e0a08 */
[--C-:B------:R-:W-:Y:S01]  /*5fb0*/  @!P2 IMAD.IADD R239, R239, 0x1, -R4.reuse ;  /* 0x00000001efefa824 */ /* 0x100fe200078e0a04 */
[----:B------:R-:W-:Y:S01]  /*5fc0*/  ISETP.GE.AND P2, PT, R28, RZ, PT ;  /* 0x000000ff1c00720c */ /* 0x000fe20003f46270 */
[----:B------:R-:W-:Y:S01]  /*5fd0*/  @!P3 IMAD.IADD R235, R235, 0x1, -R4 ;  /* 0x00000001ebebb824 */ /* 0x000fe200078e0a04 */
[----:B------:R-:W-:Y:S01]  /*5fe0*/  ISETP.GE.AND P3, PT, R30, RZ, PT ;  /* 0x000000ff1e00720c */ /* 0x000fe20003f66270 */
[----:B------:R-:W-:-:S02]  /*5ff0*/  IMAD R153, R4, R153, R20 ;  /* 0x0000009904997224 */ /* 0x000fc400078e0214 */
[--C-:B------:R-:W-:Y:S02]  /*6000*/  @!P0 IMAD.IADD R237, R237, 0x1, -R4.reuse ;  /* 0x00000001eded8824 */ /* 0x100fe400078e0a04 */
[--C-:B------:R-:W-:Y:S01]  /*6010*/  @!P5 IMAD.IADD R231, R231, 0x1, -R4.reuse ;  /* 0x00000001e7e7d824 */ /* 0x100fe200078e0a04 */
[----:B------:R-:W-:Y:S01]  /*6020*/  ISETP.GT.U32.AND P0, PT, R4, R153, PT ;  /* 0x000000990400720c */ /* 0x000fe20003f04070 */
[----:B------:R-:W-:Y:S01]  /*6030*/  IMAD.U32 R8, RZ, RZ, UR4 ;  /* 0x00000004ff087e24 */ /* 0x000fe2000f8e00ff */
[----:B------:R-:W-:Y:S01]  /*6040*/  ISETP.GE.AND P5, PT, R42, UR5, PT ;  /* 0x000000052a007c0c */ /* 0x000fe2000bfa6270 */
[--C-:B------:R-:W-:Y:S01]  /*6050*/  @!P6 IMAD.IADD R233, R233, 0x1, -R4.reuse ;  /* 0x00000001e9e9e824 */ /* 0x100fe200078e0a04 */
[----:B------:R-:W-:Y:S01]  /*6060*/  ISETP.GE.AND P6, PT, R32, RZ, PT ;  /* 0x000000ff2000720c */ /* 0x000fe20003fc6270 */
[----:B------:R-:W-:Y:S01]  /*6070*/  @!P4 IMAD.MOV R247, RZ, RZ, -R247 ;  /* 0x000000fffff7c224 */ /* 0x000fe200078e0af7 */
[----:B------:R-:W-:Y:S01]  /*6080*/  SEL R8, R8, RZ, !P5 ;  /* 0x000000ff08087207 */ /* 0x000fe20006800000 */
[----:B------:R-:W-:Y:S01]  /*6090*/  @!P2 IMAD.MOV R245, RZ, RZ, -R245 ;  /* 0x000000fffff5a224 */ /* 0x000fe200078e0af5 */
[C---:B------:R-:W-:Y:S01]  /*60a0*/  ISETP.GT.U32.AND P5, PT, R4.reuse, R239, PT ;  /* 0x000000ef0400720c */ /* 0x040fe20003fa4070 */
[----:B------:R-:W-:Y:S01]  /*60b0*/  @!P3 IMAD.MOV R243, RZ, RZ, -R243 ;  /* 0x000000fffff3b224 */ /* 0x000fe200078e0af3 */
[C---:B------:R-:W-:Y:S01]  /*60c0*/  ISETP.GT.U32.AND P4, PT, R4.reuse, R235, PT ;  /* 0x000000eb0400720c */ /* 0x040fe20003f84070 */
[----:B------:R-:W-:Y:S01]  /*60d0*/  @!P1 IMAD.MOV R249, RZ, RZ, -R249 ;  /* 0x000000fffff99224 */ /* 0x000fe200078e0af9 */
[C---:B------:R-:W-:Y:S01]  /*60e0*/  ISETP.GT.U32.AND P2, PT, R4.reuse, R233, PT ;  /* 0x000000e90400720c */ /* 0x040fe20003f44070 */
[--C-:B------:R-:W-:Y:S01]  /*60f0*/  @!P0 IMAD.IADD R153, R153, 0x1, -R4.reuse ;  /* 0x0000000199998824 */ /* 0x100fe200078e0a04 */
[----:B------:R-:W-:Y:S01]  /*6100*/  ISETP.GT.U32.AND P3, PT, R4, R231, PT ;  /* 0x000000e70400720c */ /* 0x000fe20003f64070 */
[----:B------:R-:W1:Y:S01]  /*6110*/  S2UR UR4, SR_CgaCtaId ;  /* 0x00000000000479c3 */ /* 0x000e620000008800 */
[----:B------:R-:W-:Y:S01]  /*6120*/  ISETP.GE.AND P0, PT, R34, RZ, PT ;  /* 0x000000ff2200720c */ /* 0x000fe20003f06270 */
[----:B------:R-:W-:Y:S01]  /*6130*/  @!P6 IMAD.MOV R241, RZ, RZ, -R241 ;  /* 0x000000fffff1e224 */ /* 0x000fe200078e0af1 */
[----:B------:R-:W-:Y:S01]  /*6140*/  ISETP.GT.U32.AND P6, PT, R4, R153, PT ;  /* 0x000000990400720c */ /* 0x000fe20003fc4070 */
[----:B------:R-:W-:Y:S01]  /*6150*/  UISETP.GE.U32.AND UP2, UPT, UR8, 0x7fffffe0, UPT ;  /* 0x7fffffe00800788c */ /* 0x000fe2000bf46070 */
[----:B------:R-:W-:Y:S01]  /*6160*/  ISETP.NE.U32.AND P1, PT, R8, RZ, PT ;  /* 0x000000ff0800720c */ /* 0x000fe20003f25070 */
[--C-:B------:R-:W-:Y:S01]  /*6170*/  @!P5 IMAD.IADD R239, R239, 0x1, -R4.reuse ;  /* 0x00000001efefd824 */ /* 0x100fe200078e0a04 */
[----:B------:R-:W-:Y:S01]  /*6180*/  ISETP.GE.AND P5, PT, R38, RZ, PT ;  /* 0x000000ff2600720c */ /* 0x000fe20003fa6270 */
[--C-:B------:R-:W-:Y:S01]  /*6190*/  @!P4 IMAD.IADD R235, R235, 0x1, -R4.reuse ;  /* 0x00000001ebebc824 */ /* 0x100fe200078e0a04 */
[----:B------:R-:W-:Y:S01]  /*61a0*/  ISETP.GE.AND P4, PT, R40, RZ, PT ;  /* 0x000000ff2800720c */ /* 0x000fe20003f86270 */
[--C-:B------:R-:W-:Y:S01]  /*61b0*/  @!P2 IMAD.IADD R233, R233, 0x1, -R4.reuse ;  /* 0x00000001e9e9a824 */ /* 0x100fe200078e0a04 */
[----:B------:R-:W-:Y:S01]  /*61c0*/  ISETP.GE.AND P2, PT, R24, RZ, PT ;  /* 0x000000ff1800720c */ /* 0x000fe20003f46270 */
[--C-:B------:R-:W-:Y:S01]  /*61d0*/  @!P3 IMAD.IADD R231, R231, 0x1, -R4.reuse ;  /* 0x00000001e7e7b824 */ /* 0x100fe200078e0a04 */
[----:B------:R-:W-:Y:S01]  /*61e0*/  ISETP.GE.AND P3, PT, R22, RZ, PT ;  /* 0x000000ff1600720c */ /* 0x000fe20003f66270 */
[----:B------:R-:W-:Y:S01]  /*61f0*/  @!P0 IMAD.MOV R237, RZ, RZ, -R237 ;  /* 0x000000ffffed8224 */ /* 0x000fe200078e0aed */
[----:B------:R-:W-:Y:S01]  /*6200*/  ISETP.GE.AND P0, PT, R36, RZ, PT ;  /* 0x000000ff2400720c */ /* 0x000fe20003f06270 */
[----:B------:R-:W-:Y:S01]  /*6210*/  @!P6 IMAD.IADD R153, R153, 0x1, -R4 ;  /* 0x000000019999e824 */ /* 0x000fe200078e0a04 */
[----:B------:R-:W-:Y:S01]  /*6220*/  ISETP.NE.AND P6, PT, R54, RZ, PT ;  /* 0x000000ff3600720c */ /* 0x000fe20003fc5270 */
[----:B------:R-:W-:-:S02]  /*6230*/  UMOV UR5, 0x400 ;  /* 0x0000040000057882 */ /* 0x000fc40000000000 */
[----:B------:R-:W-:Y:S01]  /*6240*/  @!P5 IMAD.MOV R235, RZ, RZ, -R235 ;  /* 0x000000ffffebd224 */ /* 0x000fe200078e0aeb */
[----:B------:R-:W-:Y:S01]  /*6250*/  ISETP.GE.AND P5, PT, R46, RZ, PT ;  /* 0x000000ff2e00720c */ /* 0x000fe20003fa6270 */
[----:B------:R-:W-:Y:S01]  /*6260*/  @!P4 IMAD.MOV R233, RZ, RZ, -R233 ;  /* 0x000000ffffe9c224 */ /* 0x000fe200078e0ae9 */
[----:B------:R-:W-:Y:S01]  /*6270*/  ISETP.GE.AND P4, PT, R48, RZ, PT ;  /* 0x000000ff3000720c */ /* 0x000fe20003f86270 */
[----:B------:R-:W-:Y:S01]  /*6280*/  @!P2 IMAD.MOV R231, RZ, RZ, -R231 ;  /* 0x000000ffffe7a224 */ /* 0x000fe200078e0ae7 */
[----:B------:R-:W-:Y:S01]  /*6290*/  ISETP.GE.AND P2, PT, R52, RZ, PT ;  /* 0x000000ff3400720c */ /* 0x000fe20003f46270 */
[----:B------:R-:W-:Y:S01]  /*62a0*/  @!P3 IMAD.MOV R153, RZ, RZ, -R153 ;  /* 0x000000ffff99b224 */ /* 0x000fe200078e0a99 */
[----:B------:R-:W-:Y:S01]  /*62b0*/  ISETP.GE.AND P3, PT, R50, RZ, PT ;  /* 0x000000ff3200720c */ /* 0x000fe20003f66270 */
[----:B------:R-:W-:Y:S01]  /*62c0*/  @!P0 IMAD.MOV R239, RZ, RZ, -R239 ;  /* 0x000000ffffef8224 */ /* 0x000fe200078e0aef */
[C---:B------:R-:W-:Y:S01]  /*62d0*/  SEL R8, R134.reuse, R11, !P6 ;  /* 0x0000000b86087207 */ /* 0x040fe20007000000 */
[----:B-1----:R-:W-:Y:S01]  /*62e0*/  ULEA UR5, UR4, UR5, 0x18 ;  /* 0x0000000504057291 */ /* 0x002fe2000f8ec03f */
[C---:B------:R-:W-:Y:S01]  /*62f0*/  SEL R146, R134.reuse, R139, !P6 ;  /* 0x0000008b86927207 */ /* 0x040fe20007000000 */
[----:B------:R-:W-:Y:S01]  /*6300*/  USHF.L.U32 UR4, UR6, 0x2, URZ ;  /* 0x0000000206047899 */ /* 0x000fe2000800063f */
[C---:B------:R-:W-:Y:S01]  /*6310*/  SEL R9, R134.reuse, R9, !P6 ;  /* 0x0000000986097207 */ /* 0x040fe20007000000 */
[----:B------:R-:W-:Y:S01]  /*6320*/  @!P5 IMAD.MOV R0, RZ, RZ, -R0 ;  /* 0x000000ffff00d224 */ /* 0x000fe200078e0a00 */
[C---:B------:R-:W-:Y:S01]  /*6330*/  SEL R11, R134.reuse, R13, !P6 ;  /* 0x0000000d860b7207 */ /* 0x040fe20007000000 */
[----:B------:R-:W-:Y:S01]  /*6340*/  @!P4 IMAD.MOV R6, RZ, RZ, -R6 ;  /* 0x000000ffff06c224 */ /* 0x000fe200078e0a06 */
[----:B------:R-:W-:Y:S01]  /*6350*/  SEL R139, R134, R12, !P6 ;  /* 0x0000000c868b7207 */ /* 0x000fe20007000000 */
[----:B------:R-:W-:Y:S01]  /*6360*/  IMAD R12, R42, UR7, RZ ;  /* 0x000000072a0c7c24 */ /* 0x000fe2000f8e02ff */
[C---:B------:R-:W-:Y:S01]  /*6370*/  SEL R13, R134.reuse, R15, !P6 ;  /* 0x0000000f860d7207 */ /* 0x040fe20007000000 */
[----:B------:R-:W-:Y:S01]  /*6380*/  @!P2 IMAD.MOV R122, RZ, RZ, -R122 ;  /* 0x000000ffff7aa224 */ /* 0x000fe200078e0a7a */
[C---:B------:R-:W-:Y:S01]  /*6390*/  SEL R15, R134.reuse, R135, !P6 ;  /* 0x00000087860f7207 */ /* 0x040fe20007000000 */
[----:B------:R-:W-:Y:S01]  /*63a0*/  @!P3 IMAD.MOV R10, RZ, RZ, -R10 ;  /* 0x000000ffff0ab224 */ /* 0x000fe200078e0a0a */
[C---:B------:R-:W-:Y:S01]  /*63b0*/  SEL R152, R134.reuse, R137, !P6 ;  /* 0x0000008986987207 */ /* 0x040fe20007000000 */
[----:B------:R-:W-:Y:S01]  /*63c0*/  IMAD R9, R9, UR16, RZ ;  /* 0x0000001009097c24 */ /* 0x000fe2000f8e02ff */
        /* <DEDUP_REMOVED lines=186> */
[----:B------:R-:W-:Y:S01]  /*6f70*/  SEL R147, R134, R147, !P6 ;  /* 0x0000009386937207 */ /* 0x000fe20007000000 */
        /* <DEDUP_REMOVED lines=53> */
[----:B------:R-:W-:Y:S01]  /*72d0*/  ISETP.NE.AND P0, PT, R44, RZ, PT ;  /* 0x000000ff2c00720c */ /* 0x000fe20003f05270 */
[----:B------:R-:W-:Y:S01]  /*72e0*/  IMAD R130, R130, UR16, RZ ;  /* 0x0000001082827c24 */ /* 0x000fe2000f8e02ff */
[----:B------:R-:W-:Y:S01]  /*72f0*/  LOP3.LUT R153, RZ, R44, RZ, 0x33, !PT ;  /* 0x0000002cff997212 */ /* 0x000fe200078e33ff */
[----:B------:R-:W-:Y:S01]  /*7300*/  IMAD R132, R132, UR16, RZ ;  /* 0x0000001084847c24 */ /* 0x000fe2000f8e02ff */
[----:B------:R-:W-:Y:S01]  /*7310*/  LEA R2, P2, R12, UR12, 0x2 ;  /* 0x0000000c0c027c11 */ /* 0x000fe2000f8410ff */
        /* <DEDUP_REMOVED lines=9> */
[----:B------:R-:W-:-:S02]  /*73b0*/  LEA.HI.X.SX32 R0, R12, UR13, 0x2, P2 ;  /* 0x0000000d0c007c11 */ /* 0x000fc400090f16ff */
[-C--:B------:R-:W-:Y:S02]  /*73c0*/  LEA R232, P5, R231, R2.reuse, 0x2 ;  /* 0x00000002e7e87211 */ /* 0x080fe400078a10ff */
[-C--:B------:R-:W-:Y:S02]  /*73d0*/  LEA R92, P3, R93, R2.reuse, 0x2 ;  /* 0x000000025d5c7211 */ /* 0x080fe400078610ff */
[-C--:B------:R-:W-:Y:S02]  /*73e0*/  LEA R106, P4, R107, R2.reuse, 0x2 ;  /* 0x000000026b6a7211 */ /* 0x080fe400078810ff */
[-C--:B------:R-:W-:Y:S01]  /*73f0*/  LEA R80, P6, R81, R2.reuse, 0x2 ;  /* 0x0000000251507211 */ /* 0x080fe200078c10ff */
[----:B------:R-:W-:Y:S01]  /*7400*/  IMAD R122, R122, UR11, RZ ;  /* 0x0000000b7a7a7c24 */ /* 0x000fe2000f8e02ff */
[-C--:B------:R-:W-:Y:S01]  /*7410*/  LEA R8, P0, R9, R2.reuse, 0x2 ;  /* 0x0000000209087211 */ /* 0x080fe200078010ff */
[----:B------:R-:W-:Y:S01]  /*7420*/  IMAD R6, R6, UR11, RZ ;  /* 0x0000000b06067c24 */ /* 0x000fe2000f8e02ff */
[----:B------:R-:W-:Y:S01]  /*7430*/  LEA R78, P2, R79, R2, 0x2 ;  /* 0x000000024f4e7211 */ /* 0x000fe200078410ff */
[----:B------:R-:W-:Y:S01]  /*7440*/  IMAD R120, R120, UR11, RZ ;  /* 0x0000000b78787c24 */ /* 0x000fe2000f8e02ff */
[----:B------:R-:W-:Y:S01]  /*7450*/  LEA.HI.X.SX32 R9, R9, R0, 0x2, P0 ;  /* 0x0000000009097211 */ /* 0x000fe200000f16ff */
[----:B------:R-:W1:Y:S01]  /*7460*/  LDC R153, c[0x0][0x230] ;  /* 0x00008c00ff997b82 */ /* 0x000e620000000800 */
[----:B------:R-:W-:-:S02]  /*7470*/  LEA R62, P0, R63, R2, 0x2 ;  /* 0x000000023f3e7211 */ /* 0x000fc400078010ff */
[----:B------:R-:W-:Y:S01]  /*7480*/  LEA.HI.X.SX32 R233, R231, R0, 0x2, P5 ;  /* 0x00000000e7e97211 */ /* 0x000fe200028f16ff */
[----:B------:R1:W-:Y:S01]  /*7490*/  STL.64 [R1+0x21d0], R8 ;  /* 0x0021d00801007387 */ /* 0x0003e20000100a00 */
[----:B------:R-:W-:Y:S02]  /*74a0*/  LEA R64, P5, R65, R2, 0x2 ;  /* 0x0000000241407211 */ /* 0x000fe400078a10ff */
[-C--:B------:R-:W-:Y:S01]  /*74b0*/  LEA.HI.X.SX32 R63, R63, R0.reuse, 0x2, P0 ;  /* 0x000000003f3f7211 */ /* 0x080fe200000f16ff */
[----:B------:R1:W-:Y:S01]  /*74c0*/  STL.64 [R1+0x408], R232 ;  /* 0x000408e801007387 */ /* 0x0003e20000100a00 */
[----:B------:R-:W-:Y:S02]  /*74d0*/  LEA.HI.X.SX32 R79, R79, R0, 0x2, P2 ;  /* 0x000000004f4f7211 */ /* 0x000fe400010f16ff */
[----:B------:R-:W-:Y:S01]  /*74e0*/  LEA R94, P0, R95, R2, 0x2 ;  /* 0x000000025f5e7211 */ /* 0x000fe200078010ff */
[----:B------:R-:W-:Y:S01]  /*74f0*/  STL.64 [R1+0x2160], R62 ;  /* 0x0021603e01007387 */ /* 0x000fe20000100a00 */
[----:B------:R-:W-:-:S02]  /*7500*/  LEA.HI.X.SX32 R93, R93, R0, 0x2, P3 ;  /* 0x000000005d5d7211 */ /* 0x000fc400018f16ff */
[----:B------:R-:W-:Y:S01]  /*7510*/  LEA R108, P2, R109, R2, 0x2 ;  /* 0x000000026d6c7211 */ /* 0x000fe200078410ff */
[----:B------:R-:W-:Y:S01]  /*7520*/  STL.64 [R1+0x20f0], R78 ;  /* 0x0020f04e01007387 */ /* 0x000fe20000100a00 */
[----:B------:R-:W-:Y:S02]  /*7530*/  LEA.HI.X.SX32 R107, R107, R0, 0x2, P4 ;  /* 0x000000006b6b7211 */ /* 0x000fe400020f16ff */
[----:B------:R-:W-:Y:S01]  /*7540*/  LEA R66, P3, R67, R2, 0x2 ;  /* 0x0000000243427211 */ /* 0x000fe200078610ff */
[----:B------:R-:W-:Y:S01]  /*7550*/  STL.64 [R1+0x2088], R92 ;  /* 0x0020885c01007387 */ /* 0x000fe20000100a00 */
        /* <DEDUP_REMOVED lines=79> */
[----:B--2---:R-:W-:Y:S01]  /*7a50*/  LEA R52, P6, R53, R2, 0x2 ;  /* 0x0000000235347211 */ /* 0x004fe200078c10ff */
[----:B------:R-:W-:Y:S01]  /*7a60*/  STL.64 [R1+0x2128], R10 ;  /* 0x0021280a01007387 */ /* 0x000fe20000100a00 */
[----:B------:R-:W-:Y:S02]  /*7a70*/  LEA.HI.X.SX32 R61, R61, R0, 0x2, P2 ;  /* 0x000000003d3d7211 */ /* 0x000fe400010f16ff */
[----:B---3--:R-:W-:Y:S01]  /*7a80*/  LEA R50, P0, R51, R2, 0x2 ;  /* 0x0000000233327211 */ /* 0x008fe200078010ff */
[----:B------:R-:W-:Y:S01]  /*7a90*/  STL.64 [R1+0x20c0], R12 ;  /* 0x0020c00c01007387 */ /* 0x000fe20000100a00 */
[----:B------:R-:W-:-:S02]  /*7aa0*/  LEA.HI.X.SX32 R59, R59, R0, 0x2, P3 ;  /* 0x000000003b3b7211 */ /* 0x000fc400018f16ff */
[----:B----4-:R-:W-:Y:S01]  /*7ab0*/  LEA R48, P2, R49, R2, 0x2 ;  /* 0x0000000231307211 */ /* 0x010fe200078410ff */
[----:B------:R-:W-:Y:S01]  /*7ac0*/  STL.64 [R1+0x2210], R60 ;  /* 0x0022103c01007387 */ /* 0x000fe20000100a00 */
[----:B------:R-:W-:Y:S02]  /*7ad0*/  LEA.HI.X.SX32 R57, R57, R0, 0x2, P4 ;  /* 0x0000000039397211 */ /* 0x000fe400020f16ff */
[----:B-----5:R-:W-:Y:S01]  /*7ae0*/  LEA R46, P3, R47, R2, 0x2 ;  /* 0x000000022f2e7211 */ /* 0x020fe200078610ff */
        /* <DEDUP_REMOVED lines=41> */
[----:B------:R-:W-:Y:S01]  /*7d80*/  LEA.HI.X.SX32 R27, R27, R0, 0x2, P0 ;  /* 0x000000001b1b7211 */ /* 0x000fe200000f16ff */
[----:B------:R-:W-:Y:S01]  /*7d90*/  STL.64 [R1+0x20e0], R30 ;  /* 0x0020e01e01007387 */ /* 0x000fe20000100a00 */
[----:B------:R-:W-:Y:S02]  /*7da0*/  LEA R18, P5, R19, R2, 0x2 ;  /* 0x0000000213127211 */ /* 0x000fe400078a10ff */
[----:B------:R-:W-:Y:S01]  /*7db0*/  LEA.HI.X.SX32 R25, R25, R0, 0x2, P2 ;  /* 0x0000000019197211 */ /* 0x000fe200010f16ff */
[----:B------:R-:W-:Y:S01]  /*7dc0*/  STL.64 [R1+0x2230], R28 ;  /* 0x0022301c01007387 */ /* 0x000fe20000100a00 */
[----:B------:R-:W-:Y:S02]  /*7dd0*/  LEA R16, P6, R17, R2, 0x2 ;  /* 0x0000000211107211 */ /* 0x000fe400078c10ff */
[-C--:B------:R-:W-:Y:S01]  /*7de0*/  LEA.HI.X.SX32 R23, R23, R0.reuse, 0x2, P3 ;  /* 0x0000000017177211 */ /* 0x080fe200018f16ff */
[----:B------:R-:W-:Y:S01]  /*7df0*/  STL.64 [R1+0x21c0], R26 ;  /* 0x0021c01a01007387 */ /* 0x000fe20000100a00 */
[----:B------:R-:W-:-:S02]  /*7e00*/  LEA.HI.X.SX32 R21, R21, R0, 0x2, P4 ;  /* 0x0000000015157211 */ /* 0x000fc400020f16ff */
[----:B-1----:R-:W-:Y:S01]  /*7e10*/  LEA R8, P3, R227, R2, 0x2 ;  /* 0x00000002e3087211 */ /* 0x002fe200078610ff */
[----:B------:R-:W-:Y:S01]  /*7e20*/  STL.64 [R1+0x2150], R24 ;  /* 0x0021501801007387 */ /* 0x000fe20000100a00 */
[-C--:B------:R-:W-:Y:S02]  /*7e30*/  LEA.HI.X.SX32 R19, R19, R0.reuse, 0x2, P5 ;  /* 0x0000000013137211 */ /* 0x080fe400028f16ff */
[----:B------:R-:W-:Y:S01]  /*7e40*/  LEA.HI.X.SX32 R17, R17, R0, 0x2, P6 ;  /* 0x0000000011117211 */ /* 0x000fe200030f16ff */
[----:B------:R1:W-:Y:S01]  /*7e50*/  STL.64 [R1+0x20e8], R22 ;  /* 0x0020e81601007387 */ /* 0x0003e20000100a00 */
[-C--:B------:R-:W-:Y:S02]  /*7e60*/  LEA R14, P0, R15, R2.reuse, 0x2 ;  /* 0x000000020f0e7211 */ /* 0x080fe400078010ff */
[-C--:B------:R-:W-:Y:S01]  /*7e70*/  LEA R234, P2, R229, R2.reuse, 0x2 ;  /* 0x00000002e5ea7211 */ /* 0x080fe200078410ff */
[----:B------:R-:W-:Y:S01]  /*7e80*/  STL.64 [R1+0x2238], R20 ;  /* 0x0022381401007387 */ /* 0x000fe20000100a00 */
[----:B------:R-:W-:-:S03]  /*7e90*/  LEA R232, P5, R223, R2, 0x2 ;  /* 0x00000002dfe87211 */ /* 0x000fc600078a10ff */
[----:B------:R-:W-:Y:S04]  /*7ea0*/  STL [R1+0x148], R8 ;  /* 0x0001480801007387 */ /* 0x000fe80000100800 */
[----:B------:R-:W-:Y:S01]  /*7eb0*/  STL.64 [R1+0x21c8], R18 ;  /* 0x0021c81201007387 */ /* 0x000fe20000100a00 */
[----:B-1----:R-:W-:-:S03]  /*7ec0*/  LEA R22, P4, R225, R2, 0x2 ;  /* 0x00000002e1167211 */ /* 0x002fc600078810ff */
[----:B------:R1:W-:Y:S04]  /*7ed0*/  STL.64 [R1+0x2158], R16 ;  /* 0x0021581001007387 */ /* 0x0003e80000100a00 */
[----:B-1----:R-:W2:Y:S01]  /*7ee0*/  LDL.64 R16, [R1+0x148] ;  /* 0x0001480001107983 */ /* 0x002ea20000100a00 */
[-C--:B------:R-:W-:Y:S01]  /*7ef0*/  LEA.HI.X.SX32 R15, R15, R0.reuse, 0x2, P0 ;  /* 0x000000000f0f7211 */ /* 0x080fe200000f16ff */
[----:B------:R-:W-:Y:S01]  /*7f00*/  UIADD3 UR12, UR10, -0x5, URZ ;  /* 0xfffffffb0a0c7890 */ /* 0x000fe2000fffe03f */
[----:B------:R-:W-:Y:S01]  /*7f10*/  LEA.HI.X.SX32 R235, R229, R0, 0x2, P2 ;  /* 0x00000000e5eb7211 */ /* 0x000fe200010f16ff */
[----:B------:R-:W-:Y:S01]  /*7f20*/  IMAD R126, R126, UR11, RZ ;  /* 0x0000000b7e7e7c24 */ /* 0x000fe2000f8e02ff */
[----:B------:R-:W-:Y:S01]  /*7f30*/  LEA R18, P6, R221, R2, 0x2 ;  /* 0x00000002dd127211 */ /* 0x000fe200078c10ff */
[----:B------:R-:W-:Y:S01]  /*7f40*/  STL.64 [R1+0x2240], R14 ;  /* 0x0022400e01007387 */ /* 0x000fe20000100a00 */
[----:B------:R-:W-:Y:S01]  /*7f50*/  LEA.HI.X.SX32 R23, R225, R0, 0x2, P4 ;  /* 0x00000000e1177211 */ /* 0x000fe200020f16ff */
[----:B------:R-:W-:Y:S01]  /*7f60*/  UISETP.GE.U32.AND UP3, UPT, UR12, 0x7fffffdc, UPT ;  /* 0x7fffffdc0c00788c */ /* 0x000fe2000bf66070 */
[----:B------:R-:W-:Y:S01]  /*7f70*/  LEA R24, P0, R219, R2, 0x2 ;  /* 0x00000002db187211 */ /* 0x000fe200078010ff */
[----:B------:R-:W-:Y:S01]  /*7f80*/  STL.64 [R1+0x138], R234 ;  /* 0x000138ea01007387 */ /* 0x000fe20000100a00 */
[----:B------:R-:W-:Y:S01]  /*7f90*/  LEA.HI.X.SX32 R233, R223, R0, 0x2, P5 ;  /* 0x00000000dfe97211 */ /* 0x000fe200028f16ff */
[----:B------:R-:W-:Y:S01]  /*7fa0*/  UIADD3 UR13, UR10, -0x9, URZ ;  /* 0xfffffff70a0d7890 */ /* 0x000fe2000fffe03f */
[----:B------:R-:W-:Y:S01]  /*7fb0*/  LEA R30, P2, R217, R2, 0x2 ;  /* 0x00000002d91e7211 */ /* 0x000fe200078410ff */
[----:B------:R-:W-:Y:S01]  /*7fc0*/  UIADD3 UR8, UR10, -0xd, URZ ;  /* 0xfffffff30a087890 */ /* 0x000fe2000fffe03f */
[-C--:B------:R-:W-:Y:S01]  /*7fd0*/  LEA.HI.X.SX32 R19, R221, R0.reuse, 0x2, P6 ;  /* 0x00000000dd137211 */ /* 0x080fe200030f16ff */
[----:B------:R-:W-:Y:S01]  /*7fe0*/  UISETP.GE.U32.AND UP1, UPT, UR13, 0x7fffffd8, UPT ;  /* 0x7fffffd80d00788c */ /* 0x000fe2000bf26070 */
[----:B------:R-:W-:Y:S01]  /*7ff0*/  LEA.HI.X.SX32 R25, R219, R0, 0x2, P0 ;  /* 0x00000000db197211 */ /* 0x000fe200000f16ff */
[----:B------:R-:W-:Y:S01]  /*8000*/  UIMAD UR11, UR6, 0x14, URZ ;  /* 0x00000014060b78a4 */ /* 0x000fe2000f8e023f */
[----:B------:R-:W-:Y:S01]  /*8010*/  LEA R26, P4, R213, R2, 0x2 ;  /* 0x00000002d51a7211 */ /* 0x000fe200078810ff */
[----:B------:R-:W-:Y:S01]  /*8020*/  UIMAD UR12, UR6, 0x18, URZ ;  /* 0x00000018060c78a4 */ /* 0x000fe2000f8e023f */
[----:B------:R-:W-:Y:S01]  /*8030*/  LEA.HI.X.SX32 R31, R217, R0, 0x2, P2 ;  /* 0x00000000d91f7211 */ /* 0x000fe200010f16ff */
[----:B------:R-:W-:Y:S01]  /*8040*/  UIMAD UR13, UR6, 0x1c, URZ ;  /* 0x0000001c060d78a4 */ /* 0x000fe2000f8e023f */
[-C--:B------:R-:W-:Y:S01]  /*8050*/  LEA R32, P5, R211, R2.reuse, 0x2 ;  /* 0x00000002d3207211 */ /* 0x080fe200078a10ff */
[----:B------:R-:W-:Y:S01]  /*8060*/  UIADD3 UR16, UR10, -0x7, URZ ;  /* 0xfffffff90a107890 */ /* 0x000fe2000fffe03f */
[----:B------:R-:W-:Y:S01]  /*8070*/  LEA R38, P6, R209, R2, 0x2 ;  /* 0x00000002d1267211 */ /* 0x000fe200078c10ff */
[----:B------:R-:W-:Y:S01]  /*8080*/  VIADD R210, R210, 0xffffffec ;  /* 0xffffffecd2d27836 */ /* 0x000fe20000000000 */
[----:B------:R-:W-:-:S02]  /*8090*/  LEA.HI.X.SX32 R27, R213, R0, 0x2, P4 ;  /* 0x00000000d51b7211 */ /* 0x000fc400020f16ff */
[----:B------:R-:W-:Y:S02]  /*80a0*/  LEA R10, P0, R207, R2, 0x2 ;  /* 0x00000002cf0a7211 */ /* 0x000fe400078010ff */
[----:B------:R-:W-:Y:S02]  /*80b0*/  LEA.HI.X.SX32 R33, R211, R0, 0x2, P5 ;  /* 0x00000000d3217211 */ /* 0x000fe400028f16ff */
[----:B------:R-:W-:Y:S01]  /*80c0*/  LEA R34, P2, R205, R2, 0x2 ;  /* 0x00000002cd227211 */ /* 0x000fe200078410ff */
[----:B------:R-:W1:Y:S01]  /*80d0*/  LDC R211, c[0x0][0x230] ;  /* 0x00008c00ffd37b82 */ /* 0x000e620000000800 */
[-C--:B------:R-:W-:Y:S02]  /*80e0*/  LEA.HI.X.SX32 R39, R209, R0.reuse, 0x2, P6 ;  /* 0x00000000d1277211 */ /* 0x080fe400030f16ff */
[----:B------:R-:W-:Y:S02]  /*80f0*/  LEA.HI.X.SX32 R11, R207, R0, 0x2, P0 ;  /* 0x00000000cf0b7211 */ /* 0x000fe400000f16ff */
[----:B------:R-:W-:-:S02]  /*8100*/  LEA R46, P4, R201, R2, 0x2 ;  /* 0x00000002c92e7211 */ /* 0x000fc400078810ff */
[----:B------:R-:W-:Y:S02]  /*8110*/  LEA.HI.X.SX32 R35, R205, R0, 0x2, P2 ;  /* 0x00000000cd237211 */ /* 0x000fe400010f16ff */
[----:B------:R-:W-:Y:S02]  /*8120*/  LEA R42, P6, R197, R2, 0x2 ;  /* 0x00000002c52a7211 */ /* 0x000fe400078c10ff */
[----:B------:R-:W-:Y:S02]  /*8130*/  LEA.HI.X.SX32 R47, R201, R0, 0x2, P4 ;  /* 0x00000000c92f7211 */ /* 0x000fe400020f16ff */
[----:B------:R-:W-:Y:S02]  /*8140*/  LEA R48, P0, R195, R2, 0x2 ;  /* 0x00000002c3307211 */ /* 0x000fe400078010ff */
        /* <DEDUP_REMOVED lines=13> */
[----:B------:R-:W-:Y:S01]  /*8220*/  LEA R102, P2, R169, R2, 0x2 ;  /* 0x00000002a9667211 */ /* 0x000fe200078410ff */
[----:B------:R-:W3:Y:S01]  /*8230*/  LDC R177, c[0x0][0x230] ;  /* 0x00008c00ffb17b82 */ /* 0x000ee20000000800 */
[----:B------:R-:W-:-:S02]  /*8240*/  LEA.HI.X.SX32 R77, R173, R0, 0x2, P6 ;  /* 0x00000000ad4d7211 */ /* 0x000fc400030f16ff */
[----:B------:R-:W-:Y:S02]  /*8250*/  LEA R74, P4, R165, R2, 0x2 ;  /* 0x00000002a54a7211 */ /* 0x000fe400078810ff */
[----:B------:R-:W-:Y:S02]  /*8260*/  LEA.HI.X.SX32 R103, R169, R0, 0x2, P2 ;  /* 0x00000000a9677211 */ /* 0x000fe400010f16ff */
[----:B------:R-:W-:Y:S02]  /*8270*/  LEA R100, P6, R161, R2, 0x2 ;  /* 0x00000002a1647211 */ /* 0x000fe400078c10ff */
[----:B------:R-:W-:Y:S02]  /*8280*/  LEA.HI.X.SX32 R75, R165, R0, 0x2, P4 ;  /* 0x00000000a54b7211 */ /* 0x000fe400020f16ff */
[----:B------:R-:W-:Y:S02]  /*8290*/  LEA R72, P2, R157, R2, 0x2 ;  /* 0x000000029d487211 */ /* 0x000fe400078410ff */
[----:B------:R-:W-:-:S02]  /*82a0*/  LEA.HI.X.SX32 R101, R161, R0, 0x2, P6 ;  /* 0x00000000a1657211 */ /* 0x000fc400030f16ff */
[C---:B------:R-:W-:Y:S02]  /*82b0*/  LEA R98, P4, R152.reuse, R2, 0x2 ;  /* 0x0000000298627211 */ /* 0x040fe400078810ff */
[----:B------:R-:W-:Y:S02]  /*82c0*/  LEA.HI.X.SX32 R73, R157, R0, 0x2, P2 ;  /* 0x000000009d497211 */ /* 0x000fe400010f16ff */
[----:B------:R-:W-:Y:S02]  /*82d0*/  LEA R70, P6, R149, R2, 0x2 ;  /* 0x0000000295467211 */ /* 0x000fe400078c10ff */
[----:B------:R-:W-:Y:S02]  /*82e0*/  LEA.HI.X.SX32 R99, R152, R0, 0x2, P4 ;  /* 0x0000000098637211 */ /* 0x000fe400020f16ff */
[----:B------:R-:W-:Y:S01]  /*82f0*/  LEA R96, P2, R147, R2, 0x2 ;  /* 0x0000000293607211 */ /* 0x000fe200078410ff */
[----:B---3--:R-:W-:Y:S01]  /*8300*/  VIADD R177, R177, 0xffffffe9 ;  /* 0xffffffe9b1b17836 */ /* 0x008fe20000000000 */
[----:B------:R-:W-:-:S02]  /*8310*/  LEA.HI.X.SX32 R71, R149, R0, 0x2, P6 ;  /* 0x0000000095477211 */ /* 0x000fc400030f16ff */
[----:B------:R-:W-:Y:S02]  /*8320*/  LEA R68, P4, R145, R2, 0x2 ;  /* 0x0000000291447211 */ /* 0x000fe400078810ff */
[----:B------:R-:W-:Y:S02]  /*8330*/  LEA.HI.X.SX32 R97, R147, R0, 0x2, P2 ;  /* 0x0000000093617211 */ /* 0x000fe400010f16ff */
[----:B------:R-:W-:Y:S01]  /*8340*/  LEA R94, P6, R141, R2, 0x2 ;  /* 0x000000028d5e7211 */ /* 0x000fe200078c10ff */
[----:B------:R-:W3:Y:S01]  /*8350*/  LDC R147, c[0x0][0x230] ;  /* 0x00008c00ff937b82 */ /* 0x000ee20000000800 */
[----:B------:R-:W-:Y:S02]  /*8360*/  LEA.HI.X.SX32 R69, R145, R0, 0x2, P4 ;  /* 0x0000000091457211 */ /* 0x000fe400020f16ff */
[----:B------:R-:W-:Y:S02]  /*8370*/  LEA R66, P2, R137, R2, 0x2 ;  /* 0x0000000289427211 */ /* 0x000fe400078410ff */
[----:B------:R-:W-:-:S02]  /*8380*/  LEA.HI.X.SX32 R95, R141, R0, 0x2, P6 ;  /* 0x000000008d5f7211 */ /* 0x000fc400030f16ff */
[----:B------:R-:W-:Y:S01]  /*8390*/  LEA R92, P4, R133, R2, 0x2 ;  /* 0x00000002855c7211 */ /* 0x000fe200078810ff */
[----:B------:R-:W4:Y:S01]  /*83a0*/  LDC R145, c[0x0][0x230] ;  /* 0x00008c00ff917b82 */ /* 0x000f220000000800 */
[----:B------:R-:W-:Y:S02]  /*83b0*/  LEA.HI.X.SX32 R67, R137, R0, 0x2, P2 ;  /* 0x0000000089437211 */ /* 0x000fe400010f16ff */
[----:B------:R-:W-:Y:S02]  /*83c0*/  LEA R64, P6, R129, R2, 0x2 ;  /* 0x0000000281407211 */ /* 0x000fe400078c10ff */
[-C--:B------:R-:W-:Y:S02]  /*83d0*/  LEA.HI.X.SX32 R93, R133, R0.reuse, 0x2, P4 ;  /* 0x00000000855d7211 */ /* 0x080fe400020f16ff */
[----:B------:R-:W-:Y:S02]  /*83e0*/  LEA.HI.X.SX32 R65, R129, R0, 0x2, P6 ;  /* 0x0000000081417211 */ /* 0x000fe400030f16ff */
[----:B------:R-:W-:-:S04]  /*83f0*/  LEA R62, P4, R121, R2, 0x2 ;  /* 0x00000002793e7211 */ /* 0x000fc800078810ff */
[-C--:B------:R-:W-:Y:S02]  /*8400*/  LEA.HI.X.SX32 R63, R121, R0.reuse, 0x2, P4 ;  /* 0x00000000793f7211 */ /* 0x080fe400020f16ff */
[----:B--2---:R-:W-:Y:S01]  /*8410*/  LEA.HI.X.SX32 R17, R227, R0, 0x2, P3 ;  /* 0x00000000e3117211 */ /* 0x004fe200018f16ff */
[----:B------:R-:W-:Y:S01]  /*8420*/  IMAD.MOV.U32 R16, RZ, RZ, R8 ;  /* 0x000000ffff107224 */ /* 0x000fe200078e0008 */
[----:B------:R-:W-:-:S03]  /*8430*/  LEA R8, P3, R215, R2, 0x2 ;  /* 0x00000002d7087211 */ /* 0x000fc600078610ff */
[----:B------:R-:W-:Y:S01]  /*8440*/  STL [R1+0x14c], R17 ;  /* 0x00014c1101007387 */ /* 0x000fe20000100800 */
[----:B------:R-:W-:Y:S02]  /*8450*/  LEA.HI.X.SX32 R9, R215, R0, 0x2, P3 ;  /* 0x00000000d7097211 */ /* 0x000fe400018f16ff */
[C---:B------:R-:W-:Y:S01]  /*8460*/  LEA R40, P3, R203.reuse, R2, 0x2 ;  /* 0x00000002cb287211 */ /* 0x040fe200078610ff */
[----:B------:R2:W-:Y:S03]  /*8470*/  STL.64 [R1+0x2248], R16 ;  /* 0x0022481001007387 */ /* 0x0005e60000100a00 */
[----:B------:R-:W-:Y:S01]  /*8480*/  LEA.HI.X.SX32 R41, R203, R0, 0x2, P3 ;  /* 0x00000000cb297211 */ /* 0x000fe200018f16ff */
[----:B------:R-:W-:Y:S04]  /*8490*/  STL.64 [R1+0x160], R22 ;  /* 0x0001601601007387 */ /* 0x000fe80000100a00 */
[----:B------:R-:W-:Y:S04]  /*84a0*/  STL.64 [R1+0x2250], R22 ;  /* 0x0022501601007387 */ /* 0x000fe80000100a00 */
[----:B------:R-:W-:Y:S01]  /*84b0*/  STL.64 [R1+0x170], R232 ;  /* 0x000170e801007387 */ /* 0x000fe20000100a00 */
[----:B--2---:R-:W-:-:S03]  /*84c0*/  LEA R16, P6, R5, R2, 0x2 ;  /* 0x0000000205107211 */ /* 0x004fc600078c10ff */
[----:B------:R-:W-:Y:S01]  /*84d0*/  STL.64 [R1+0x188], R18 ;  /* 0x0001881201007387 */ /* 0x000fe20000100a00 */
[----:B------:R-:W-:-:S03]  /*84e0*/  LEA.HI.X.SX32 R17, R5, R0, 0x2, P6 ;  /* 0x0000000005117211 */ /* 0x000fc600030f16ff */
[----:B------:R-:W-:Y:S04]  /*84f0*/  STL.64 [R1+0x2258], R18 ;  /* 0x0022581201007387 */ /* 0x000fe80000100a00 */
[----:B------:R-:W-:Y:S04]  /*8500*/  STL.64 [R1+0x198], R24 ;  /* 0x0001981801007387 */ /* 0x000fe80000100a00 */
[----:B------:R-:W-:Y:S04]  /*8510*/  STL.64 [R1+0x2260], R24 ;  /* 0x0022601801007387 */ /* 0x000fe80000100a00 */
[----:B------:R-:W-:Y:S04]  /*8520*/  STL.64 [R1+0x1b0], R30 ;  /* 0x0001b01e01007387 */ /* 0x000fe80000100a00 */
[----:B------:R-:W-:Y:S04]  /*8530*/  STL.64 [R1+0x2268], R30 ;  /* 0x0022681e01007387 */ /* 0x000fe80000100a00 */
[----:B------:R2:W-:Y:S04]  /*8540*/  STL.64 [R1+0x1b8], R8 ;  /* 0x0001b80801007387 */ /* 0x0005e80000100a00 */
[----:B------:R-:W-:Y:S04]  /*8550*/  STL.64 [R1+0x1c8], R26 ;  /* 0x0001c81a01007387 */ /* 0x000fe80000100a00 */
[----:B------:R-:W-:Y:S04]  /*8560*/  STL.64 [R1+0x2270], R26 ;  /* 0x0022701a01007387 */ /* 0x000fe80000100a00 */
[----:B------:R-:W-:Y:S01]  /*8570*/  STL.64 [R1+0x1e0], R32 ;  /* 0x0001e02001007387 */ /* 0x000fe20000100a00 */
[----:B--2---:R-:W-:-:S03]  /*8580*/  LEA R8, P5, R199, R2, 0x2 ;  /* 0x00000002c7087211 */ /* 0x004fc600078a10ff */
[----:B------:R-:W-:Y:S01]  /*8590*/  STL.64 [R1+0x2278], R32 ;  /* 0x0022782001007387 */ /* 0x000fe20000100a00 */
[----:B------:R-:W-:Y:S02]  /*85a0*/  LEA.HI.X.SX32 R9, R199, R0, 0x2, P5 ;  /* 0x00000000c7097211 */ /* 0x000fe400028f16ff */
[C---:B------:R-:W-:Y:S01]  /*85b0*/  LEA R56, P5, R187.reuse, R2, 0x2 ;  /* 0x00000002bb387211 */ /* 0x040fe200078a10ff */
[----:B------:R-:W-:Y:S03]  /*85c0*/  STL.64 [R1+0x1f0], R38 ;  /* 0x0001f02601007387 */ /* 0x000fe60000100a00 */
[----:B------:R-:W-:Y:S01]  /*85d0*/  LEA.HI.X.SX32 R57, R187, R0, 0x2, P5 ;  /* 0x00000000bb397211 */ /* 0x000fe200028f16ff */
[----:B------:R-:W-:Y:S01]  /*85e0*/  STL.64 [R1+0x2280], R38 ;  /* 0x0022802601007387 */ /* 0x000fe20000100a00 */
[----:B------:R-:W-:-:S03]  /*85f0*/  LEA R14, P5, R175, R2, 0x2 ;  /* 0x00000002af0e7211 */ /* 0x000fc600078a10ff */
[----:B------:R2:W-:Y:S01]  /*8600*/  STL.64 [R1+0x208], R10 ;  /* 0x0002080a01007387 */ /* 0x0005e20000100a00 */
[----:B------:R-:W-:Y:S02]  /*8610*/  LEA.HI.X.SX32 R15, R175, R0, 0x2, P5 ;  /* 0x00000000af0f7211 */ /* 0x000fe400028f16ff */
[C---:B------:R-:W-:Y:S01]  /*8620*/  LEA R88, P5, R163.reuse, R2, 0x2 ;  /* 0x00000002a3587211 */ /* 0x040fe200078a10ff */
[----:B------:R-:W-:Y:S03]  /*8630*/  STL.64 [R1+0x220], R34 ;  /* 0x0002202201007387 */ /* 0x000fe60000100a00 */
[----:B------:R-:W-:Y:S01]  /*8640*/  LEA.HI.X.SX32 R89, R163, R0, 0x2, P5 ;  /* 0x00000000a3597211 */ /* 0x000fe200028f16ff */
[----:B------:R-:W-:Y:S01]  /*8650*/  STL.64 [R1+0x2288], R34 ;  /* 0x0022882201007387 */ /* 0x000fe20000100a00 */
[----:B--2---:R-:W-:-:S03]  /*8660*/  LEA R10, P3, R191, R2, 0x2 ;  /* 0x00000002bf0a7211 */ /* 0x004fc600078610ff */
[----:B------:R-:W-:Y:S01]  /*8670*/  STL.64 [R1+0x228], R40 ;  /* 0x0002282801007387 */ /* 0x000fe20000100a00 */
[----:B------:R-:W-:-:S03]  /*8680*/  LEA.HI.X.SX32 R11, R191, R0, 0x2, P3 ;  /* 0x00000000bf0b7211 */ /* 0x000fc600018f16ff */
        /* <DEDUP_REMOVED lines=11> */
[----:B------:R2:W-:Y:S03]  /*8740*/  STL.64 [R1+0x268], R10 ;  /* 0x0002680a01007387 */ /* 0x0005e60000100a00 */
[----:B------:R-:W-:Y:S01]  /*8750*/  LEA.HI.X.SX32 R91, R171, R0, 0x2, P0 ;  /* 0x00000000ab5b7211 */ /* 0x000fe200000f16ff */
[----:B------:R-:W-:Y:S04]  /*8760*/  STL.64 [R1+0x260], R54 ;  /* 0x0002603601007387 */ /* 0x000fe80000100a00 */
[----:B------:R-:W-:Y:S01]  /*8770*/  STL.64 [R1+0x22b0], R54 ;  /* 0x0022b03601007387 */ /* 0x000fe20000100a00 */
[----:B--2---:R-:W-:-:S03]  /*8780*/  LEA R10, P3, R179, R2, 0x2 ;  /* 0x00000002b30a7211 */ /* 0x004fc600078610ff */
[----:B------:R-:W-:Y:S01]  /*8790*/  STL.64 [R1+0x270], R50 ;  /* 0x0002703201007387 */ /* 0x000fe20000100a00 */
[----:B------:R-:W-:-:S03]  /*87a0*/  LEA.HI.X.SX32 R11, R179, R0, 0x2, P3 ;  /* 0x00000000b30b7211 */ /* 0x000fc600018f16ff */
[----:B------:R-:W-:Y:S01]  /*87b0*/  STL.64 [R1+0x22b8], R50 ;  /* 0x0022b83201007387 */ /* 0x000fe20000100a00 */
[----:B------:R-:W2:Y:S03]  /*87c0*/  LDC R179, c[0x0][0x230] ;  /* 0x00008c00ffb37b82 */ /* 0x000ea60000000800 */
        /* <DEDUP_REMOVED lines=8> */
[----:B-----5:R-:W-:-:S03]  /*8850*/  LEA R8, P3, R167, R2, 0x2 ;  /* 0x00000002a7087211 */ /* 0x020fc600078610ff */
[----:B------:R5:W-:Y:S01]  /*8860*/  STL.64 [R1+0x22d8], R10 ;  /* 0x0022d80a01007387 */ /* 0x000be20000100a00 */
[----:B------:R-:W-:Y:S02]  /*8870*/  LEA.HI.X.SX32 R9, R167, R0, 0x2, P3 ;  /* 0x00000000a7097211 */ /* 0x000fe400018f16ff */
[C---:B------:R-:W-:Y:S01]  /*8880*/  LEA R86, P3, R155.reuse, R2, 0x2 ;  /* 0x000000029b567211 */ /* 0x040fe200078610ff */
[----:B------:R-:W-:Y:S03]  /*8890*/  STL.64 [R1+0x2a0], R104 ;  /* 0x0002a06801007387 */ /* 0x000fe60000100a00 */
[----:B------:R-:W-:Y:S01]  /*88a0*/  LEA.HI.X.SX32 R87, R155, R0, 0x2, P3 ;  /* 0x000000009b577211 */ /* 0x000fe200018f16ff */
[----:B------:R-:W-:Y:S04]  /*88b0*/  STL.64 [R1+0x22e0], R104 ;  /* 0x0022e06801007387 */ /* 0x000fe80000100a00 */
[----:B------:R-:W-:Y:S01]  /*88c0*/  STL.64 [R1+0x2a8], R14 ;  /* 0x0002a80e01007387 */ /* 0x000fe20000100a00 */
[----:B-----5:R-:W-:-:S03]  /*88d0*/  LEA R10, P0, R159, R2, 0x2 ;  /* 0x000000029f0a7211 */ /* 0x020fc600078010ff */
[----:B------:R-:W-:Y:S01]  /*88e0*/  STL.64 [R1+0x2b0], R76 ;  /* 0x0002b04c01007387 */ /* 0x000fe20000100a00 */
[----:B------:R-:W-:Y:S02]  /*88f0*/  LEA.HI.X.SX32 R11, R159, R0, 0x2, P0 ;  /* 0x000000009f0b7211 */ /* 0x000fe400000f16ff */
[C---:B------:R-:W-:Y:S01]  /*8900*/  LEA R84, P0, R148.reuse, R2, 0x2 ;  /* 0x0000000294547211 */ /* 0x040fe200078010ff */
[----:B------:R-:W-:Y:S03]  /*8910*/  STL.64 [R1+0x22e8], R76 ;  /* 0x0022e84c01007387 */ /* 0x000fe60000100a00 */
[----:B------:R-:W-:Y:S01]  /*8920*/  LEA.HI.X.SX32 R85, R148, R0, 0x2, P0 ;  /* 0x0000000094557211 */ /* 0x000fe200000f16ff */
[----:B------:R-:W-:Y:S01]  /*8930*/  STL.64 [R1+0x2b8], R90 ;  /* 0x0002b85a01007387 */ /* 0x000fe20000100a00 */
[----:B------:R-:W5:Y:S03]  /*8940*/  LDC R148, c[0x0][0x230] ;  /* 0x00008c00ff947b82 */ /* 0x000f660000000800 */
[----:B------:R-:W-:Y:S04]  /*8950*/  STL.64 [R1+0x22f0], R90 ;  /* 0x0022f05a01007387 */ /* 0x000fe80000100a00 */
[----:B------:R-:W-:Y:S04]  /*8960*/  STL.64 [R1+0x2c0], R102 ;  /* 0x0002c06601007387 */ /* 0x000fe80000100a00 */
[----:B------:R-:W-:Y:S04]  /*8970*/  STL.64 [R1+0x22f8], R102 ;  /* 0x0022f86601007387 */ /* 0x000fe80000100a00 */
[----:B------:R1:W-:Y:S04]  /*8980*/  STL.64 [R1+0x2c8], R8 ;  /* 0x0002c80801007387 */ /* 0x0003e80000100a00 */
[----:B------:R-:W-:Y:S04]  /*8990*/  STL.64 [R1+0x2d0], R74 ;  /* 0x0002d04a01007387 */ /* 0x000fe80000100a00 */
[----:B------:R-:W-:Y:S04]  /*89a0*/  STL.64 [R1+0x2300], R74 ;  /* 0x0023004a01007387 */ /* 0x000fe80000100a00 */
[----:B------:R-:W-:Y:S01]  /*89b0*/  STL.64 [R1+0x2d8], R88 ;  /* 0x0002d85801007387 */ /* 0x000fe20000100a00 */
[----:B-1----:R-:W-:-:S03]  /*89c0*/  LEA R8, P5, R151, R2, 0x2 ;  /* 0x0000000297087211 */ /* 0x002fc600078a10ff */
        /* <DEDUP_REMOVED lines=12> */
[----:B------:R-:W-:Y:S04]  /*8a90*/  STL.64 [R1+0x2318], R72 ;  /* 0x0023184801007387 */ /* 0x000fe80000100a00 */
[----:B------:R-:W-:Y:S01]  /*8aa0*/  STL.64 [R1+0x2f8], R86 ;  /* 0x0002f85601007387 */ /* 0x000fe20000100a00 */
[----:B-1----:R-:W-:-:S03]  /*8ab0*/  LEA R10, P3, R146, R2, 0x2 ;  /* 0x00000002920a7211 */ /* 0x002fc600078610ff */
[----:B------:R-:W-:Y:S01]  /*8ac0*/  STL.64 [R1+0x2320], R86 ;  /* 0x0023205601007387 */ /* 0x000fe20000100a00 */
[----:B------:R-:W-:Y:S02]  /*8ad0*/  LEA.HI.X.SX32 R11, R146, R0, 0x2, P3 ;  /* 0x00000000920b7211 */ /* 0x000fe400018f16ff */
[C---:B------:R-:W-:Y:S01]  /*8ae0*/  LEA R80, P3, R135.reuse, R2, 0x2 ;  /* 0x0000000287507211 */ /* 0x040fe200078610ff */
[----:B------:R-:W-:Y:S01]  /*8af0*/  STL.64 [R1+0x300], R98 ;  /* 0x0003006201007387 */ /* 0x000fe20000100a00 */
[----:B------:R-:W1:Y:S02]  /*8b00*/  LDC R146, c[0x0][0x230] ;  /* 0x00008c00ff927b82 */ /* 0x000e640000000800 */
[----:B------:R-:W-:Y:S01]  /*8b10*/  LEA.HI.X.SX32 R81, R135, R0, 0x2, P3 ;  /* 0x0000000087517211 */ /* 0x000fe200018f16ff */
[----:B------:R-:W-:Y:S04]  /*8b20*/  STL.64 [R1+0x2328], R98 ;  /* 0x0023286201007387 */ /* 0x000fe80000100a00 */
[----:B------:R3:W-:Y:S04]  /*8b30*/  STL.64 [R1+0x308], R8 ;  /* 0x0003080801007387 */ /* 0x0007e80000100a00 */
[----:B------:R-:W-:Y:S04]  /*8b40*/  STL.64 [R1+0x310], R70 ;  /* 0x0003104601007387 */ /* 0x000fe80000100a00 */
[----:B------:R-:W-:Y:S04]  /*8b50*/  STL.64 [R1+0x2330], R70 ;  /* 0x0023304601007387 */ /* 0x000fe80000100a00 */
[----:B------:R-:W-:Y:S01]  /*8b60*/  STL.64 [R1+0x318], R84 ;  /* 0x0003185401007387 */ /* 0x000fe20000100a00 */
[----:B---3--:R-:W-:-:S03]  /*8b70*/  LEA R8, P0, R139, R2, 0x2 ;  /* 0x000000028b087211 */ /* 0x008fc600078010ff */
        /* <DEDUP_REMOVED lines=8> */
[----:B------:R-:W-:-:S03]  /*8c00*/  LEA.HI.X.SX32 R15, R3, R0, 0x2, P0 ;  /* 0x00000000030f7211 */ /* 0x000fc600000f16ff */
[----:B------:R-:W-:Y:S04]  /*8c10*/  STL.64 [R1+0x330], R68 ;  /* 0x0003304401007387 */ /* 0x000fe80000100a00 */
[----:B------:R-:W-:Y:S04]  /*8c20*/  STL.64 [R1+0x2348], R68 ;  /* 0x0023484401007387 */ /* 0x000fe80000100a00 */
[----:B------:R-:W-:Y:S01]  /*8c30*/  STL.64 [R1+0x338], R82 ;  /* 0x0003385201007387 */ /* 0x000fe20000100a00 */
[----:B---3--:R-:W-:-:S03]  /*8c40*/  LEA R10, P2, R125, R2, 0x2 ;  /* 0x000000027d0a7211 */ /* 0x008fc600078410ff */
[----:B------:R-:W-:Y:S01]  /*8c50*/  STL.64 [R1+0x2350], R82 ;  /* 0x0023505201007387 */ /* 0x000fe20000100a00 */
[----:B------:R-:W-:-:S03]  /*8c60*/  LEA.HI.X.SX32 R11, R125, R0, 0x2, P2 ;  /* 0x000000007d0b7211 */ /* 0x000fc600010f16ff */
[----:B------:R-:W-:Y:S04]  /*8c70*/  STL.64 [R1+0x340], R94 ;  /* 0x0003405e01007387 */ /* 0x000fe80000100a00 */
[----:B------:R-:W-:Y:S04]  /*8c80*/  STL.64 [R1+0x2358], R94 ;  /* 0x0023585e01007387 */ /* 0x000fe80000100a00 */
[----:B------:R3:W-:Y:S04]  /*8c90*/  STL.64 [R1+0x348], R8 ;  /* 0x0003480801007387 */ /* 0x0007e80000100a00 */
        /* <DEDUP_REMOVED lines=10> */
[----:B------:R-:W-:Y:S01]  /*8d40*/  STL.64 [R1+0x2378], R64 ;  /* 0x0023784001007387 */ /* 0x000fe20000100a00 */
[----:B---3--:R-:W-:-:S03]  /*8d50*/  LEA R12, P2, R4, R2, 0x2 ;  /* 0x00000002040c7211 */ /* 0x008fc600078410ff */
[----:B------:R-:W-:Y:S01]  /*8d60*/  STL.64 [R1+0x378], R78 ;  /* 0x0003784e01007387 */ /* 0x000fe20000100a00 */
[----:B------:R-:W-:-:S03]  /*8d70*/  LEA.HI.X.SX32 R13, R4, R0, 0x2, P2 ;  /* 0x00000000040d7211 */ /* 0x000fc600010f16ff */
[----:B------:R-:W-:Y:S04]  /*8d80*/  STL.64 [R1+0x2380], R78 ;  /* 0x0023804e01007387 */ /* 0x000fe80000100a00 */
[----:B------:R3:W-:Y:S04]  /*8d90*/  STL.64 [R1+0x380], R10 ;  /* 0x0003800a01007387 */ /* 0x0007e80000100a00 */
[----:B------:R4:W-:Y:S04]  /*8da0*/  STL.64 [R1+0x388], R8 ;  /* 0x0003880801007387 */ /* 0x0009e80000100a00 */
[----:B------:R2:W-:Y:S04]  /*8db0*/  STL.64 [R1+0x398], R18 ;  /* 0x0003981201007387 */ /* 0x0005e80000100a00 */
[----:B------:R-:W-:Y:S01]  /*8dc0*/  STL.64 [R1+0x390], R62 ;  /* 0x0003903e01007387 */ /* 0x000fe20000100a00 */
[----:B---3--:R-:W-:-:S03]  /*8dd0*/  LEA R10, P3, R124, R2, 0x2 ;  /* 0x000000027c0a7211 */ /* 0x008fc600078610ff */
[----:B------:R-:W-:Y:S01]  /*8de0*/  STL.64 [R1+0x2388], R62 ;  /* 0x0023883e01007387 */ /* 0x000fe20000100a00 */
[----:B------:R-:W-:Y:S02]  /*8df0*/  LEA.HI.X.SX32 R11, R124, R0, 0x2, P3 ;  /* 0x000000007c0b7211 */ /* 0x000fe400018f16ff */
[-C--:B----4-:R-:W-:Y:S01]  /*8e00*/  LEA R8, P4, R128, R2.reuse, 0x2 ;  /* 0x0000000280087211 */ /* 0x090fe200078810ff */
[----:B------:R3:W-:Y:S01]  /*8e10*/  STL.64 [R1+0x3a0], R16 ;  /* 0x0003a01001007387 */ /* 0x0007e20000100a00 */
[----:B--2---:R-:W-:Y:S02]  /*8e20*/  LEA R18, P5, R130, R2, 0x2 ;  /* 0x0000000282127211 */ /* 0x004fe400078a10ff */
[-C--:B------:R-:W-:Y:S01]  /*8e30*/  LEA.HI.X.SX32 R9, R128, R0.reuse, 0x2, P4 ;  /* 0x0000000080097211 */ /* 0x080fe200020f16ff */
[----:B------:R2:W-:Y:S01]  /*8e40*/  STL.64 [R1+0x3a8], R14 ;  /* 0x0003a80e01007387 */ /* 0x0005e20000100a00 */
[----:B------:R-:W-:Y:S02]  /*8e50*/  LEA.HI.X.SX32 R19, R130, R0, 0x2, P5 ;  /* 0x0000000082137211 */ /* 0x000fe400028f16ff */
[C---:B------:R-:W-:Y:S01]  /*8e60*/  LEA R4, P5, R136.reuse, R2, 0x2 ;  /* 0x0000000288047211 */ /* 0x040fe200078a10ff */
[----:B------:R4:W-:Y:S03]  /*8e70*/  STL.64 [R1+0x3b0], R12 ;  /* 0x0003b00c01007387 */ /* 0x0009e60000100a00 */
[----:B------:R-:W-:Y:S01]  /*8e80*/  LEA.HI.X.SX32 R5, R136, R0, 0x2, P5 ;  /* 0x0000000088057211 */ /* 0x000fe200028f16ff */
[----:B------:R5:W-:Y:S01]  /*8e90*/  STL.64 [R1+0x3b8], R10 ;  /* 0x0003b80a01007387 */ /* 0x000be20000100a00 */
[----:B---3--:R-:W-:-:S02]  /*8ea0*/  LEA R16, P6, R132, R2, 0x2 ;  /* 0x0000000284107211 */ /* 0x008fc400078c10ff */
[----:B------:R-:W-:Y:S01]  /*8eb0*/  PLOP3.LUT P5, PT, PT, PT, UP2, 0x80, 0x0 ;  /* 0x000000000000781c */ /* 0x000fe20003faf028 */
[----:B------:R3:W-:Y:S01]  /*8ec0*/  STL.64 [R1+0x3c0], R8 ;  /* 0x0003c00801007387 */ /* 0x0007e20000100a00 */
[----:B--2---:R-:W-:Y:S02]  /*8ed0*/  LEA R14, P0, R144, R2, 0x2 ;  /* 0x00000002900e7211 */ /* 0x004fe400078010ff */
[----:B------:R-:W-:Y:S01]  /*8ee0*/  LEA.HI.X.SX32 R17, R132, R0, 0x2, P6 ;  /* 0x0000000084117211 */ /* 0x000fe200030f16ff */
[----:B------:R-:W-:Y:S01]  /*8ef0*/  STL.64 [R1+0x3c8], R18 ;  /* 0x0003c81201007387 */ /* 0x000fe20000100a00 */
[----:B----4-:R-:W-:Y:S02]  /*8f00*/  LEA R12, P2, R142, R2, 0x2 ;  /* 0x000000028e0c7211 */ /* 0x010fe400078410ff */
[-C--:B------:R-:W-:Y:S01]  /*8f10*/  LEA.HI.X.SX32 R15, R144, R0.reuse, 0x2, P0 ;  /* 0x00000000900f7211 */ /* 0x080fe200000f16ff */
[----:B------:R-:W-:Y:S01]  /*8f20*/  STL.64 [R1+0x3d0], R16 ;  /* 0x0003d01001007387 */ /* 0x000fe20000100a00 */
[----:B------:R-:W-:Y:S01]  /*8f30*/  LEA.HI.X.SX32 R13, R142, R0, 0x2, P2 ;  /* 0x000000008e0d7211 */ /* 0x000fe200010f16ff */
[----:B------:R-:W-:Y:S01]  /*8f40*/  IMAD.U32 R142, RZ, RZ, UR13 ;  /* 0x0000000dff8e7e24 */ /* 0x000fe2000f8e00ff */
[----:B------:R-:W-:Y:S01]  /*8f50*/  LEA R216, P2, R122, UR14, 0x2 ;  /* 0x0000000e7ad87c11 */ /* 0x000fe2000f8410ff */
[----:B------:R-:W-:Y:S01]  /*8f60*/  STL.64 [R1+0x3d8], R14 ;  /* 0x0003d80e01007387 */ /* 0x000fe20000100a00 */
[----:B-----5:R-:W-:Y:S01]  /*8f70*/  LEA R10, P3, R140, R2, 0x2 ;  /* 0x000000028c0a7211 */ /* 0x020fe200078610ff */
[----:B------:R-:W-:Y:S01]  /*8f80*/  IMAD.U32 R144, RZ, RZ, UR6 ;  /* 0x00000006ff907e24 */ /* 0x000fe2000f8e00ff */
[----:B------:R-:W-:Y:S01]  /*8f90*/  LEA.HI.X.SX32 R217, R122, UR15, 0x2, P2 ;  /* 0x0000000f7ad97c11 */ /* 0x000fe200090f16ff */
[----:B------:R-:W-:Y:S01]  /*8fa0*/  STL.64 [R1+0x3e0], R12 ;  /* 0x0003e00c01007387 */ /* 0x000fe20000100a00 */
[----:B------:R-:W-:Y:S01]  /*8fb0*/  LEA R232, P2, R6, UR14, 0x2 ;  /* 0x0000000e06e87c11 */ /* 0x000fe2000f8410ff */
[----:B------:R-:W-:Y:S01]  /*8fc0*/  IMAD.U32 R122, RZ, RZ, UR11 ;  /* 0x0000000bff7a7e24 */ /* 0x000fe2000f8e00ff */
[----:B------:R-:W-:Y:S01]  /*8fd0*/  LEA.HI.X.SX32 R11, R140, R0, 0x2, P3 ;  /* 0x000000008c0b7211 */ /* 0x000fe200018f16ff */
[--C-:B------:R-:W-:Y:S01]  /*8fe0*/  IMAD.WIDE R136, R142, 0x4, R216.reuse ;  /* 0x000000048e887825 */ /* 0x100fe200078e02d8 */
[----:B------:R-:W-:Y:S01]  /*8ff0*/  PLOP3.LUT P0, PT, PT, PT, UP2, 0x80, 0x0 ;  /* 0x000000000000781c */ /* 0x000fe20003f0f028 */
[----:B------:R-:W-:Y:S01]  /*9000*/  UIMAD UR11, UR6, 0x11, URZ ;  /* 0x00000011060b78a4 */ /* 0x000fe2000f8e023f */
[----:B------:R-:W-:Y:S01]  /*9010*/  LEA.HI.X.SX32 R233, R6, UR15, 0x2, P2 ;  /* 0x0000000f06e97c11 */ /* 0x000fe200090f16ff */
[----:B------:R2:W-:Y:S01]  /*9020*/  STL.64 [R1+0x3e8], R10 ;  /* 0x0003e80a01007387 */ /* 0x0005e20000100a00 */
[----:B------:R-:W-:Y:S01]  /*9030*/  PLOP3.LUT P2, PT, PT, PT, UP2, 0x80, 0x0 ;  /* 0x000000000000781c */ /* 0x000fe20003f4f028 */
[----:B------:R-:W4:Y:S01]  /*9040*/  LDC R6, c[0x0][0x230] ;  /* 0x00008c00ff067b82 */ /* 0x000f220000000800 */
[----:B------:R-:W-:Y:S01]  /*9050*/  LEA R224, P3, R120, UR14, 0x2 ;  /* 0x0000000e78e07c11 */ /* 0x000fe2000f8610ff */
[----:B------:R-:W-:Y:S01]  /*9060*/  IMAD.WIDE R132, R122, 0x4, R216 ;  /* 0x000000047a847825 */ /* 0x000fe200078e02d8 */
[-C--:B---3--:R-:W-:Y:S01]  /*9070*/  LEA R8, P4, R138, R2.reuse, 0x2 ;  /* 0x000000028a087211 */ /* 0x088fe200078810ff */
[----:B------:R-:W-:Y:S01]  /*9080*/  UIMAD UR13, UR6, 0x19, URZ ;  /* 0x00000019060d78a4 */ /* 0x000fe2000f8e023f */
[----:B------:R-:W-:Y:S01]  /*9090*/  LEA.HI.X.SX32 R225, R120, UR15, 0x2, P3 ;  /* 0x0000000f78e17c11 */ /* 0x000fe200098f16ff */
[----:B------:R-:W-:Y:S01]  /*90a0*/  IMAD.WIDE R140, R142, 0x4, R232 ;  /* 0x000000048e8c7825 */ /* 0x000fe200078e02e8 */
[----:B------:R-:W-:-:S02]  /*90b0*/  LEA R2, P6, R134, R2, 0x2 ;  /* 0x0000000286027211 */ /* 0x000fc400078c10ff */
[----:B------:R-:W-:Y:S01]  /*90c0*/  PLOP3.LUT P3, PT, PT, PT, UP2, 0x80, 0x0 ;  /* 0x000000000000781c */ /* 0x000fe20003f6f028 */
[----:B--2---:R-:W-:Y:S01]  /*90d0*/  IMAD.SHL.U32 R10, R154, 0x4, RZ ;  /* 0x000000049a0a7824 */ /* 0x004fe200078e00ff */
[-C--:B------:R-:W-:Y:S01]  /*90e0*/  LEA.HI.X.SX32 R3, R134, R0.reuse, 0x2, P6 ;  /* 0x0000000086037211 */ /* 0x080fe200030f16ff */
[----:B------:R-:W-:Y:S01]  /*90f0*/  UISETP.GE.U32.AND UP2, UPT, UR8, 0x7fffffd4, UPT ;  /* 0x7fffffd40800788c */ /* 0x000fe2000bf46070 */
[----:B------:R-:W-:Y:S01]  /*9100*/  LEA R134, P6, R126, UR14, 0x2 ;  /* 0x0000000e7e867c11 */ /* 0x000fe2000f8c10ff */
[----:B------:R-:W-:Y:S01]  /*9110*/  VIADD R241, R10, UR5 ;  /* 0x000000050af17c36 */ /* 0x000fe20008000000 */
[----:B------:R-:W-:Y:S01]  /*9120*/  LEA.HI.X.SX32 R9, R138, R0, 0x2, P4 ;  /* 0x000000008a097211 */ /* 0x000fe200020f16ff */
[----:B------:R-:W-:Y:S01]  /*9130*/  IMAD.U32 R0, RZ, RZ, UR4 ;  /* 0x00000004ff007e24 */ /* 0x000fe2000f8e00ff */
[----:B------:R-:W-:Y:S01]  /*9140*/  LEA.HI.X.SX32 R135, R126, UR15, 0x2, P6 ;  /* 0x0000000f7e877c11 */ /* 0x000fe2000b0f16ff */
[----:B------:R-:W-:Y:S01]  /*9150*/  USHF.L.U32 UR4, UR6, 0x3, URZ ;  /* 0x0000000306047899 */ /* 0x000fe2000800063f */
[----:B------:R-:W-:Y:S01]  /*9160*/  @!PT LDS RZ, [RZ] ;  /* 0x00000000fffff984 */ /* 0x000fe20000000800 */
[----:B------:R-:W-:Y:S01]  /*9170*/  @!PT LDS RZ, [RZ] ;  /* 0x00000000fffff984 */ /* 0x000fe20000000800 */
[----:B------:R-:W-:Y:S01]  /*9180*/  @!PT LDS RZ, [RZ] ;  /* 0x00000000fffff984 */ /* 0x000fe20000000800 */
[----:B------:R-:W-:Y:S01]  /*9190*/  LDGSTS.E [R241], desc[UR32][R216.64], !P0 ;  /* 0x00000000d8f17fae */ /* 0x000fe2000c121860 */
[----:B------:R-:W-:Y:S01]  /*91a0*/  PLOP3.LUT P0, PT, PT, PT, UP3, 0x80, 0x0 ;  /* 0x000000000000781c */ /* 0x000fe20003f0f038 */
[C---:B------:R-:W-:Y:S01]  /*91b0*/  IMAD.WIDE R64, R0.reuse, 0x4, R216 ;  /* 0x0000000400407825 */ /* 0x040fe200078e02d8 */
[----:B------:R-:W-:Y:S01]  /*91c0*/  USHF.L.U32 UR8, UR6, 0x4, URZ ;  /* 0x0000000406087899 */ /* 0x000fe2000800063f */
[----:B------:R-:W-:Y:S01]  /*91d0*/  LDGSTS.E [R241+0x100], desc[UR32][R224.64], !P5 ;  /* 0x00100000e0f17fae */ /* 0x000fe2000e921860 */
[----:B------:R-:W-:Y:S01]  /*91e0*/  PLOP3.LUT P5, PT, PT, PT, UP3, 0x80, 0x0 ;  /* 0x000000000000781c */ /* 0x000fe20003faf038 */
[----:B------:R-:W-:Y:S01]  /*91f0*/  IMAD.WIDE R58, R0, 0x4, R224 ;  /* 0x00000004003a7825 */ /* 0x000fe200078e02e0 */
[----:B------:R-:W-:Y:S01]  /*9200*/  ISETP.GE.U32.AND P4, PT, R150, 0x7fffffd0, PT ;  /* 0x7fffffd09600780c */ /* 0x000fe20003f86070 */
[----:B------:R-:W-:Y:S01]  /*9210*/  LDGSTS.E [R241+0x200], desc[UR32][R232.64], !P2 ;  /* 0x00200000e8f17fae */ /* 0x000fe2000d121860 */
[----:B------:R-:W-:Y:S01]  /*9220*/  PLOP3.LUT P2, PT, PT, PT, UP3, 0x80, 0x0 ;  /* 0x000000000000781c */ /* 0x000fe20003f4f038 */
[C---:B------:R-:W-:Y:S01]  /*9230*/  IMAD.WIDE R12, R0.reuse, 0x4, R232 ;  /* 0x00000004000c7825 */ /* 0x040fe200078e02e8 */
[----:B------:R-:W-:Y:S01]  /*9240*/  UIADD3 UR14, UR10, -0x2, URZ ;  /* 0xfffffffe0a0e7890 */ /* 0x000fe2000fffe03f */
[----:B------:R2:W-:Y:S01]  /*9250*/  STL.64 [R1+0x3f0], R8 ;  /* 0x0003f00801007387 */ /* 0x0005e20000100a00 */
[----:B------:R-:W-:Y:S01]  /*9260*/  UIADD3 UR15, UR10, -0x6, URZ ;  /* 0xfffffffa0a0f7890 */ /* 0x000fe2000fffe03f */
[----:B------:R-:W-:-:S02]  /*9270*/  IMAD.WIDE R56, R0, 0x4, R134 ;  /* 0x0000000400387825 */ /* 0x000fc400078e0286 */
[----:B------:R3:W-:Y:S02]  /*9280*/  STL.64 [R1+0x400], R4 ;  /* 0x0004000401007387 */ /* 0x0007e40000100a00 */
[----:B------:R-:W-:Y:S01]  /*9290*/  IMAD.U32 R130, RZ, RZ, UR8 ;  /* 0x00000008ff827e24 */ /* 0x000fe2000f8e00ff */
[----:B------:R-:W-:Y:S01]  /*92a0*/  UIMAD UR8, UR6, 0xd, URZ ;  /* 0x0000000d060878a4 */ /* 0x000fe2000f8e023f */
[----:B------:R-:W-:Y:S01]  /*92b0*/  LDGSTS.E [R241+0x300], desc[UR32][R134.64], !P3 ;  /* 0x0030000086f17fae */ /* 0x000fe2000d921860 */
[----:B------:R-:W-:Y:S01]  /*92c0*/  PLOP3.LUT P3, PT, PT, PT, UP3, 0x80, 0x0 ;  /* 0x000000000000781c */ /* 0x000fe20003f6f038 */
[----:B------:R-:W-:Y:S02]  /*92d0*/  IMAD.WIDE R248, R130, 0x4, R216 ;  /* 0x0000000482f87825 */ /* 0x000fe400078e02d8 */
[----:B------:R5:W-:Y:S01]  /*92e0*/  STL.64 [R1+0x3f8], R2 ;  /* 0x0003f80201007387 */ /* 0x000be20000100a00 */
[----:B--2---:R-:W-:Y:S01]  /*92f0*/  LOP3.LUT R8, R10, 0x20, RZ, 0x3c, !PT ;  /* 0x000000200a087812 */ /* 0x004fe200078e3cff */
[----:B------:R-:W-:-:S02]  /*9300*/  IMAD.WIDE R246, R130, 0x4, R224 ;  /* 0x0000000482f67825 */ /* 0x000fc400078e02e0 */
[----:B------:R-:W-:Y:S01]  /*9310*/  LDGSTS.E [R241+0x1000], desc[UR32][R64.64], !P0 ;  /* 0x0100000040f17fae */ /* 0x000fe2000c121860 */
[----:B---3--:R-:W2:Y:S01]  /*9320*/  LDC R5, c[0x0][0x230] ;  /* 0x00008c00ff057b82 */ /* 0x008ea20000000800 */
[C---:B------:R-:W-:Y:S02]  /*9330*/  IMAD.WIDE R120, R130.reuse, 0x4, R232 ;  /* 0x0000000482787825 */ /* 0x040fe400078e02e8 */
[----:B------:R3:W-:Y:S01]  /*9340*/  LDGSTS.E [R241+0x1100], desc[UR32][R58.64], !P5 ;  /* 0x011000003af17fae */ /* 0x0007e2000e921860 */
[----:B------:R-:W-:Y:S01]  /*9350*/  PLOP3.LUT P5, PT, PT, PT, UP1, 0x80, 0x0 ;  /* 0x000000000000781c */ /* 0x000fe20003faf018 */
[----:B------:R-:W-:Y:S02]  /*9360*/  IMAD.WIDE R130, R130, 0x4, R134 ;  /* 0x0000000482827825 */ /* 0x000fe400078e0286 */
[----:B------:R-:W-:Y:S01]  /*9370*/  LDGSTS.E [R241+0x1200], desc[UR32][R12.64], !P2 ;  /* 0x012000000cf17fae */ /* 0x000fe2000d121860 */
[----:B------:R-:W-:Y:S01]  /*9380*/  PLOP3.LUT P2, PT, PT, PT, UP1, 0x80, 0x0 ;  /* 0x000000000000781c */ /* 0x000fe20003f4f018 */
[----:B-----5:R-:W-:Y:S01]  /*9390*/  VIADD R2, R153, 0xffffffeb ;  /* 0xffffffeb99027836 */ /* 0x020fe20000000000 */
[----:B------:R-:W5:Y:S01]  /*93a0*/  LDC R3, c[0x0][0x230] ;  /* 0x00008c00ff037b82 */ /* 0x000f620000000800 */
[----:B------:R-:W-:Y:S01]  /*93b0*/  LDGSTS.E [R241+0x1300], desc[UR32][R56.64], !P3 ;  /* 0x0130000038f17fae */ /* 0x000fe2000d921860 */
[----:B------:R-:W-:Y:S01]  /*93c0*/  PLOP3.LUT P3, PT, PT, PT, UP1, 0x80, 0x0 ;  /* 0x000000000000781c */ /* 0x000fe20003f6f018 */
[----:B------:R-:W-:Y:S01]  /*93d0*/  IMAD.WIDE R128, R122, 0x4, R224 ;  /* 0x000000047a807825 */ /* 0x000fe200078e02e0 */
[----:B------:R-:W-:Y:S01]  /*93e0*/  ISETP.GE.U32.AND P0, PT, R2, 0x7fffffcc, PT ;  /* 0x7fffffcc0200780c */ /* 0x000fe20003f06070 */
[----:B------:R3:W-:Y:S02]  /*93f0*/  STL.64 [R1+0x2390], R58 ;  /* 0x0023903a01007387 */ /* 0x0007e40000100a00 */
[----:B------:R-:W-:Y:S01]  /*9400*/  IMAD.U32 R2, RZ, RZ, UR4 ;  /* 0x00000004ff027e24 */ /* 0x000fe2000f8e00ff */
[----:B------:R-:W-:Y:S01]  /*9410*/  UIMAD UR4, UR6, 0xc, URZ ;  /* 0x0000000c060478a4 */ /* 0x000fe2000f8e023f */
[----:B------:R-:W1:Y:S01]  /*9420*/  LDC R4, c[0x0][0x230] ;  /* 0x00008c00ff047b82 */ /* 0x000e620000000800 */
[----:B------:R-:W-:-:S04]  /*9430*/  IMAD.WIDE R126, R122, 0x4, R232 ;  /* 0x000000047a7e7825 */ /* 0x000fc800078e02e8 */
[----:B------:R-:W-:-:S04]  /*9440*/  IMAD.WIDE R94, R2, 0x4, R216 ;  /* 0x00000004025e7825 */ /* 0x000fc800078e02d8 */
[C---:B------:R-:W-:Y:S01]  /*9450*/  IMAD.WIDE R26, R2.reuse, 0x4, R224 ;  /* 0x00000004021a7825 */ /* 0x040fe200078e02e0 */
[----:B------:R-:W-:Y:S01]  /*9460*/  LDGSTS.E [R241+0x2000], desc[UR32][R94.64], !P5 ;  /* 0x020000005ef17fae */ /* 0x000fe2000e921860 */
[----:B------:R-:W-:Y:S01]  /*9470*/  PLOP3.LUT P5, PT, PT, PT, UP1, 0x80, 0x0 ;  /* 0x000000000000781c */ /* 0x000fe20003faf018 */
[----:B------:R-:W-:Y:S01]  /*9480*/  UISETP.GE.U32.AND UP1, UPT, UR14, 0x7fffffdf, UPT ;  /* 0x7fffffdf0e00788c */ /* 0x000fe2000bf26070 */
[C---:B------:R-:W-:Y:S01]  /*9490*/  IMAD.WIDE R30, R2.reuse, 0x4, R232 ;  /* 0x00000004021e7825 */ /* 0x040fe200078e02e8 */
[----:B------:R-:W-:Y:S01]  /*94a0*/  LDGSTS.E [R241+0x2100], desc[UR32][R26.64], !P2 ;  /* 0x021000001af17fae */ /* 0x000fe2000d121860 */
[----:B------:R-:W-:Y:S01]  /*94b0*/  PLOP3.LUT P2, PT, PT, PT, UP2, 0x80, 0x0 ;  /* 0x000000000000781c */ /* 0x000fe20003f4f028 */
[----:B------:R-:W-:Y:S01]  /*94c0*/  UIMAD UR14, UR6, 0x1d, URZ ;  /* 0x0000001d060e78a4 */ /* 0x000fe2000f8e023f */
[----:B------:R-:W-:Y:S01]  /*94d0*/  IMAD.U32 R0, RZ, RZ, UR4 ;  /* 0x00000004ff007e24 */ /* 0x000fe2000f8e00ff */
[----:B------:R-:W-:Y:S01]  /*94e0*/  LDGSTS.E [R241+0x2200], desc[UR32][R30.64], !P3 ;  /* 0x022000001ef17fae */ /* 0x000fe2000d921860 */
[----:B------:R-:W-:Y:S01]  /*94f0*/  IMAD.WIDE R24, R2, 0x4, R134 ;  /* 0x0000000402187825 */ /* 0x000fe200078e0286 */
[----:B------:R-:W-:Y:S01]  /*9500*/  PLOP3.LUT P3, PT, PT, PT, UP2, 0x80, 0x0 ;  /* 0x000000000000781c */ /* 0x000fe20003f6f028 */
[----:B------:R-:W-:-:S02]  /*9510*/  UIMAD UR4, UR6, 0x5, URZ ;  /* 0x00000005060478a4 */ /* 0x000fc4000f8e023f */
[C---:B------:R-:W-:Y:S01]  /*9520*/  IMAD.WIDE R84, R0.reuse, 0x4, R216 ;  /* 0x0000000400547825 */ /* 0x040fe200078e02d8 */
[----:B------:R-:W-:Y:S01]  /*9530*/  LDGSTS.E [R241+0x2300], desc[UR32][R24.64], !P5 ;  /* 0x0230000018f17fae */ /* 0x000fe2000e921860 */
[----:B------:R-:W-:Y:S02]  /*9540*/  PLOP3.LUT P5, PT, PT, PT, UP2, 0x80, 0x0 ;  /* 0x000000000000781c */ /* 0x000fe40003faf028 */
[C---:B------:R-:W-:Y:S01]  /*9550*/  IMAD.WIDE R60, R0.reuse, 0x4, R224 ;  /* 0x00000004003c7825 */ /* 0x040fe200078e02e0 */
[----:B------:R-:W-:Y:S01]  /*9560*/  LDGSTS.E [R241+0x3000], desc[UR32][R84.64], !P2 ;  /* 0x0300000054f17fae */ /* 0x000fe2000d121860 */
[----:B------:R-:W-:Y:S01]  /*9570*/  PLOP3.LUT P2, PT, PT, PT, UP2, 0x80, 0x0 ;  /* 0x000000000000781c */ /* 0x000fe20003f4f028 */
[----:B------:R-:W-:Y:S01]  /*9580*/  UISETP.GE.U32.AND UP2, UPT, UR15, 0x7fffffdb, UPT ;  /* 0x7fffffdb0f00788c */ /* 0x000fe2000bf46070 */
[----:B-----5:R-:W-:Y:S01]  /*9590*/  VIADD R2, R3, 0xffffffe7 ;  /* 0xffffffe703027836 */ /* 0x020fe20000000000 */
[----:B------:R-:W-:Y:S01]  /*95a0*/  UIADD3 UR15, UR10, -0x3, URZ ;  /* 0xfffffffd0a0f7890 */ /* 0x000fe2000fffe03f */
[----:B------:R-:W-:Y:S01]  /*95b0*/  IMAD.WIDE R118, R0, 0x4, R232 ;  /* 0x0000000400767825 */ /* 0x000fe200078e02e8 */
[----:B------:R-:W-:Y:S02]  /*95c0*/  LDGSTS.E [R241+0x3100], desc[UR32][R60.64], !P3 ;  /* 0x031000003cf17fae */ /* 0x000fe4000d921860 */
[----:B------:R-:W-:Y:S01]  /*95d0*/  ISETP.GE.U32.AND P3, PT, R2, 0x7fffffc8, PT ;  /* 0x7fffffc80200780c */ /* 0x000fe20003f66070 */
[----:B------:R-:W-:Y:S01]  /*95e0*/  IMAD.WIDE R116, R0, 0x4, R134 ;  /* 0x0000000400747825 */ /* 0x000fe200078e0286 */
[----:B------:R-:W-:Y:S03]  /*95f0*/  LDGSTS.E [R241+0x3200], desc[UR32][R118.64], !P5 ;  /* 0x0320000076f17fae */ /* 0x000fe6000e921860 */
[----:B--2---:R-:W-:Y:S01]  /*9600*/  VIADD R0, R5, 0xffffffee ;  /* 0xffffffee05007836 */ /* 0x004fe20000000000 */
[----:B------:R-:W-:Y:S01]  /*9610*/  LDGSTS.E [R241+0x3300], desc[UR32][R116.64], !P2 ;  /* 0x0330000074f17fae */ /* 0x000fe2000d121860 */
[----:B-1----:R-:W-:-:S02]  /*9620*/  VIADD R2, R4, 0xffffffe3 ;  /* 0xffffffe304027836 */ /* 0x002fc40000000000 */
[----:B------:R-:W-:Y:S01]  /*9630*/  IMAD.WIDE R122, R122, 0x4, R134 ;  /* 0x000000047a7a7825 */ /* 0x000fe200078e0286 */
[----:B------:R-:W-:Y:S01]  /*9640*/  ISETP.GE.U32.AND P2, PT, R0, 0x7fffffcf, PT ;  /* 0x7fffffcf0000780c */ /* 0x000fe20003f46070 */
[----:B------:R-:W-:Y:S01]  /*9650*/  LDGSTS.E [R241+0x4000], desc[UR32][R248.64], !P4 ;  /* 0x04000000f8f17fae */ /* 0x000fe2000e121860 */
[----:B------:R-:W-:Y:S01]  /*9660*/  ISETP.GE.U32.AND P5, PT, R2, 0x7fffffc4, PT ;  /* 0x7fffffc40200780c */ /* 0x000fe20003fa6070 */
[----:B----4-:R-:W-:Y:S02]  /*9670*/  VIADD R0, R6, 0xffffffea ;  /* 0xffffffea06007836 */ /* 0x010fe40000000000 */
[----:B------:R-:W-:Y:S01]  /*9680*/  IMAD.U32 R6, RZ, RZ, UR12 ;  /* 0x0000000cff067e24 */ /* 0x000fe2000f8e00ff */
[----:B------:R-:W-:Y:S01]  /*9690*/  LDGSTS.E [R241+0x4100], desc[UR32][R246.64], !P4 ;  /* 0x04100000f6f17fae */ /* 0x000fe2000e121860 */
[----:B------:R-:W-:Y:S01]  /*96a0*/  IMAD.WIDE R138, R142, 0x4, R224 ;  /* 0x000000048e8a7825 */ /* 0x000fe200078e02e0 */
[----:B------:R-:W-:Y:S02]  /*96b0*/  UIMAD UR12, UR6, 0x15, URZ ;  /* 0x00000015060c78a4 */ /* 0x000fe4000f8e023f */
[----:B------:R-:W-:Y:S01]  /*96c0*/  LDGSTS.E [R241+0x4200], desc[UR32][R120.64], !P4 ;  /* 0x0420000078f17fae */ /* 0x000fe2000e121860 */
[----:B------:R-:W-:-:S03]  /*96d0*/  IMAD.WIDE R2, R6, 0x4, R216 ;  /* 0x0000000406027825 */ /* 0x000fc600078e02d8 */
[----:B------:R-:W-:Y:S01]  /*96e0*/  LDGSTS.E [R241+0x4300], desc[UR32][R130.64], !P4 ;  /* 0x0430000082f17fae */ /* 0x000fe2000e121860 */
[C---:B------:R-:W-:Y:S01]  /*96f0*/  IMAD.WIDE R124, R6.reuse, 0x4, R224 ;  /* 0x00000004067c7825 */ /* 0x040fe200078e02e0 */
[----:B------:R-:W-:Y:S02]  /*9700*/  PLOP3.LUT P4, PT, PT, PT, UP1, 0x80, 0x0 ;  /* 0x000000000000781c */ /* 0x000fe40003f8f018 */
[----:B------:R-:W-:Y:S01]  /*9710*/  LDGSTS.E [R241+0x5000], desc[UR32][R132.64], !P0 ;  /* 0x0500000084f17fae */ /* 0x000fe2000c121860 */
[----:B------:R-:W-:-:S03]  /*9720*/  IMAD.WIDE R4, R6, 0x4, R232 ;  /* 0x0000000406047825 */ /* 0x000fc600078e02e8 */
[----:B------:R-:W-:Y:S01]  /*9730*/  LDGSTS.E [R241+0x5100], desc[UR32][R128.64], !P0 ;  /* 0x0510000080f17fae */ /* 0x000fe2000c121860 */
[----:B------:R-:W-:-:S03]  /*9740*/  IMAD.WIDE R6, R6, 0x4, R134 ;  /* 0x0000000406067825 */ /* 0x000fc600078e0286 */
[----:B------:R-:W-:Y:S01]  /*9750*/  LDGSTS.E [R241+0x5200], desc[UR32][R126.64], !P0 ;  /* 0x052000007ef17fae */ /* 0x000fe2000c121860 */
[----:B------:R-:W-:-:S03]  /*9760*/  IMAD.WIDE R142, R142, 0x4, R134 ;  /* 0x000000048e8e7825 */ /* 0x000fc600078e0286 */
[----:B------:R-:W-:Y:S01]  /*9770*/  LDGSTS.E [R241+0x5300], desc[UR32][R122.64], !P0 ;  /* 0x053000007af17fae */ /* 0x000fe2000c121860 */
[----:B------:R-:W-:Y:S01]  /*9780*/  PLOP3.LUT P0, PT, PT, PT, UP1, 0x80, 0x0 ;  /* 0x000000000000781c */ /* 0x000fe20003f0f018 */
[----:B------:R-:W-:Y:S01]  /*9790*/  VIADD R240, R8, UR5 ;  /* 0x0000000508f07c36 */ /* 0x000fe20008000000 */
[----:B------:R-:W-:Y:S01]  /*97a0*/  LOP3.LUT R8, R10, 0x40, RZ, 0x3c, !PT ;  /* 0x000000400a087812 */ /* 0x000fe200078e3cff */
[----:B------:R-:W-:Y:S01]  /*97b0*/  LDGSTS.E [R241+0x6000], desc[UR32][R2.64], !P3 ;  /* 0x0600000002f17fae */ /* 0x000fe2000d921860 */
[----:B---3--:R-:W-:Y:S01]  /*97c0*/  IMAD.WIDE R58, R144, 0x4, R216 ;  /* 0x00000004903a7825 */ /* 0x008fe200078e02d8 */
[----:B------:R-:W-:Y:S02]  /*97d0*/  LOP3.LUT R10, R10, 0x60, RZ, 0x3c, !PT ;  /* 0x000000600a0a7812 */ /* 0x000fe400078e3cff */
[----:B------:R-:W-:Y:S01]  /*97e0*/  LDGSTS.E [R241+0x6100], desc[UR32][R124.64], !P3 ;  /* 0x061000007cf17fae */ /* 0x000fe2000d921860 */
[----:B------:R-:W-:-:S03]  /*97f0*/  IMAD.WIDE R72, R144, 0x4, R224 ;  /* 0x0000000490487825 */ /* 0x000fc600078e02e0 */
[----:B------:R-:W-:Y:S01]  /*9800*/  LDGSTS.E [R241+0x6200], desc[UR32][R4.64], !P3 ;  /* 0x0620000004f17fae */ /* 0x000fe2000d921860 */
[----:B------:R-:W-:-:S03]  /*9810*/  IMAD.WIDE R100, R144, 0x4, R232 ;  /* 0x0000000490647825 */ /* 0x000fc600078e02e8 */
[----:B------:R-:W-:Y:S01]  /*9820*/  LDGSTS.E [R241+0x6300], desc[UR32][R6.64], !P3 ;  /* 0x0630000006f17fae */ /* 0x000fe2000d921860 */
[----:B------:R-:W-:Y:S01]  /*9830*/  PLOP3.LUT P3, PT, PT, PT, UP1, 0x80, 0x0 ;  /* 0x000000000000781c */ /* 0x000fe20003f6f018 */
[----:B------:R-:W-:Y:S02]  /*9840*/  IMAD.WIDE R88, R144, 0x4, R134 ;  /* 0x0000000490587825 */ /* 0x000fe400078e0286 */
[----:B------:R-:W-:Y:S02]  /*9850*/  LDGSTS.E [R241+0x7000], desc[UR32][R136.64], !P5 ;  /* 0x0700000088f17fae */ /* 0x000fe4000e921860 */
[----:B------:R-:W-:Y:S01]  /*9860*/  IMAD.U32 R152, RZ, RZ, UR11 ;  /* 0x0000000bff987e24 */ /* 0x000fe2000f8e00ff */
[----:B------:R-:W-:Y:S01]  /*9870*/  UIMAD UR11, UR6, 0x12, URZ ;  /* 0x00000012060b78a4 */ /* 0x000fe2000f8e023f */
[----:B------:R-:W-:Y:S01]  /*9880*/  LDGSTS.E [R241+0x7100], desc[UR32][R138.64], !P5 ;  /* 0x071000008af17fae */ /* 0x000fe2000e921860 */
[----:B------:R-:W-:Y:S01]  /*9890*/  IMAD.U32 R158, RZ, RZ, UR12 ;  /* 0x0000000cff9e7e24 */ /* 0x000fe2000f8e00ff */
[----:B------:R-:W-:Y:S01]  /*98a0*/  UIMAD UR12, UR6, 0x16, URZ ;  /* 0x00000016060c78a4 */ /* 0x000fe2000f8e023f */
[----:B------:R-:W-:Y:S01]  /*98b0*/  IMAD.WIDE R150, R152, 0x4, R232 ;  /* 0x0000000498967825 */ /* 0x000fe200078e02e8 */
[----:B------:R-:W-:Y:S03]  /*98c0*/  LDGSTS.E [R241+0x7200], desc[UR32][R140.64], !P5 ;  /* 0x072000008cf17fae */ /* 0x000fe6000e921860 */
[----:B------:R-:W-:Y:S01]  /*98d0*/  IMAD.U32 R166, RZ, RZ, UR13 ;  /* 0x0000000dffa67e24 */ /* 0x000fe2000f8e00ff */
[----:B------:R-:W-:Y:S01]  /*98e0*/  LDGSTS.E [R241+0x7300], desc[UR32][R142.64], !P5 ;  /* 0x073000008ef17fae */ /* 0x000fe2000e921860 */
[----:B------:R-:W-:Y:S01]  /*98f0*/  PLOP3.LUT P5, PT, PT, PT, UP1, 0x80, 0x0 ;  /* 0x000000000000781c */ /* 0x000fe20003faf018 */
[C---:B------:R-:W-:Y:S01]  /*9900*/  IMAD.WIDE R154, R158.reuse, 0x4, R224 ;  /* 0x000000049e9a7825 */ /* 0x040fe200078e02e0 */
[----:B------:R-:W-:Y:S01]  /*9910*/  UIMAD UR13, UR6, 0x1a, URZ ;  /* 0x0000001a060d78a4 */ /* 0x000fe2000f8e023f */
[----:B------:R-:W-:Y:S01]  /*9920*/  LDGSTS.E [R240+0x400], desc[UR32][R58.64], !P4 ;  /* 0x004000003af07fae */ /* 0x000fe2000e121860 */
[----:B------:R-:W-:Y:S01]  /*9930*/  PLOP3.LUT P4, PT, PT, PT, UP2, 0x80, 0x0 ;  /* 0x000000000000781c */ /* 0x000fe20003f8f028 */
[----:B------:R-:W-:-:S02]  /*9940*/  IMAD.WIDE R156, R158, 0x4, R232 ;  /* 0x000000049e9c7825 */ /* 0x000fc400078e02e8 */
[----:B------:R-:W-:Y:S01]  /*9950*/  LDGSTS.E [R240+0x500], desc[UR32][R72.64], !P0 ;  /* 0x0050000048f07fae */ /* 0x000fe2000c121860 */
[----:B------:R-:W-:Y:S01]  /*9960*/  ISETP.GE.U32.AND P0, PT, R0, 0x7fffffcb, PT ;  /* 0x7fffffcb0000780c */ /* 0x000fe20003f06070 */
[----:B------:R-:W-:Y:S01]  /*9970*/  IMAD.U32 R0, RZ, RZ, UR4 ;  /* 0x00000004ff007e24 */ /* 0x000fe2000f8e00ff */
[----:B------:R-:W-:Y:S01]  /*9980*/  UIADD3 UR4, UR10, -0xa, URZ ;  /* 0xfffffff60a047890 */ /* 0x000fe2000fffe03f */
[----:B------:R-:W-:Y:S01]  /*9990*/  LDGSTS.E [R240+0x600], desc[UR32][R100.64], !P3 ;  /* 0x0060000064f07fae */ /* 0x000fe2000d921860 */
[----:B------:R-:W-:Y:S01]  /*99a0*/  PLOP3.LUT P3, PT, PT, PT, UP2, 0x80, 0x0 ;  /* 0x000000000000781c */ /* 0x000fe20003f6f028 */
[C---:B------:R-:W-:Y:S01]  /*99b0*/  IMAD.WIDE R92, R0.reuse, 0x4, R216 ;  /* 0x00000004005c7825 */ /* 0x040fe200078e02d8 */
[----:B------:R-:W-:Y:S01]  /*99c0*/  UISETP.GE.U32.AND UP1, UPT, UR4, 0x7fffffd7, UPT ;  /* 0x7fffffd70400788c */ /* 0x000fe2000bf26070 */
[----:B------:R-:W-:Y:S01]  /*99d0*/  LDGSTS.E [R240+0x700], desc[UR32][R88.64], !P5 ;  /* 0x0070000058f07fae */ /* 0x000fe2000e921860 */
[----:B------:R-:W-:Y:S01]  /*99e0*/  PLOP3.LUT P5, PT, PT, PT, UP2, 0x80, 0x0 ;  /* 0x000000000000781c */ /* 0x000fe20003faf028 */
[C---:B------:R-:W-:Y:S01]  /*99f0*/  IMAD.WIDE R50, R0.reuse, 0x4, R224 ;  /* 0x0000000400327825 */ /* 0x040fe200078e02e0 */
[----:B------:R-:W-:Y:S01]  /*9a00*/  UIMAD UR4, UR6, 0x9, URZ ;  /* 0x00000009060478a4 */ /* 0x000fe2000f8e023f */
[----:B------:R-:W-:Y:S01]  /*9a10*/  LDGSTS.E [R240+0x1400], desc[UR32][R92.64], !P4 ;  /* 0x014000005cf07fae */ /* 0x000fe2000e121860 */
[----:B------:R-:W-:Y:S01]  /*9a20*/  PLOP3.LUT P4, PT, PT, PT, UP2, 0x80, 0x0 ;  /* 0x000000000000781c */ /* 0x000fe20003f8f028 */
[----:B------:R-:W-:-:S02]  /*9a30*/  IMAD.WIDE R54, R0, 0x4, R232 ;  /* 0x0000000400367825 */ /* 0x000fc400078e02e8 */
[----:B------:R1:W-:Y:S02]  /*9a40*/  STL.64 [R1+0x2050], R240 ;  /* 0x002050f001007387 */ /* 0x0003e40000100a00 */
[----:B------:R-:W-:Y:S02]  /*9a50*/  IMAD.WIDE R48, R0, 0x4, R134 ;  /* 0x0000000400307825 */ /* 0x000fe400078e0286 */
[----:B------:R-:W-:Y:S01]  /*9a60*/  LDGSTS.E [R240+0x1500], desc[UR32][R50.64], !P3 ;  /* 0x0150000032f07fae */ /* 0x000fe2000d921860 */
[----:B------:R-:W-:Y:S01]  /*9a70*/  PLOP3.LUT P3, PT, PT, PT, UP1, 0x80, 0x0 ;  /* 0x000000000000781c */ /* 0x000fe20003f6f018 */
        /* <DEDUP_REMOVED lines=8> */
[----:B------:R-:W-:Y:S01]  /*9b00*/  IMAD.WIDE R18, R144, 0x4, R224 ;  /* 0x0000000490127825 */ /* 0x000fe200078e02e0 */
[----:B------:R-:W-:-:S03]  /*9b10*/  USHF.L.U32 UR4, UR6, 0x1, URZ ;  /* 0x0000000106047899 */ /* 0x000fc6000800063f */
[----:B------:R-:W-:Y:S01]  /*9b20*/  LDGSTS.E [R240+0x2400], desc[UR32][R82.64], !P3 ;  /* 0x0240000052f07fae */ /* 0x000fe2000d921860 */
[----:B------:R-:W-:Y:S01]  /*9b30*/  PLOP3.LUT P3, PT, PT, PT, UP1, 0x80, 0x0 ;  /* 0x000000000000781c */ /* 0x000fe20003f6f018 */
[C---:B------:R-:W-:Y:S01]  /*9b40*/  IMAD.WIDE R22, R144.reuse, 0x4, R232 ;  /* 0x0000000490167825 */ /* 0x040fe200078e02e8 */
[----:B------:R-:W-:Y:S01]  /*9b50*/  UISETP.GE.U32.AND UP1, UPT, UR15, 0x7fffffde, UPT ;  /* 0x7fffffde0f00788c */ /* 0x000fe2000bf26070 */
[----:B------:R-:W-:Y:S01]  /*9b60*/  LDGSTS.E [R240+0x2500], desc[UR32][R18.64], !P5 ;  /* 0x0250000012f07fae */ /* 0x000fe2000e921860 */
[----:B------:R-:W-:Y:S01]  /*9b70*/  PLOP3.LUT P5, PT, PT, PT, UP2, 0x80, 0x0 ;  /* 0x000000000000781c */ /* 0x000fe20003faf028 */
[----:B------:R-:W-:Y:S01]  /*9b80*/  IMAD.U32 R0, RZ, RZ, UR8 ;  /* 0x00000008ff007e24 */ /* 0x000fe2000f8e00ff */
[----:B------:R-:W-:Y:S01]  /*9b90*/  UIMAD UR8, UR6, 0x6, URZ ;  /* 0x00000006060878a4 */ /* 0x000fe2000f8e023f */
[----:B------:R-:W-:Y:S01]  /*9ba0*/  LDGSTS.E [R240+0x2600], desc[UR32][R22.64], !P4 ;  /* 0x0260000016f07fae */ /* 0x000fe2000e121860 */
[----:B------:R-:W-:Y:S01]  /*9bb0*/  PLOP3.LUT P4, PT, PT, PT, UP2, 0x80, 0x0 ;  /* 0x000000000000781c */ /* 0x000fe20003f8f028 */
[----:B------:R-:W-:Y:S01]  /*9bc0*/  IMAD.WIDE R16, R144, 0x4, R134 ;  /* 0x0000000490107825 */ /* 0x000fe200078e0286 */
[----:B------:R-:W-:-:S03]  /*9bd0*/  UIADD3 UR15, UR10, -0x4, URZ ;  /* 0xfffffffc0a0f7890 */ /* 0x000fc6000fffe03f */
[C---:B------:R-:W-:Y:S01]  /*9be0*/  IMAD.WIDE R70, R0.reuse, 0x4, R216 ;  /* 0x0000000400467825 */ /* 0x040fe200078e02d8 */
[----:B------:R-:W-:Y:S01]  /*9bf0*/  LDGSTS.E [R240+0x2700], desc[UR32][R16.64], !P3 ;  /* 0x0270000010f07fae */ /* 0x000fe2000d921860 */
[----:B------:R-:W-:Y:S02]  /*9c00*/  PLOP3.LUT P3, PT, PT, PT, UP2, 0x80, 0x0 ;  /* 0x000000000000781c */ /* 0x000fe40003f6f028 */
[C---:B------:R-:W-:Y:S01]  /*9c10*/  IMAD.WIDE R114, R0.reuse, 0x4, R224 ;  /* 0x0000000400727825 */ /* 0x040fe200078e02e0 */
[----:B------:R-:W-:Y:S01]  /*9c20*/  LDGSTS.E [R240+0x3400], desc[UR32][R70.64], !P5 ;  /* 0x0340000046f07fae */ /* 0x000fe2000e921860 */
[----:B------:R-:W-:Y:S01]  /*9c30*/  PLOP3.LUT P5, PT, PT, PT, UP2, 0x80, 0x0 ;  /* 0x000000000000781c */ /* 0x000fe20003faf028 */
[----:B------:R-:W-:Y:S01]  /*9c40*/  UISETP.GE.U32.AND UP2, UPT, UR16, 0x7fffffda, UPT ;  /* 0x7fffffda1000788c */ /* 0x000fe2000bf46070 */
[----:B------:R-:W-:Y:S01]  /*9c50*/  VIADD R144, R145, 0xffffffe6 ;  /* 0xffffffe691907836 */ /* 0x000fe20000000000 */
[----:B------:R-:W-:Y:S01]  /*9c60*/  LDGSTS.E [R240+0x3500], desc[UR32][R114.64], !P4 ;  /* 0x0350000072f07fae */ /* 0x000fe2000e121860 */
[----:B------:R-:W-:Y:S01]  /*9c70*/  IMAD.WIDE R112, R0, 0x4, R232 ;  /* 0x0000000400707825 */ /* 0x000fe200078e02e8 */
[----:B------:R-:W-:-:S02]  /*9c80*/  UIADD3 UR16, UR10, -0x8, URZ ;  /* 0xfffffff80a107890 */ /* 0x000fc4000fffe03f */
[----:B------:R-:W-:Y:S01]  /*9c90*/  ISETP.GE.U32.AND P4, PT, R144, 0x7fffffc7, PT ;  /* 0x7fffffc79000780c */ /* 0x000fe20003f86070 */
[----:B------:R-:W-:Y:S01]  /*9ca0*/  VIADD R144, R146, 0xffffffe2 ;  /* 0xffffffe292907836 */ /* 0x000fe20000000000 */
[----:B------:R-:W-:Y:S01]  /*9cb0*/  LDGSTS.E [R240+0x3600], desc[UR32][R112.64], !P3 ;  /* 0x0360000070f07fae */ /* 0x000fe2000d921860 */
[----:B------:R-:W-:-:S03]  /*9cc0*/  IMAD.WIDE R110, R0, 0x4, R134 ;  /* 0x00000004006e7825 */ /* 0x000fc600078e0286 */
[----:B------:R-:W-:Y:S01]  /*9cd0*/  ISETP.GE.U32.AND P3, PT, R144, 0x7fffffc3, PT ;  /* 0x7fffffc39000780c */ /* 0x000fe20003f66070 */
[----:B------:R-:W-:Y:S01]  /*9ce0*/  VIADD R0, R148, 0xfffffff1 ;  /* 0xfffffff194007836 */ /* 0x000fe20000000000 */
[----:B------:R-:W-:Y:S01]  /*9cf0*/  LDGSTS.E [R240+0x3700], desc[UR32][R110.64], !P5 ;  /* 0x037000006ef07fae */ /* 0x000fe2000e921860 */
[----:B------:R-:W-:-:S03]  /*9d00*/  IMAD.WIDE R144, R152, 0x4, R216 ;  /* 0x0000000498907825 */ /* 0x000fc600078e02d8 */
[----:B------:R-:W-:Y:S01]  /*9d10*/  ISETP.GE.U32.AND P5, PT, R0, 0x7fffffd2, PT ;  /* 0x7fffffd20000780c */ /* 0x000fe20003fa6070 */
[C---:B------:R-:W-:Y:S01]  /*9d20*/  IMAD.WIDE R148, R152.reuse, 0x4, R224 ;  /* 0x0000000498947825 */ /* 0x040fe200078e02e0 */
[----:B------:R-:W-:Y:S03]  /*9d30*/  LDGSTS.E [R240+0x4400], desc[UR32][R144.64], !P2 ;  /* 0x0440000090f07fae */ /* 0x000fe6000d121860 */
[----:B------:R-:W-:Y:S01]  /*9d40*/  VIADD R0, R147, 0xffffffed ;  /* 0xffffffed93007836 */ /* 0x000fe20000000000 */
[----:B------:R-:W-:Y:S01]  /*9d50*/  LDGSTS.E [R240+0x4500], desc[UR32][R148.64], !P2 ;  /* 0x0450000094f07fae */ /* 0x000fe2000d121860 */
[----:B------:R-:W-:-:S03]  /*9d60*/  IMAD.WIDE R152, R152, 0x4, R134 ;  /* 0x0000000498987825 */ /* 0x000fc600078e0286 */
[----:B------:R-:W-:Y:S01]  /*9d70*/  LDGSTS.E [R240+0x4600], desc[UR32][R150.64], !P2 ;  /* 0x0460000096f07fae */ /* 0x000fe2000d121860 */
[----:B------:R-:W-:-:S03]  /*9d80*/  IMAD.WIDE R146, R158, 0x4, R216 ;  /* 0x000000049e927825 */ /* 0x000fc600078e02d8 */
[----:B------:R-:W-:Y:S01]  /*9d90*/  LDGSTS.E [R240+0x4700], desc[UR32][R152.64], !P2 ;  /* 0x0470000098f07fae */ /* 0x000fe2000d121860 */
[----:B------:R-:W-:Y:S01]  /*9da0*/  IMAD.WIDE R158, R158, 0x4, R134 ;  /* 0x000000049e9e7825 */ /* 0x000fe200078e0286 */
        /* <DEDUP_REMOVED lines=8> */
[----:B------:R-:W-:Y:S01]  /*9e30*/  IMAD.U32 R174, RZ, RZ, UR14 ;  /* 0x0000000effae7e24 */ /* 0x000fe2000f8e00ff */
[----:B------:R-:W-:Y:S01]  /*9e40*/  PLOP3.LUT P0, PT, PT, PT, UP1, 0x80, 0x0 ;  /* 0x000000000000781c */ /* 0x000fe20003f0f018 */
[----:B------:R-:W-:Y:S01]  /*9e50*/  IMAD.WIDE R166, R166, 0x4, R134 ;  /* 0x00000004a6a67825 */ /* 0x000fe200078e0286 */
[----:B------:R-:W-:Y:S01]  /*9e60*/  LDGSTS.E [R240+0x6400], desc[UR32][R160.64], !P4 ;  /* 0x06400000a0f07fae */ /* 0x000fe2000e121860 */
[----:B------:R-:W-:Y:S02]  /*9e70*/  UIMAD UR14, UR6, 0x1e, URZ ;  /* 0x0000001e060e78a4 */ /* 0x000fe4000f8e023f */
[----:B------:R-:W-:Y:S01]  /*9e80*/  IMAD.U32 R176, RZ, RZ, UR4 ;  /* 0x00000004ffb07e24 */ /* 0x000fe2000f8e00ff */
[----:B------:R-:W-:Y:S01]  /*9e90*/  LDGSTS.E [R240+0x6500], desc[UR32][R162.64], !P4 ;  /* 0x06500000a2f07fae */ /* 0x000fe2000e121860 */
[----:B------:R-:W-:Y:S01]  /*9ea0*/  IMAD.WIDE R168, R174, 0x4, R216 ;  /* 0x00000004aea87825 */ /* 0x000fe200078e02d8 */
[----:B------:R-:W-:-:S02]  /*9eb0*/  UIADD3 UR4, UR10, -0xb, URZ ;  /* 0xfffffff50a047890 */ /* 0x000fc4000fffe03f */
[----:B------:R-:W-:Y:S01]  /*9ec0*/  LDGSTS.E [R240+0x6600], desc[UR32][R164.64], !P4 ;  /* 0x06600000a4f07fae */ /* 0x000fe2000e121860 */
[C---:B------:R-:W-:Y:S01]  /*9ed0*/  IMAD.WIDE R170, R174.reuse, 0x4, R224 ;  /* 0x00000004aeaa7825 */ /* 0x040fe200078e02e0 */
[----:B------:R-:W-:Y:S02]  /*9ee0*/  UIADD3 UR10, UR10, -0xc, URZ ;  /* 0xfffffff40a0a7890 */ /* 0x000fe4000fffe03f */
[----:B------:R-:W-:Y:S01]  /*9ef0*/  LDGSTS.E [R240+0x6700], desc[UR32][R166.64], !P4 ;  /* 0x06700000a6f07fae */ /* 0x000fe2000e121860 */
[----:B------:R-:W-:Y:S01]  /*9f00*/  PLOP3.LUT P4, PT, PT, PT, UP1, 0x80, 0x0 ;  /* 0x000000000000781c */ /* 0x000fe20003f8f018 */
[C---:B------:R-:W-:Y:S02]  /*9f10*/  IMAD.WIDE R172, R174.reuse, 0x4, R232 ;  /* 0x00000004aeac7825 */ /* 0x040fe400078e02e8 */
[----:B------:R-:W-:Y:S02]  /*9f20*/  LDGSTS.E [R240+0x7400], desc[UR32][R168.64], !P3 ;  /* 0x07400000a8f07fae */ /* 0x000fe4000d921860 */
[----:B------:R-:W-:-:S02]  /*9f30*/  IMAD.WIDE R174, R174, 0x4, R134 ;  /* 0x00000004aeae7825 */ /* 0x000fc400078e0286 */
[----:B------:R-:W-:Y:S02]  /*9f40*/  LDGSTS.E [R240+0x7500], desc[UR32][R170.64], !P3 ;  /* 0x07500000aaf07fae */ /* 0x000fe4000d921860 */
[----:B------:R-:W-:Y:S02]  /*9f50*/  VIADD R242, R8, UR5 ;  /* 0x0000000508f27c36 */ /* 0x000fe40008000000 */
[C---:B------:R-:W-:Y:S01]  /*9f60*/  IMAD.WIDE R62, R176.reuse, 0x4, R216 ;  /* 0x00000004b03e7825 */ /* 0x040fe200078e02d8 */
[----:B------:R-:W-:Y:S03]  /*9f70*/  LDGSTS.E [R240+0x7600], desc[UR32][R172.64], !P3 ;  /* 0x07600000acf07fae */ /* 0x000fe6000d921860 */
[C---:B------:R-:W-:Y:S01]  /*9f80*/  IMAD.WIDE R74, R176.reuse, 0x4, R224 ;  /* 0x00000004b04a7825 */ /* 0x040fe200078e02e0 */
[----:B------:R1:W-:Y:S01]  /*9f90*/  LDGSTS.E [R240+0x7700], desc[UR32][R174.64], !P3 ;  /* 0x07700000aef07fae */ /* 0x0003e2000d921860 */
[----:B------:R-:W-:Y:S01]  /*9fa0*/  PLOP3.LUT P3, PT, PT, PT, UP1, 0x80, 0x0 ;  /* 0x000000000000781c */ /* 0x000fe20003f6f018 */
[----:B------:R-:W-:Y:S01]  /*9fb0*/  UISETP.GE.U32.AND UP1, UPT, UR4, 0x7fffffd6, UPT ;  /* 0x7fffffd60400788c */ /* 0x000fe2000bf26070 */
[C---:B------:R-:W-:Y:S01]  /*9fc0*/  IMAD.WIDE R102, R176.reuse, 0x4, R232 ;  /* 0x00000004b0667825 */ /* 0x040fe200078e02e8 */
[----:B------:R-:W-:Y:S01]  /*9fd0*/  LDGSTS.E [R242+0x800], desc[UR32][R62.64], !P2 ;  /* 0x008000003ef27fae */ /* 0x000fe2000d121860 */
[----:B------:R-:W-:Y:S01]  /*9fe0*/  PLOP3.LUT P2, PT, PT, PT, UP2, 0x80, 0x0 ;  /* 0x000000000000781c */ /* 0x000fe20003f4f028 */
[----:B------:R-:W-:Y:S01]  /*9ff0*/  UIMAD UR4, UR6, 0xa, URZ ;  /* 0x0000000a060478a4 */ /* 0x000fe2000f8e023f */
[----:B------:R-:W-:Y:S01]  /*a000*/  IMAD.WIDE R90, R176, 0x4, R134 ;  /* 0x00000004b05a7825 */ /* 0x000fe200078e0286 */
[----:B------:R-:W-:Y:S01]  /*a010*/  LDGSTS.E [R242+0x900], desc[UR32][R74.64], !P0 ;  /* 0x009000004af27fae */ /* 0x000fe2000c121860 */
[----:B------:R-:W-:Y:S01]  /*a020*/  ISETP.GE.U32.AND P0, PT, R0, 0x7fffffce, PT ;  /* 0x7fffffce0000780c */ /* 0x000fe20003f06070 */
[----:B------:R-:W2:Y:S01]  /*a030*/  LDC R176, c[0x0][0x230] ;  /* 0x00008c00ffb07b82 */ /* 0x000ea20000000800 */
[----:B------:R-:W-:Y:S01]  /*a040*/  IMAD.U32 R0, RZ, RZ, UR8 ;  /* 0x00000008ff007e24 */ /* 0x000fe2000f8e00ff */
[----:B------:R-:W-:Y:S01]  /*a050*/  LDGSTS.E [R242+0xa00], desc[UR32][R102.64], !P4 ;  /* 0x00a0000066f27fae */ /* 0x000fe2000e121860 */
[----:B------:R-:W-:Y:S01]  /*a060*/  PLOP3.LUT P4, PT, PT, PT, UP2, 0x80, 0x0 ;  /* 0x000000000000781c */ /* 0x000fe20003f8f028 */
[----:B------:R-:W-:Y:S01]  /*a070*/  IMAD.U32 R184, RZ, RZ, UR11 ;  /* 0x0000000bffb87e24 */ /* 0x000fe2000f8e00ff */
[----:B------:R-:W-:Y:S01]  /*a080*/  UIMAD UR8, UR6, 0x7, URZ ;  /* 0x00000007060878a4 */ /* 0x000fe2000f8e023f */
[C---:B------:R-:W-:Y:S01]  /*a090*/  IMAD.WIDE R80, R0.reuse, 0x4, R216 ;  /* 0x0000000400507825 */ /* 0x040fe200078e02d8 */
[----:B------:R-:W-:Y:S01]  /*a0a0*/  LDGSTS.E [R242+0xb00], desc[UR32][R90.64], !P3 ;  /* 0x00b000005af27fae */ /* 0x000fe2000d921860 */
[----:B------:R-:W-:Y:S01]  /*a0b0*/  PLOP3.LUT P3, PT, PT, PT, UP2, 0x80, 0x0 ;  /* 0x000000000000781c */ /* 0x000fe20003f6f028 */
[----:B------:R-:W-:Y:S01]  /*a0c0*/  UIMAD UR11, UR6, 0x17, URZ ;  /* 0x00000017060b78a4 */ /* 0x000fe2000f8e023f */
[C---:B------:R-:W-:Y:S01]  /*a0d0*/  IMAD.WIDE R42, R0.reuse, 0x4, R224 ;  /* 0x00000004002a7825 */ /* 0x040fe200078e02e0 */
[----:B------:R-:W-:Y:S01]  /*a0e0*/  LDGSTS.E [R242+0x1800], desc[UR32][R80.64], !P2 ;  /* 0x0180000050f27fae */ /* 0x000fe2000d121860 */
[----:B------:R-:W-:Y:S01]  /*a0f0*/  PLOP3.LUT P2, PT, PT, PT, UP2, 0x80, 0x0 ;  /* 0x000000000000781c */ /* 0x000fe20003f4f028 */
[----:B------:R-:W-:Y:S01]  /*a100*/  UISETP.GE.U32.AND UP2, UPT, UR16, 0x7fffffd9, UPT ;  /* 0x7fffffd91000788c */ /* 0x000fe2000bf46070 */
[----:B------:R-:W-:-:S02]  /*a110*/  IMAD.WIDE R46, R0, 0x4, R232 ;  /* 0x00000004002e7825 */ /* 0x000fc400078e02e8 */
[----:B------:R-:W-:Y:S01]  /*a120*/  LDGSTS.E [R242+0x1900], desc[UR32][R42.64], !P4 ;  /* 0x019000002af27fae */ /* 0x000fe2000e121860 */
[----:B------:R-:W-:Y:S01]  /*a130*/  PLOP3.LUT P4, PT, PT, PT, UP1, 0x80, 0x0 ;  /* 0x000000000000781c */ /* 0x000fe20003f8f018 */
[----:B------:R-:W-:-:S03]  /*a140*/  IMAD.WIDE R40, R0, 0x4, R134 ;  /* 0x0000000400287825 */ /* 0x000fc600078e0286 */
[----:B------:R-:W-:Y:S01]  /*a150*/  LDGSTS.E [R242+0x1a00], desc[UR32][R46.64], !P3 ;  /* 0x01a000002ef27fae */ /* 0x000fe2000d921860 */
[----:B------:R-:W-:Y:S01]  /*a160*/  IMAD.U32 R0, RZ, RZ, UR4 ;  /* 0x00000004ff007e24 */ /* 0x000fe2000f8e00ff */
[----:B------:R-:W-:Y:S01]  /*a170*/  PLOP3.LUT P3, PT, PT, PT, UP1, 0x80, 0x0 ;  /* 0x000000000000781c */ /* 0x000fe20003f6f018 */
[----:B------:R-:W-:Y:S01]  /*a180*/  UIMAD UR4, UR6, 0xe, URZ ;  /* 0x0000000e060478a4 */ /* 0x000fe2000f8e023f */
[----:B------:R-:W-:Y:S01]  /*a190*/  LDGSTS.E [R242+0x1b00], desc[UR32][R40.64], !P2 ;  /* 0x01b0000028f27fae */ /* 0x000fe2000d121860 */
[----:B------:R-:W-:Y:S01]  /*a1a0*/  PLOP3.LUT P2, PT, PT, PT, UP1, 0x80, 0x0 ;  /* 0x000000000000781c */ /* 0x000fe20003f4f018 */
[----:B------:R-:W-:-:S04]  /*a1b0*/  IMAD.WIDE R68, R0, 0x4, R216 ;  /* 0x0000000400447825 */ /* 0x000fc800078e02d8 */
[C---:B------:R-:W-:Y:S01]  /*a1c0*/  IMAD.WIDE R14, R0.reuse, 0x4, R224 ;  /* 0x00000004000e7825 */ /* 0x040fe200078e02e0 */
[----:B------:R-:W-:Y:S01]  /*a1d0*/  LDGSTS.E [R242+0x2800], desc[UR32][R68.64], !P4 ;  /* 0x0280000044f27fae */ /* 0x000fe2000e121860 */
[----:B------:R-:W-:Y:S01]  /*a1e0*/  PLOP3.LUT P4, PT, PT, PT, UP1, 0x80, 0x0 ;  /* 0x000000000000781c */ /* 0x000fe20003f8f018 */
[----:B------:R-:W-:Y:S01]  /*a1f0*/  UISETP.GE.U32.AND UP1, UPT, UR15, 0x7fffffdd, UPT ;  /* 0x7fffffdd0f00788c */ /* 0x000fe2000bf26070 */
[----:B------:R-:W-:Y:S01]  /*a200*/  IMAD.WIDE R20, R0, 0x4, R232 ;  /* 0x0000000400147825 */ /* 0x000fe200078e02e8 */
[----:B------:R-:W-:Y:S01]  /*a210*/  LDGSTS.E [R242+0x2900], desc[UR32][R14.64], !P3 ;  /* 0x029000000ef27fae */ /* 0x000fe2000d921860 */
[----:B------:R-:W-:Y:S02]  /*a220*/  ISETP.GE.U32.AND P3, PT, R177, 0x7fffffca, PT ;  /* 0x7fffffcab100780c */ /* 0x000fe40003f66070 */
[----:B--2---:R-:W-:Y:S01]  /*a230*/  VIADD R176, R176, 0xffffffe5 ;  /* 0xffffffe5b0b07836 */ /* 0x004fe20000000000 */
[----:B------:R-:W-:Y:S01]  /*a240*/  LDGSTS.E [R242+0x2a00], desc[UR32][R20.64], !P2 ;  /* 0x02a0000014f27fae */ /* 0x000fe2000d121860 */
[----:B------:R-:W-:-:S03]  /*a250*/  IMAD.WIDE R28, R0, 0x4, R134 ;  /* 0x00000004001c7825 */ /* 0x000fc600078e0286 */
[----:B------:R-:W-:Y:S01]  /*a260*/  ISETP.GE.U32.AND P2, PT, R176, 0x7fffffc6, PT ;  /* 0x7fffffc6b000780c */ /* 0x000fe20003f46070 */
[----:B------:R-:W-:Y:S01]  /*a270*/  IMAD.U32 R0, RZ, RZ, UR4 ;  /* 0x00000004ff007e24 */ /* 0x000fe2000f8e00ff */
[----:B------:R-:W-:Y:S01]  /*a280*/  LDGSTS.E [R242+0x2b00], desc[UR32][R28.64], !P4 ;  /* 0x02b000001cf27fae */ /* 0x000fe2000e121860 */
[----:B------:R-:W-:Y:S01]  /*a290*/  VIADD R176, R178, 0xffffffe1 ;  /* 0xffffffe1b2b07836 */ /* 0x000fe20000000000 */
[----:B------:R-:W-:Y:S01]  /*a2a0*/  UIMAD UR4, UR6, 0x3, URZ ;  /* 0x00000003060478a4 */ /* 0x000fe2000f8e023f */
[----:B------:R-:W-:-:S03]  /*a2b0*/  IMAD.WIDE R98, R0, 0x4, R216 ;  /* 0x0000000400627825 */ /* 0x000fc600078e02d8 */
[----:B------:R-:W-:Y:S01]  /*a2c0*/  ISETP.GE.U32.AND P4, PT, R176, 0x7fffffc2, PT ;  /* 0x7fffffc2b000780c */ /* 0x000fe20003f86070 */
[C---:B------:R-:W-:Y:S01]  /*a2d0*/  IMAD.WIDE R108, R0.reuse, 0x4, R224 ;  /* 0x00000004006c7825 */ /* 0x040fe200078e02e0 */
[----:B------:R-:W-:Y:S03]  /*a2e0*/  LDGSTS.E [R242+0x3800], desc[UR32][R98.64], !P5 ;  /* 0x0380000062f27fae */ /* 0x000fe6000e921860 */
[C---:B------:R-:W-:Y:S01]  /*a2f0*/  IMAD.WIDE R106, R0.reuse, 0x4, R232 ;  /* 0x00000004006a7825 */ /* 0x040fe200078e02e8 */
[----:B------:R-:W-:Y:S03]  /*a300*/  LDGSTS.E [R242+0x3900], desc[UR32][R108.64], !P5 ;  /* 0x039000006cf27fae */ /* 0x000fe6000e921860 */
[----:B------:R-:W-:Y:S01]  /*a310*/  IMAD.WIDE R8, R0, 0x4, R134 ;  /* 0x0000000400087825 */ /* 0x000fe200078e0286 */
[----:B------:R-:W-:Y:S03]  /*a320*/  LDGSTS.E [R242+0x3a00], desc[UR32][R106.64], !P5 ;  /* 0x03a000006af27fae */ /* 0x000fe6000e921860 */
[C---:B------:R-:W-:Y:S01]  /*a330*/  IMAD.WIDE R176, R184.reuse, 0x4, R216 ;  /* 0x00000004b8b07825 */ /* 0x040fe200078e02d8 */
[----:B------:R-:W-:Y:S03]  /*a340*/  LDGSTS.E [R242+0x3b00], desc[UR32][R8.64], !P5 ;  /* 0x03b0000008f27fae */ /* 0x000fe6000e921860 */
[----:B------:R-:W-:Y:S01]  /*a350*/  IMAD.U32 R190, RZ, RZ, UR12 ;  /* 0x0000000cffbe7e24 */ /* 0x000fe2000f8e00ff */
[----:B------:R-:W-:Y:S01]  /*a360*/  LDGSTS.E [R242+0x4800], desc[UR32][R176.64], !P0 ;  /* 0x04800000b0f27fae */ /* 0x000fe2000c121860 */
[----:B------:R-:W-:Y:S01]  /*a370*/  IMAD.WIDE R180, R184, 0x4, R224 ;  /* 0x00000004b8b47825 */ /* 0x000fe200078e02e0 */
[----:B------:R-:W-:-:S03]  /*a380*/  UIMAD UR12, UR6, 0x1b, URZ ;  /* 0x0000001b060c78a4 */ /* 0x000fc6000f8e023f */
[C---:B------:R-:W-:Y:S01]  /*a390*/  IMAD.WIDE R182, R184.reuse, 0x4, R232 ;  /* 0x00000004b8b67825 */ /* 0x040fe200078e02e8 */
[----:B------:R-:W-:Y:S03]  /*a3a0*/  LDGSTS.E [R242+0x4900], desc[UR32][R180.64], !P0 ;  /* 0x04900000b4f27fae */ /* 0x000fe6000c121860 */
[----:B------:R-:W-:Y:S01]  /*a3b0*/  IMAD.WIDE R184, R184, 0x4, R134 ;  /* 0x00000004b8b87825 */ /* 0x000fe200078e0286 */
[----:B------:R-:W-:Y:S03]  /*a3c0*/  LDGSTS.E [R242+0x4a00], desc[UR32][R182.64], !P0 ;  /* 0x04a00000b6f27fae */ /* 0x000fe6000c121860 */
[----:B------:R-:W-:Y:S01]  /*a3d0*/  VIADD R0, R179, 0xfffffff0 ;  /* 0xfffffff0b3007836 */ /* 0x000fe20000000000 */
[----:B------:R-:W-:Y:S01]  /*a3e0*/  LDGSTS.E [R242+0x4b00], desc[UR32][R184.64], !P0 ;  /* 0x04b00000b8f27fae */ /* 0x000fe2000c121860 */
[----:B------:R-:W-:Y:S01]  /*a3f0*/  IMAD.U32 R198, RZ, RZ, UR13 ;  /* 0x0000000dffc67e24 */ /* 0x000fe2000f8e00ff */
[----:B------:R-:W-:Y:S01]  /*a400*/  PLOP3.LUT P0, PT, PT, PT, UP1, 0x80, 0x0 ;  /* 0x000000000000781c */ /* 0x000fe20003f0f018 */
[----:B------:R-:W-:Y:S01]  /*a410*/  IMAD.WIDE R178, R190, 0x4, R216 ;  /* 0x00000004beb27825 */ /* 0x000fe200078e02d8 */
[----:B------:R-:W-:Y:S01]  /*a420*/  ISETP.GE.U32.AND P5, PT, R0, 0x7fffffd1, PT ;  /* 0x7fffffd10000780c */ /* 0x000fe20003fa6070 */
[----:B------:R-:W-:-:S02]  /*a430*/  UIMAD UR13, UR6, 0x1f, URZ ;  /* 0x0000001f060d78a4 */ /* 0x000fc4000f8e023f */
[C---:B------:R-:W-:Y:S01]  /*a440*/  IMAD.WIDE R186, R190.reuse, 0x4, R224 ;  /* 0x00000004beba7825 */ /* 0x040fe200078e02e0 */
[----:B------:R-:W-:Y:S03]  /*a450*/  LDGSTS.E [R242+0x5800], desc[UR32][R178.64], !P3 ;  /* 0x05800000b2f27fae */ /* 0x000fe6000d921860 */
[C---:B------:R-:W-:Y:S01]  /*a460*/  IMAD.WIDE R188, R190.reuse, 0x4, R232 ;  /* 0x00000004bebc7825 */ /* 0x040fe200078e02e8 */
[----:B------:R-:W-:Y:S03]  /*a470*/  LDGSTS.E [R242+0x5900], desc[UR32][R186.64], !P3 ;  /* 0x05900000baf27fae */ /* 0x000fe6000d921860 */
[----:B------:R-:W-:Y:S01]  /*a480*/  IMAD.WIDE R190, R190, 0x4, R134 ;  /* 0x00000004bebe7825 */ /* 0x000fe200078e0286 */
[----:B------:R-:W-:Y:S03]  /*a490*/  LDGSTS.E [R242+0x5a00], desc[UR32][R188.64], !P3 ;  /* 0x05a00000bcf27fae */ /* 0x000fe6000d921860 */
[----:B------:R-:W-:Y:S01]  /*a4a0*/  IMAD.U32 R206, RZ, RZ, UR14 ;  /* 0x0000000effce7e24 */ /* 0x000fe2000f8e00ff */
[----:B------:R-:W-:Y:S01]  /*a4b0*/  LDGSTS.E [R242+0x5b00], desc[UR32][R190.64], !P3 ;  /* 0x05b00000bef27fae */ /* 0x000fe2000d921860 */
[----:B------:R-:W-:Y:S01]  /*a4c0*/  IMAD.WIDE R192, R198, 0x4, R216 ;  /* 0x00000004c6c07825 */ /* 0x000fe200078e02d8 */
[----:B------:R-:W-:-:S03]  /*a4d0*/  PLOP3.LUT P3, PT, PT, PT, UP1, 0x80, 0x0 ;  /* 0x000000000000781c */ /* 0x000fc60003f6f018 */
        /* <DEDUP_REMOVED lines=9> */
[----:B------:R-:W-:Y:S01]  /*a570*/  PLOP3.LUT P2, PT, PT, PT, UP1, 0x80, 0x0 ;  /* 0x000000000000781c */ /* 0x000fe20003f4f018 */
[----:B------:R-:W-:-:S02]  /*a580*/  UIMAD UR4, UR6, 0xb, URZ ;  /* 0x0000000b060478a4 */ /* 0x000fc4000f8e023f */
[C---:B------:R-:W-:Y:S01]  /*a590*/  IMAD.WIDE R202, R206.reuse, 0x4, R224 ;  /* 0x00000004ceca7825 */ /* 0x040fe200078e02e0 */
[----:B------:R-:W-:Y:S03]  /*a5a0*/  LDGSTS.E [R242+0x7800], desc[UR32][R200.64], !P4 ;  /* 0x07800000c8f27fae */ /* 0x000fe6000e121860 */
[C---:B------:R-:W-:Y:S01]  /*a5b0*/  IMAD.WIDE R204, R206.reuse, 0x4, R232 ;  /* 0x00000004cecc7825 */ /* 0x040fe200078e02e8 */
[----:B------:R-:W-:Y:S03]  /*a5c0*/  LDGSTS.E [R242+0x7900], desc[UR32][R202.64], !P4 ;  /* 0x07900000caf27fae */ /* 0x000fe6000e121860 */
[----:B------:R-:W-:Y:S01]  /*a5d0*/  IMAD.WIDE R206, R206, 0x4, R134 ;  /* 0x00000004cece7825 */ /* 0x000fe200078e0286 */
[----:B------:R-:W-:Y:S03]  /*a5e0*/  LDGSTS.E [R242+0x7a00], desc[UR32][R204.64], !P4 ;  /* 0x07a00000ccf27fae */ /* 0x000fe6000e121860 */
[----:B------:R-:W-:Y:S01]  /*a5f0*/  VIADD R0, R10, UR5 ;  /* 0x000000050a007c36 */ /* 0x000fe20008000000 */
[----:B------:R-:W-:Y:S01]  /*a600*/  LDGSTS.E [R242+0x7b00], desc[UR32][R206.64], !P4 ;  /* 0x07b00000cef27fae */ /* 0x000fe2000e121860 */
[----:B------:R-:W-:Y:S01]  /*a610*/  IMAD.WIDE R78, R209, 0x4, R216 ;  /* 0x00000004d14e7825 */ /* 0x000fe200078e02d8 */
[----:B------:R-:W-:Y:S01]  /*a620*/  PLOP3.LUT P4, PT, PT, PT, UP1, 0x80, 0x0 ;  /* 0x000000000000781c */ /* 0x000fe20003f8f018 */
[----:B------:R-:W-:-:S02]  /*a630*/  UISETP.GE.U32.AND UP1, UPT, UR10, 0x7fffffd5, UPT ;  /* 0x7fffffd50a00788c */ /* 0x000fc4000bf26070 */
[C---:B------:R-:W-:Y:S01]  /*a640*/  IMAD.WIDE R76, R209.reuse, 0x4, R224 ;  /* 0x00000004d14c7825 */ /* 0x040fe200078e02e0 */
[----:B------:R-:W-:Y:S01]  /*a650*/  LDGSTS.E [R0+0xc00], desc[UR32][R78.64], !P0 ;  /* 0x00c000004e007fae */ /* 0x000fe2000c121860 */
[----:B------:R-:W-:Y:S01]  /*a660*/  PLOP3.LUT P0, PT, PT, PT, UP2, 0x80, 0x0 ;  /* 0x000000000000781c */ /* 0x000fe20003f0f028 */
[----:B------:R-:W-:Y:S01]  /*a670*/  USHF.L.U32 UR10, UR6, 0x5, URZ ;  /* 0x00000005060a7899 */ /* 0x000fe2000800063f */
[----:B------:R-:W-:Y:S01]  /*a680*/  IMAD.U32 R208, RZ, RZ, UR8 ;  /* 0x00000008ffd07e24 */ /* 0x000fe2000f8e00ff */
[----:B------:R-:W-:Y:S01]  /*a690*/  LDGSTS.E [R0+0xd00], desc[UR32][R76.64], !P3 ;  /* 0x00d000004c007fae */ /* 0x000fe2000d921860 */
[C---:B------:R-:W-:Y:S01]  /*a6a0*/  IMAD.WIDE R104, R209.reuse, 0x4, R232 ;  /* 0x00000004d1687825 */ /* 0x040fe200078e02e8 */
[----:B------:R-:W-:Y:S01]  /*a6b0*/  PLOP3.LUT P3, PT, PT, PT, UP2, 0x80, 0x0 ;  /* 0x000000000000781c */ /* 0x000fe20003f6f028 */
[----:B------:R-:W-:Y:S01]  /*a6c0*/  UIMAD UR8, UR6, 0xf, URZ ;  /* 0x0000000f060878a4 */ /* 0x000fe2000f8e023f */
[----:B------:R-:W-:Y:S01]  /*a6d0*/  PLOP3.LUT P6, PT, PT, PT, UP1, 0x80, 0x0 ;  /* 0x000000000000781c */ /* 0x000fe20003fcf018 */
[----:B------:R-:W-:Y:S01]  /*a6e0*/  IMAD.WIDE R10, R209, 0x4, R134 ;  /* 0x00000004d10a7825 */ /* 0x000fe200078e0286 */
[----:B------:R-:W-:Y:S01]  /*a6f0*/  LDGSTS.E [R0+0xe00], desc[UR32][R104.64], !P2 ;  /* 0x00e0000068007fae */ /* 0x000fe2000d121860 */
[----:B------:R-:W-:-:S02]  /*a700*/  PLOP3.LUT P2, PT, PT, PT, UP2, 0x80, 0x0 ;  /* 0x000000000000781c */ /* 0x000fc40003f4f028 */
[C---:B------:R-:W-:Y:S01]  /*a710*/  IMAD.WIDE R66, R208.reuse, 0x4, R216 ;  /* 0x00000004d0427825 */ /* 0x040fe200078e02d8 */
[----:B------:R-:W-:Y:S01]  /*a720*/  LDGSTS.E [R0+0xf00], desc[UR32][R10.64], !P4 ;  /* 0x00f000000a007fae */ /* 0x000fe2000e121860 */
[----:B------:R-:W-:Y:S02]  /*a730*/  PLOP3.LUT P4, PT, PT, PT, UP2, 0x80, 0x0 ;  /* 0x000000000000781c */ /* 0x000fe40003f8f028 */
[----:B------:R-:W-:Y:S01]  /*a740*/  IMAD.WIDE R34, R208, 0x4, R224 ;  /* 0x00000004d0227825 */ /* 0x000fe200078e02e0 */
[----:B------:R-:W-:Y:S01]  /*a750*/  LDGSTS.E [R0+0x1c00], desc[UR32][R66.64], !P0 ;  /* 0x01c0000042007fae */ /* 0x000fe2000c121860 */
[----:B------:R-:W-:Y:S02]  /*a760*/  ISETP.GE.U32.AND P0, PT, R210, 0x7fffffcd, PT ;  /* 0x7fffffcdd200780c */ /* 0x000fe40003f06070 */
[----:B------:R-:W2:Y:S01]  /*a770*/  LDC R210, c[0x0][0x230] ;  /* 0x00008c00ffd27b82 */ /* 0x000ea20000000800 */
[----:B------:R-:W-:Y:S01]  /*a780*/  IMAD.WIDE R38, R208, 0x4, R232 ;  /* 0x00000004d0267825 */ /* 0x000fe200078e02e8 */
[----:B------:R-:W-:Y:S01]  /*a790*/  LDGSTS.E [R0+0x1d00], desc[UR32][R34.64], !P3 ;  /* 0x01d0000022007fae */ /* 0x000fe2000d921860 */
[----:B------:R-:W-:-:S02]  /*a7a0*/  PLOP3.LUT P3, PT, PT, PT, UP1, 0x80, 0x0 ;  /* 0x000000000000781c */ /* 0x000fc40003f6f018 */
[----:B------:R-:W-:Y:S01]  /*a7b0*/  IMAD.WIDE R32, R208, 0x4, R134 ;  /* 0x00000004d0207825 */ /* 0x000fe200078e0286 */
[----:B------:R-:W-:Y:S01]  /*a7c0*/  LDGSTS.E [R0+0x1e00], desc[UR32][R38.64], !P2 ;  /* 0x01e0000026007fae */ /* 0x000fe2000d121860 */
[----:B------:R-:W-:Y:S02]  /*a7d0*/  PLOP3.LUT P2, PT, PT, PT, UP1, 0x80, 0x0 ;  /* 0x000000000000781c */ /* 0x000fe40003f4f018 */
[----:B------:R-:W-:Y:S01]  /*a7e0*/  IMAD.U32 R208, RZ, RZ, UR4 ;  /* 0x00000004ffd07e24 */ /* 0x000fe2000f8e00ff */
[----:B------:R-:W-:Y:S01]  /*a7f0*/  LDGSTS.E [R0+0x1f00], desc[UR32][R32.64], !P4 ;  /* 0x01f0000020007fae */ /* 0x000fe2000e121860 */
[----:B------:R-:W-:Y:S01]  /*a800*/  PLOP3.LUT P4, PT, PT, PT, UP1, 0x80, 0x0 ;  /* 0x000000000000781c */ /* 0x000fe20003f8f018 */
[----:B------:R-:W-:Y:S01]  /*a810*/  VIADD R209, R211, 0xffffffe8 ;  /* 0xffffffe8d3d17836 */ /* 0x000fe20000000000 */
[----:B------:R-:W-:Y:S01]  /*a820*/  UIMAD UR4, UR6, 0x13, URZ ;  /* 0x00000013060478a4 */ /* 0x000fe2000f8e023f */
[----:B------:R-:W-:-:S04]  /*a830*/  IMAD.WIDE R96, R208, 0x4, R216 ;  /* 0x00000004d0607825 */ /* 0x000fc800078e02d8 */
[----:B------:R-:W-:Y:S01]  /*a840*/  IMAD.U32 R243, RZ, RZ, UR10 ;  /* 0x0000000afff37e24 */ /* 0x000fe2000f8e00ff */
[----:B------:R-:W-:Y:S01]  /*a850*/  LDGSTS.E [R0+0x2c00], desc[UR32][R96.64], !P3 ;  /* 0x02c0000060007fae */ /* 0x000fe2000d921860 */
[----:B------:R-:W-:Y:S01]  /*a860*/  IMAD.WIDE R36, R208, 0x4, R224 ;  /* 0x00000004d0247825 */ /* 0x000fe200078e02e0 */
[----:B------:R-:W-:-:S03]  /*a870*/  ISETP.GE.U32.AND P3, PT, R209, 0x7fffffc9, PT ;  /* 0x7fffffc9d100780c */ /* 0x000fc60003f66070 */
[----:B------:R-:W-:Y:S01]  /*a880*/  IMAD.WIDE R44, R208, 0x4, R232 ;  /* 0x00000004d02c7825 */ /* 0x000fe200078e02e8 */
[----:B------:R-:W-:Y:S03]  /*a890*/  LDGSTS.E [R0+0x2d00], desc[UR32][R36.64], !P2 ;  /* 0x02d0000024007fae */ /* 0x000fe6000d121860 */
[----:B------:R-:W-:Y:S01]  /*a8a0*/  VIADD R209, R212, 0xffffffe4 ;  /* 0xffffffe4d4d17836 */ /* 0x000fe20000000000 */
[----:B------:R-:W-:Y:S01]  /*a8b0*/  LDGSTS.E [R0+0x2e00], desc[UR32][R44.64], !P4 ;  /* 0x02e000002c007fae */ /* 0x000fe2000e121860 */
[----:B--2---:R-:W-:Y:S02]  /*a8c0*/  VIADD R86, R210, 0xffffffe0 ;  /* 0xffffffe0d2567836 */ /* 0x004fe40000000000 */
[----:B------:R-:W-:Y:S01]  /*a8d0*/  IMAD.WIDE R218, R243, 0x4, R216 ;  /* 0x00000004f3da7825 */ /* 0x000fe200078e02d8 */
[----:B------:R-:W-:Y:S02]  /*a8e0*/  ISETP.GE.U32.AND P2, PT, R209, 0x7fffffc5, PT ;  /* 0x7fffffc5d100780c */ /* 0x000fe40003f46070 */
[----:B------:R-:W-:Y:S01]  /*a8f0*/  ISETP.GE.U32.AND P4, PT, R86, 0x7fffffc1, PT ;  /* 0x7fffffc15600780c */ /* 0x000fe20003f86070 */
[----:B------:R-:W-:Y:S01]  /*a900*/  IMAD.U32 R244, RZ, RZ, UR8 ;  /* 0x00000008fff47e24 */ /* 0x000fe2000f8e00ff */
[----:B------:R2:W-:Y:S01]  /*a910*/  STL.64 [R1+0x460], R218 ;  /* 0x000460da01007387 */ /* 0x0005e20000100a00 */
[----:B------:R-:W-:-:S02]  /*a920*/  IMAD.U32 R234, RZ, RZ, UR4 ;  /* 0x00000004ffea7e24 */ /* 0x000fc4000f8e00ff */
[----:B------:R-:W-:Y:S02]  /*a930*/  IMAD.U32 R235, RZ, RZ, UR11 ;  /* 0x0000000bffeb7e24 */ /* 0x000fe4000f8e00ff */
[----:B------:R-:W-:Y:S02]  /*a940*/  IMAD.U32 R236, RZ, RZ, UR12 ;  /* 0x0000000cffec7e24 */ /* 0x000fe4000f8e00ff */
[----:B------:R-:W-:Y:S02]  /*a950*/  IMAD.U32 R238, RZ, RZ, UR13 ;  /* 0x0000000dffee7e24 */ /* 0x000fe4000f8e00ff */
[----:B------:R-:W-:-:S04]  /*a960*/  IMAD.WIDE R226, R243, 0x4, R224 ;  /* 0x00000004f3e27825 */ /* 0x000fc800078e02e0 */
[----:B------:R-:W-:Y:S01]  /*a970*/  IMAD.WIDE R52, R208, 0x4, R134 ;  /* 0x00000004d0347825 */ /* 0x000fe200078e0286 */
[----:B------:R3:W-:Y:S03]  /*a980*/  STL.64 [R1+0x468], R226 ;  /* 0x000468e201007387 */ /* 0x0007e60000100a00 */
[--C-:B------:R-:W-:Y:S01]  /*a990*/  IMAD.WIDE R86, R244, 0x4, R216.reuse ;  /* 0x00000004f4567825 */ /* 0x100fe200078e02d8 */
[----:B------:R-:W-:Y:S03]  /*a9a0*/  LDGSTS.E [R0+0x2f00], desc[UR32][R52.64], !P6 ;  /* 0x02f0000034007fae */ /* 0x000fe6000f121860 */
[--C-:B------:R-:W-:Y:S01]  /*a9b0*/  IMAD.WIDE R208, R234, 0x4, R216.reuse ;  /* 0x00000004ead07825 */ /* 0x100fe200078e02d8 */
[----:B------:R-:W-:Y:S03]  /*a9c0*/  LDGSTS.E [R0+0x3c00], desc[UR32][R86.64], !P5 ;  /* 0x03c0000056007fae */ /* 0x000fe6000e921860 */
[----:B------:R-:W-:-:S04]  /*a9d0*/  IMAD.WIDE R210, R235, 0x4, R216 ;  /* 0x00000004ebd27825 */ /* 0x000fc800078e02d8 */
[----:B------:R-:W-:-:S04]  /*a9e0*/  IMAD.WIDE R212, R236, 0x4, R216 ;  /* 0x00000004ecd47825 */ /* 0x000fc800078e02d8 */
[----:B------:R-:W-:-:S04]  /*a9f0*/  IMAD.WIDE R214, R238, 0x4, R216 ;  /* 0x00000004eed67825 */ /* 0x000fc800078e02d8 */
[----:B-1----:R-:W-:-:S04]  /*aa00*/  IMAD.WIDE R240, R244, 0x4, R224 ;  /* 0x00000004f4f07825 */ /* 0x002fc800078e02e0 */
[--C-:B------:R-:W-:Y:S01]  /*aa10*/  IMAD.WIDE R216, R234, 0x4, R224.reuse ;  /* 0x00000004ead87825 */ /* 0x100fe200078e02e0 */
[----:B------:R-:W-:Y:S03]  /*aa20*/  LDGSTS.E [R0+0x3d00], desc[UR32][R240.64], !P5 ;  /* 0x03d00000f0007fae */ /* 0x000fe6000e921860 */
[----:B--2---:R-:W-:-:S04]  /*aa30*/  IMAD.WIDE R218, R235, 0x4, R224 ;  /* 0x00000004ebda7825 */ /* 0x004fc800078e02e0 */
[----:B------:R-:W-:-:S04]  /*aa40*/  IMAD.WIDE R220, R236, 0x4, R224 ;  /* 0x00000004ecdc7825 */ /* 0x000fc800078e02e0 */
[----:B------:R-:W-:-:S04]  /*aa50*/  IMAD.WIDE R222, R238, 0x4, R224 ;  /* 0x00000004eede7825 */ /* 0x000fc800078e02e0 */
[----:B------:R-:W-:-:S04]  /*aa60*/  IMAD.WIDE R250, R244, 0x4, R232 ;  /* 0x00000004f4fa7825 */ /* 0x000fc800078e02e8 */
[--C-:B------:R-:W-:Y:S01]  /*aa70*/  IMAD.WIDE R224, R234, 0x4, R232.reuse ;  /* 0x00000004eae07825 */ /* 0x100fe200078e02e8 */
[----:B------:R1:W-:Y:S03]  /*aa80*/  LDGSTS.E [R0+0x3e00], desc[UR32][R250.64], !P5 ;  /* 0x03e00000fa007fae */ /* 0x0003e6000e921860 */
[----:B---3--:R-:W-:-:S04]  /*aa90*/  IMAD.WIDE R226, R235, 0x4, R232 ;  /* 0x00000004ebe27825 */ /* 0x008fc800078e02e8 */
[----:B------:R-:W-:-:S04]  /*aaa0*/  IMAD.WIDE R228, R236, 0x4, R232 ;  /* 0x00000004ece47825 */ /* 0x000fc800078e02e8 */
[----:B------:R-:W-:-:S04]  /*aab0*/  IMAD.WIDE R230, R238, 0x4, R232 ;  /* 0x00000004eee67825 */ /* 0x000fc800078e02e8 */
[----:B------:R-:W-:-:S04]  /*aac0*/  IMAD.WIDE R232, R243, 0x4, R232 ;  /* 0x00000004f3e87825 */ /* 0x000fc800078e02e8 */
[--C-:B------:R-:W-:Y:S01]  /*aad0*/  IMAD.WIDE R244, R244, 0x4, R134.reuse ;  /* 0x00000004f4f47825 */ /* 0x100fe200078e0286 */
[----:B------:R2:W-:Y:S03]  /*aae0*/  STL.64 [R1+0x470], R232 ;  /* 0x000470e801007387 */ /* 0x0005e60000100a00 */
[--C-:B------:R-:W-:Y:S01]  /*aaf0*/  IMAD.WIDE R236, R236, 0x4, R134.reuse ;  /* 0x00000004ecec7825 */ /* 0x100fe200078e0286 */
[----:B------:R3:W-:Y:S03]  /*ab00*/  LDGSTS.E [R0+0x3f00], desc[UR32][R244.64], !P5 ;  /* 0x03f00000f4007fae */ /* 0x0007e6000e921860 */
[--C-:B------:R-:W-:Y:S01]  /*ab10*/  IMAD.WIDE R238, R238, 0x4, R134.reuse ;  /* 0x00000004eeee7825 */ /* 0x100fe200078e0286 */
[----:B------:R-:W-:Y:S03]  /*ab20*/  LDGSTS.E [R0+0x4c00], desc[UR32][R208.64], !P0 ;  /* 0x04c00000d0007fae */ /* 0x000fe6000c121860 */
[--C-:B--2---:R-:W-:Y:S01]  /*ab30*/  IMAD.WIDE R232, R234, 0x4, R134.reuse ;  /* 0x00000004eae87825 */ /* 0x104fe200078e0286 */
[----:B------:R-:W-:Y:S03]  /*ab40*/  LDGSTS.E [R0+0x4d00], desc[UR32][R216.64], !P0 ;  /* 0x04d00000d8007fae */ /* 0x000fe6000c121860 */
[--C-:B------:R-:W-:Y:S01]  /*ab50*/  IMAD.WIDE R234, R235, 0x4, R134.reuse ;  /* 0x00000004ebea7825 */ /* 0x100fe200078e0286 */
[----:B------:R-:W-:Y:S03]  /*ab60*/  LDGSTS.E [R0+0x4e00], desc[UR32][R224.64], !P0 ;  /* 0x04e00000e0007fae */ /* 0x000fe6000c121860 */
[C---:B------:R-:W-:Y:S01]  /*ab70*/  IMAD.WIDE R134, R243.reuse, 0x4, R134 ;  /* 0x00000004f3867825 */ /* 0x040fe200078e0286 */
[----:B------:R-:W-:Y:S04]  /*ab80*/  LDGSTS.E [R0+0x4f00], desc[UR32][R232.64], !P0 ;  /* 0x04f00000e8007fae */ /* 0x000fe8000c121860 */
[----:B------:R2:W-:Y:S01]  /*ab90*/  STL.64 [R1+0x458], R134 ;  /* 0x0004588601007387 */ /* 0x0005e20000100a00 */
[----:B------:R-:W-:-:S03]  /*aba0*/  IMAD.WIDE R248, R243, 0x4, R248 ;  /* 0x00000004f3f87825 */ /* 0x000fc600078e02f8 */
[----:B------:R4:W-:Y:S01]  /*abb0*/  LDGSTS.E [R0+0x5c00], desc[UR32][R210.64], !P3 ;  /* 0x05c00000d2007fae */ /* 0x0009e2000d921860 */
[----:B------:R-:W-:-:S03]  /*abc0*/  IMAD.WIDE R144, R243, 0x4, R144 ;  /* 0x00000004f3907825 */ /* 0x000fc600078e0290 */
[----:B------:R-:W-:Y:S01]  /*abd0*/  LDGSTS.E [R0+0x5d00], desc[UR32][R218.64], !P3 ;  /* 0x05d00000da007fae */ /* 0x000fe2000d921860 */
[----:B--2---:R-:W-:-:S03]  /*abe0*/  IMAD.WIDE R134, R243, 0x4, R58 ;  /* 0x00000004f3867825 */ /* 0x004fc600078e023a */
[----:B------:R-:W-:Y:S04]  /*abf0*/  LDGSTS.E [R0+0x5e00], desc[UR32][R226.64], !P3 ;  /* 0x05e00000e2007fae */ /* 0x000fe8000d921860 */
[----:B------:R-:W2:Y:S04]  /*ac00*/  LDL.LU.64 R58, [R1+0x2390] ;  /* 0x00239000013a7983 */ /* 0x000ea80000300a00 */
[----:B------:R5:W-:Y:S01]  /*ac10*/  STL.64 [R1+0x240], R134 ;  /* 0x0002408601007387 */ /* 0x000be20000100a00 */
[----:B------:R-:W-:-:S03]  /*ac20*/  IMAD.WIDE R146, R243, 0x4, R146 ;  /* 0x00000004f3927825 */ /* 0x000fc600078e0292 */
[----:B------:R-:W-:Y:S01]  /*ac30*/  LDGSTS.E [R0+0x5f00], desc[UR32][R234.64], !P3 ;  /* 0x05f00000ea007fae */ /* 0x000fe2000d921860 */
[----:B------:R-:W-:-:S03]  /*ac40*/  IMAD.WIDE R160, R243, 0x4, R160 ;  /* 0x00000004f3a07825 */ /* 0x000fc600078e02a0 */
[----:B------:R2:W-:Y:S01]  /*ac50*/  LDGSTS.E [R0+0x6c00], desc[UR32][R212.64], !P2 ;  /* 0x06c00000d4007fae */ /* 0x0005e2000d121860 */
[----:B-----5:R-:W-:-:S03]  /*ac60*/  IMAD.WIDE R134, R243, 0x4, R62 ;  /* 0x00000004f3867825 */ /* 0x020fc600078e023e */
[----:B------:R-:W-:Y:S04]  /*ac70*/  LDGSTS.E [R0+0x6d00], desc[UR32][R220.64], !P2 ;  /* 0x06d00000dc007fae */ /* 0x000fe8000d121860 */
[----:B------:R-:W5:Y:S04]  /*ac80*/  LDL.LU.64 R62, [R1+0x2388] ;  /* 0x00238800013e7983 */ /* 0x000f680000300a00 */
[----:B------:R1:W-:Y:S01]  /*ac90*/  STL.64 [R1+0x410], R134 ;  /* 0x0004108601007387 */ /* 0x0003e20000100a00 */
[----:B------:R-:W-:-:S03]  /*aca0*/  IMAD.WIDE R136, R243, 0x4, R136 ;  /* 0x00000004f3887825 */ /* 0x000fc600078e0288 */
[----:B------:R-:W-:Y:S01]  /*acb0*/  LDGSTS.E [R0+0x6e00], desc[UR32][R228.64], !P2 ;  /* 0x06e00000e4007fae */ /* 0x000fe2000d121860 */
[----:B------:R-:W-:-:S03]  /*acc0*/  IMAD.WIDE R168, R243, 0x4, R168 ;  /* 0x00000004f3a87825 */ /* 0x000fc600078e02a8 */
[----:B------:R-:W-:Y:S01]  /*acd0*/  LDGSTS.E [R0+0x6f00], desc[UR32][R236.64], !P2 ;  /* 0x06f00000ec007fae */ /* 0x000fe2000d121860 */
[----:B-1----:R-:W-:-:S03]  /*ace0*/  IMAD.WIDE R134, R243, 0x4, R78 ;  /* 0x00000004f3867825 */ /* 0x002fc600078e024e */
[----:B------:R1:W-:Y:S04]  /*acf0*/  LDGSTS.E [R0+0x7c00], desc[UR32][R214.64], !P4 ;  /* 0x07c00000d6007fae */ /* 0x0003e8000e121860 */
[----:B------:R-:W5:Y:S04]  /*ad00*/  LDL.LU.64 R78, [R1+0x2380] ;  /* 0x00238000014e7983 */ /* 0x000f680000300a00 */
[----:B------:R4:W-:Y:S01]  /*ad10*/  STL.64 [R1+0x450], R134 ;  /* 0x0004508601007387 */ /* 0x0009e20000100a00 */
[----:B------:R-:W-:-:S03]  /*ad20*/  IMAD.WIDE R250, R243, 0x4, R250 ;  /* 0x00000004f3fa7825 */ /* 0x000fc600078e02fa */
[----:B------:R5:W-:Y:S01]  /*ad30*/  LDGSTS.E [R0+0x7d00], desc[UR32][R222.64], !P4 ;  /* 0x07d00000de007fae */ /* 0x000be2000e121860 */
[----:B---3--:R-:W-:-:S03]  /*ad40*/  IMAD.WIDE R244, R243, 0x4, R244 ;  /* 0x00000004f3f47825 */ /* 0x008fc600078e02f4 */
[----:B------:R3:W-:Y:S01]  /*ad50*/  LDGSTS.E [R0+0x7e00], desc[UR32][R230.64], !P4 ;  /* 0x07e00000e6007fae */ /* 0x0007e2000e121860 */
[----:B----4-:R-:W-:-:S03]  /*ad60*/  IMAD.WIDE R134, R243, 0x4, R64 ;  /* 0x00000004f3867825 */ /* 0x010fc600078e0240 */
[----:B------:R4:W-:Y:S04]  /*ad70*/  LDGSTS.E [R0+0x7f00], desc[UR32][R238.64], !P4 ;  /* 0x07f00000ee007fae */ /* 0x0009e8000e121860 */
[----:B------:R-:W4:Y:S04]  /*ad80*/  LDL.LU.64 R64, [R1+0x2378] ;  /* 0x0023780001407983 */ /* 0x000f280000300a00 */
[----:B------:R1:W-:Y:S01]  /*ad90*/  STL.64 [R1+0xd0], R134 ;  /* 0x0000d08601007387 */ /* 0x0003e20000100a00 */
[----:B------:R-:W-:-:S03]  /*ada0*/  IMAD.WIDE R246, R243, 0x4, R246 ;  /* 0x00000004f3f67825 */ /* 0x000fc600078e02f6 */
[----:B------:R-:W0:Y:S01]  /*adb0*/  LDGDEPBAR ;  /* 0x00000000000079af */ /* 0x000e220000000000 */
[----:B-1----:R-:W-:-:S03]  /*adc0*/  IMAD.WIDE R134, R243, 0x4, R92 ;  /* 0x00000004f3867825 */ /* 0x002fc600078e025c */
[----:B------:R-:W4:Y:S04]  /*add0*/  LDL.LU.64 R92, [R1+0x2370] ;  /* 0x00237000015c7983 */ /* 0x000f280000300a00 */
[----:B------:R1:W-:Y:S02]  /*ade0*/  STL.64 [R1+0x190], R134 ;  /* 0x0001908601007387 */ /* 0x0003e40000100a00 */
[C---:B-1----:R-:W-:Y:S02]  /*adf0*/  IMAD.WIDE R134, R243.reuse, 0x4, R80 ;  /* 0x00000004f3867825 */ /* 0x042fe400078e0250 */
[----:B------:R-:W4:Y:S04]  /*ae00*/  LDL.LU.64 R80, [R1+0x2368] ;  /* 0x0023680001507983 */ /* 0x000f280000300a00 */
[----:B------:R1:W-:Y:S02]  /*ae10*/  STL.64 [R1+0x200], R134 ;  /* 0x0002008601007387 */ /* 0x0003e40000100a00 */
[----:B-1----:R-:W-:-:S02]  /*ae20*/  IMAD.WIDE R134, R243, 0x4, R66 ;  /* 0x00000004f3867825 */ /* 0x002fc400078e0242 */
        /* <DEDUP_REMOVED lines=25> */
[----:B------:R-:W-:Y:S04]  /*afc0*/  STL.64 [R1+0x2010], R248 ;  /* 0x002010f801007387 */ /* 0x000fe80000100a00 */
[----:B------:R1:W-:Y:S04]  /*afd0*/  STL.64 [R1+0x438], R134 ;  /* 0x0004388601007387 */ /* 0x0003e80000100a00 */
[----:B------:R3:W-:Y:S01]  /*afe0*/  STL.64 [R1+0x8], R144 ;  /* 0x0000089001007387 */ /* 0x0007e20000100a00 */
[----:B-1----:R-:W-:-:S04]  /*aff0*/  IMAD.WIDE R134, R243, 0x4, R176 ;  /* 0x00000004f3867825 */ /* 0x002fc800078e02b0 */
[C---:B---3--:R-:W-:Y:S01]  /*b000*/  IMAD.WIDE R144, R243.reuse, 0x4, R208 ;  /* 0x00000004f3907825 */ /* 0x048fe200078e02d0 */
[----:B------:R1:W-:Y:S03]  /*b010*/  STL.64 [R1+0x128], R134 ;  /* 0x0001288601007387 */ /* 0x0003e60000100a00 */
[----:B-1----:R-:W-:-:S04]  /*b020*/  IMAD.WIDE R134, R243, 0x4, R132 ;  /* 0x00000004f3867825 */ /* 0x002fc800078e0284 */
[C---:B------:R-:W-:Y:S01]  /*b030*/  IMAD.WIDE R132, R243.reuse, 0x4, R178 ;  /* 0x00000004f3847825 */ /* 0x040fe200078e02b2 */
[----:B------:R1:W-:Y:S04]  /*b040*/  STL.64 [R1+0x2018], R134 ;  /* 0x0020188601007387 */ /* 0x0003e80000100a00 */
[----:B------:R-:W-:Y:S04]  /*b050*/  STL.64 [R1+0x430], R144 ;  /* 0x0004309001007387 */ /* 0x000fe80000100a00 */
[----:B------:R-:W-:Y:S04]  /*b060*/  STL.64 [R1+0x1ff8], R146 ;  /* 0x001ff89201007387 */ /* 0x000fe80000100a00 */
[----:B------:R3:W-:Y:S01]  /*b070*/  STL.64 [R1+0xe8], R132 ;  /* 0x0000e88401007387 */ /* 0x0007e20000100a00 */
[----:B-1----:R-:W-:-:S04]  /*b080*/  IMAD.WIDE R134, R243, 0x4, R210 ;  /* 0x00000004f3867825 */ /* 0x002fc800078e02d2 */
[----:B------:R-:W-:-:S04]  /*b090*/  IMAD.WIDE R210, R243, 0x4, R200 ;  /* 0x00000004f3d27825 */ /* 0x000fc800078e02c8 */
[----:B---3--:R-:W-:-:S04]  /*b0a0*/  IMAD.WIDE R132, R243, 0x4, R2 ;  /* 0x00000004f3847825 */ /* 0x008fc800078e0202 */
[C---:B------:R-:W-:Y:S01]  /*b0b0*/  IMAD.WIDE R2, R243.reuse, 0x4, R192 ;  /* 0x00000004f3027825 */ /* 0x040fe200078e02c0 */
[----:B------:R1:W-:Y:S04]  /*b0c0*/  STL.64 [R1+0x2020], R132 ;  /* 0x0020208401007387 */ /* 0x0003e80000100a00 */
[----:B------:R-:W-:Y:S04]  /*b0d0*/  STL.64 [R1+0x428], R134 ;  /* 0x0004288601007387 */ /* 0x000fe80000100a00 */
[----:B------:R-:W-:Y:S04]  /*b0e0*/  STL.64 [R1+0x2000], R160 ;  /* 0x002000a001007387 */ /* 0x000fe80000100a00 */
[----:B------:R3:W-:Y:S01]  /*b0f0*/  STL.64 [R1+0x28], R2 ;  /* 0x0000280201007387 */ /* 0x0007e20000100a00 */
[----:B-1----:R-:W-:-:S03]  /*b100*/  IMAD.WIDE R132, R243, 0x4, R214 ;  /* 0x00000004f3847825 */ /* 0x002fc600078e02d6 */
[----:B------:R-:W-:Y:S01]  /*b110*/  STL.64 [R1+0x2028], R136 ;  /* 0x0020288801007387 */ /* 0x000fe20000100a00 */
[----:B---3--:R-:W-:-:S05]  /*b120*/  IMAD.WIDE R2, R243, 0x4, R212 ;  /* 0x00000004f3027825 */ /* 0x008fca00078e02d4 */
[----:B------:R1:W-:Y:S04]  /*b130*/  STL.64 [R1+0x420], R2 ;  /* 0x0004200201007387 */ /* 0x0003e80000100a00 */
[----:B------:R-:W-:Y:S04]  /*b140*/  STL.64 [R1+0x2008], R168 ;  /* 0x002008a801007387 */ /* 0x000fe80000100a00 */
[----:B------:R-:W-:Y:S01]  /*b150*/  STL.64 [R1+0x1ff0], R210 ;  /* 0x001ff0d201007387 */ /* 0x000fe20000100a00 */
[----:B-1----:R-:W-:-:S03]  /*b160*/  IMAD.WIDE R2, R243, 0x4, R72 ;  /* 0x00000004f3027825 */ /* 0x002fc600078e0248 */
[----:B------:R-:W3:Y:S04]  /*b170*/  LDL.LU.64 R72, [R1+0x2318] ;  /* 0x0023180001487983 */ /* 0x000ee80000300a00 */
[----:B------:R1:W-:Y:S02]  /*b180*/  STL.64 [R1+0x418], R132 ;  /* 0x0004188401007387 */ /* 0x0003e40000100a00 */
[C---:B-1----:R-:W-:Y:S02]  /*b190*/  IMAD.WIDE R132, R243.reuse, 0x4, R100 ;  /* 0x00000004f3847825 */ /* 0x042fe400078e0264 */
[----:B------:R-:W3:Y:S04]  /*b1a0*/  LDL.LU.64 R100, [R1+0x2310] ;  /* 0x0023100001647983 */ /* 0x000ee80000300a00 */
[----:B------:R1:W-:Y:S02]  /*b1b0*/  STL.64 [R1+0x230], R2 ;  /* 0x0002300201007387 */ /* 0x0003e40000100a00 */
[----:B-1----:R-:W-:-:S02]  /*b1c0*/  IMAD.WIDE R2, R243, 0x4, R88 ;  /* 0x00000004f3027825 */ /* 0x002fc400078e0258 */
        /* <DEDUP_REMOVED lines=10> */
[----:B------:R1:W-:Y:S01]  /*b270*/  STL.64 [R1+0x1c0], R2 ;  /* 0x0001c00201007387 */ /* 0x0003e20000100a00 */
[----:B--2---:R-:W-:-:S04]  /*b280*/  IMAD.WIDE R136, R243, 0x4, R58 ;  /* 0x00000004f3887825 */ /* 0x004fc800078e023a */
[C---:B-1----:R-:W-:Y:S02]  /*b290*/  IMAD.WIDE R2, R243.reuse, 0x4, R76 ;  /* 0x00000004f3027825 */ /* 0x042fe400078e024c */
[----:B------:R-:W2:Y:S04]  /*b2a0*/  LDL.LU.64 R76, [R1+0x22e8] ;  /* 0x0022e800014c7983 */ /* 0x000ea80000300a00 */
[----:B------:R1:W-:Y:S01]  /*b2b0*/  STL.64 [R1+0x1a8], R132 ;  /* 0x0001a88401007387 */ /* 0x0003e20000100a00 */
[----:B------:R-:W-:-:S04]  /*b2c0*/  IMAD.WIDE R134, R243, 0x4, R56 ;  /* 0x00000004f3867825 */ /* 0x000fc800078e0238 */
[C---:B-1----:R-:W-:Y:S02]  /*b2d0*/  IMAD.WIDE R132, R243.reuse, 0x4, R104 ;  /* 0x00000004f3847825 */ /* 0x042fe400078e0268 */
[----:B------:R-:W3:Y:S04]  /*b2e0*/  LDL.LU.64 R104, [R1+0x22e0] ;  /* 0x0022e00001687983 */ /* 0x000ee80000300a00 */
[----:B------:R1:W-:Y:S02]  /*b2f0*/  STL.64 [R1+0x478], R2 ;  /* 0x0004780201007387 */ /* 0x0003e40000100a00 */
[C---:B-1----:R-:W-:Y:S02]  /*b300*/  IMAD.WIDE R2, R243.reuse, 0x4, R10 ;  /* 0x00000004f3027825 */ /* 0x042fe400078e020a */
[----:B------:R-:W3:Y:S04]  /*b310*/  LDL.LU.64 R10, [R1+0x22d8] ;  /* 0x0022d800010a7983 */ /* 0x000ee80000300a00 */
[----:B------:R1:W-:Y:S04]  /*b320*/  STL.64 [R1+0x480], R132 ;  /* 0x0004808401007387 */ /* 0x0003e80000100a00 */
[----:B------:R-:W2:Y:S04]  /*b330*/  LDL.LU.64 R58, [R1+0x22d0] ;  /* 0x0022d000013a7983 */ /* 0x000ea80000300a00 */
[----:B------:R5:W-:Y:S01]  /*b340*/  STL.64 [R1+0x488], R2 ;  /* 0x0004880201007387 */ /* 0x000be20000100a00 */
[----:B-1----:R-:W-:-:S03]  /*b350*/  IMAD.WIDE R132, R243, 0x4, R12 ;  /* 0x00000004f3847825 */ /* 0x002fc600078e020c */
[----:B------:R-:W3:Y:S04]  /*b360*/  LDL.LU.64 R12, [R1+0x22c8] ;  /* 0x0022c800010c7983 */ /* 0x000ee80000300a00 */
[----:B------:R-:W3:Y:S01]  /*b370*/  LDL.LU.64 R56, [R1+0x22c0] ;  /* 0x0022c00001387983 */ /* 0x000ee20000300a00 */
[----:B-----5:R-:W-:-:S03]  /*b380*/  IMAD.WIDE R2, R243, 0x4, R50 ;  /* 0x00000004f3027825 */ /* 0x020fc600078e0232 */
[----:B------:R-:W5:Y:S04]  /*b390*/  LDL.LU.64 R50, [R1+0x22b8] ;  /* 0x0022b80001327983 */ /* 0x000f680000300a00 */
[----:B------:R-:W-:Y:S04]  /*b3a0*/  STL.64 [R1+0xb0], R136 ;  /* 0x0000b08801007387 */ /* 0x000fe80000100a00 */
[----:B------:R-:W-:Y:S04]  /*b3b0*/  STL.64 [R1+0x2030], R136 ;  /* 0x0020308801007387 */ /* 0x000fe80000100a00 */
[----:B------:R1:W-:Y:S02]  /*b3c0*/  STL.64 [R1+0x180], R2 ;  /* 0x0001800201007387 */ /* 0x0003e40000100a00 */
[----:B-1----:R-:W-:-:S02]  /*b3d0*/  IMAD.WIDE R2, R243, 0x4, R54 ;  /* 0x00000004f3027825 */ /* 0x002fc400078e0236 */
[----:B------:R-:W3:Y:S04]  /*b3e0*/  LDL.LU.64 R54, [R1+0x22b0] ;  /* 0x0022b00001367983 */ /* 0x000ee80000300a00 */
[----:B------:R-:W-:Y:S04]  /*b3f0*/  STL.64 [R1+0xc0], R132 ;  /* 0x0000c08401007387 */ /* 0x000fe80000100a00 */
[----:B------:R1:W-:Y:S04]  /*b400*/  STL.64 [R1+0x2038], R132 ;  /* 0x0020388401007387 */ /* 0x0003e80000100a00 */
[----:B------:R4:W-:Y:S01]  /*b410*/  STL.64 [R1+0x178], R2 ;  /* 0x0001780201007387 */ /* 0x0009e20000100a00 */
[----:B-1----:R-:W-:-:S04]  /*b420*/  IMAD.WIDE R132, R243, 0x4, R42 ;  /* 0x00000004f3847825 */ /* 0x002fc800078e022a */
[C---:B----4-:R-:W-:Y:S02]  /*b430*/  IMAD.WIDE R2, R243.reuse, 0x4, R48 ;  /* 0x00000004f3027825 */ /* 0x050fe400078e0230 */
[----:B------:R-:W4:Y:S04]  /*b440*/  LDL.LU.64 R48, [R1+0x22a8] ;  /* 0x0022a80001307983 */ /* 0x000f280000300a00 */
[----:B------:R-:W-:Y:S04]  /*b450*/  STL.64 [R1+0xc8], R134 ;  /* 0x0000c88601007387 */ /* 0x000fe80000100a00 */
[----:B------:R-:W-:Y:S04]  /*b460*/  STL.64 [R1+0x2040], R134 ;  /* 0x0020408601007387 */ /* 0x000fe80000100a00 */
[----:B------:R1:W-:Y:S04]  /*b470*/  STL.64 [R1+0x168], R2 ;  /* 0x0001680201007387 */ /* 0x0003e80000100a00 */
[----:B------:R-:W2:Y:S01]  /*b480*/  LDL.LU.64 R42, [R1+0x22a0] ;  /* 0x0022a000012a7983 */ /* 0x000ea20000300a00 */
[----:B-1----:R-:W-:-:S03]  /*b490*/  IMAD.WIDE R2, R243, 0x4, R46 ;  /* 0x00000004f3027825 */ /* 0x002fc600078e022e */
[----:B------:R-:W4:Y:S04]  /*b4a0*/  LDL.LU.64 R46, [R1+0x2298] ;  /* 0x00229800012e7983 */ /* 0x000f280000300a00 */
[----:B------:R1:W-:Y:S01]  /*b4b0*/  STL.64 [R1+0x150], R132 ;  /* 0x0001508401007387 */ /* 0x0003e20000100a00 */
[----:B------:R-:W-:-:S04]  /*b4c0*/  IMAD.WIDE R212, R243, 0x4, R26 ;  /* 0x00000004f3d47825 */ /* 0x000fc800078e021a */
[C---:B-1----:R-:W-:Y:S02]  /*b4d0*/  IMAD.WIDE R132, R243.reuse, 0x4, R40 ;  /* 0x00000004f3847825 */ /* 0x042fe400078e0228 */
[----:B------:R-:W4:Y:S04]  /*b4e0*/  LDL.LU.64 R40, [R1+0x2290] ;  /* 0x0022900001287983 */ /* 0x000f280000300a00 */
[----:B------:R1:W-:Y:S01]  /*b4f0*/  STL.64 [R1+0x140], R2 ;  /* 0x0001400201007387 */ /* 0x0003e20000100a00 */
[----:B------:R-:W-:-:S04]  /*b500*/  IMAD.WIDE R214, R243, 0x4, R30 ;  /* 0x00000004f3d67825 */ /* 0x000fc800078e021e */
[C---:B-1----:R-:W-:Y:S02]  /*b510*/  IMAD.WIDE R2, R243.reuse, 0x4, R34 ;  /* 0x00000004f3027825 */ /* 0x042fe400078e0222 */
[----:B------:R-:W5:Y:S04]  /*b520*/  LDL.LU.64 R34, [R1+0x2288] ;  /* 0x0022880001227983 */ /* 0x000f680000300a00 */
[----:B------:R1:W-:Y:S01]  /*b530*/  STL.64 [R1+0x130], R132 ;  /* 0x0001308401007387 */ /* 0x0003e20000100a00 */
[----:B------:R-:W-:-:S04]  /*b540*/  IMAD.WIDE R248, R243, 0x4, R24 ;  /* 0x00000004f3f87825 */ /* 0x000fc800078e0218 */
[C---:B-1----:R-:W-:Y:S02]  /*b550*/  IMAD.WIDE R132, R243.reuse, 0x4, R38 ;  /* 0x00000004f3847825 */ /* 0x042fe400078e0226 */
[----:B------:R-:W4:Y:S04]  /*b560*/  LDL.LU.64 R38, [R1+0x2280] ;  /* 0x0022800001267983 */ /* 0x000f280000300a00 */
[----:B------:R1:W-:Y:S02]  /*b570*/  STL.64 [R1+0x1a0], R2 ;  /* 0x0001a00201007387 */ /* 0x0003e40000100a00 */
[C---:B-1----:R-:W-:Y:S02]  /*b580*/  IMAD.WIDE R2, R243.reuse, 0x4, R32 ;  /* 0x00000004f3027825 */ /* 0x042fe400078e0220 */
[----:B------:R-:W4:Y:S04]  /*b590*/  LDL.LU.64 R32, [R1+0x2278] ;  /* 0x0022780001207983 */ /* 0x000f280000300a00 */
[----:B------:R1:W-:Y:S04]  /*b5a0*/  STL.64 [R1+0x1d8], R132 ;  /* 0x0001d88401007387 */ /* 0x0003e80000100a00 */
[----:B------:R-:W3:Y:S04]  /*b5b0*/  LDL.LU.64 R26, [R1+0x2270] ;  /* 0x00227000011a7983 */ /* 0x000ee80000300a00 */
[----:B------:R1:W-:Y:S04]  /*b5c0*/  STL.64 [R1+0x1e8], R2 ;  /* 0x0001e80201007387 */ /* 0x0003e80000100a00 */
[----:B------:R-:W-:Y:S01]  /*b5d0*/  STL.64 [R1+0x2048], R212 ;  /* 0x002048d401007387 */ /* 0x000fe20000100a00 */
[----:B-1----:R-:W-:-:S03]  /*b5e0*/  IMAD.WIDE R132, R243, 0x4, R22 ;  /* 0x00000004f3847825 */ /* 0x002fc600078e0216 */
[----:B------:R-:W4:Y:S01]  /*b5f0*/  LDL.LU.64 R30, [R1+0x2268] ;  /* 0x00226800011e7983 */ /* 0x000f220000300a00 */
[----:B------:R-:W-:-:S03]  /*b600*/  IMAD.WIDE R2, R243, 0x4, R18 ;  /* 0x00000004f3027825 */ /* 0x000fc600078e0212 */
[----:B------:R-:W-:Y:S04]  /*b610*/  STL.64 [R1+0x2058], R214 ;  /* 0x002058d601007387 */ /* 0x000fe80000100a00 */
[----:B------:R-:W4:Y:S04]  /*b620*/  LDL.LU.64 R24, [R1+0x2260] ;  /* 0x0022600001187983 */ /* 0x000f280000300a00 */
[----:B------:R-:W2:Y:S04]  /*b630*/  LDL.LU.64 R18, [R1+0x2258] ;  /* 0x0022580001127983 */ /* 0x000ea80000300a00 */
[----:B------:R-:W4:Y:S04]  /*b640*/  LDL.LU.64 R22, [R1+0x2250] ;  /* 0x0022500001167983 */ /* 0x000f280000300a00 */
[----:B------:R1:W-:Y:S02]  /*b650*/  STL.64 [R1+0x90], R2 ;  /* 0x0000900201007387 */ /* 0x0003e40000100a00 */
[----:B-1----:R-:W-:-:S02]  /*b660*/  IMAD.WIDE R2, R243, 0x4, R16 ;  /* 0x00000004f3027825 */ /* 0x002fc400078e0210 */
[----:B------:R-:W4:Y:S04]  /*b670*/  LDL.LU.64 R16, [R1+0x2248] ;  /* 0x0022480001107983 */ /* 0x000f280000300a00 */
[----:B------:R1:W-:Y:S04]  /*b680*/  STL.64 [R1+0x98], R132 ;  /* 0x0000988401007387 */ /* 0x0003e80000100a00 */
[----:B------:R-:W-:Y:S04]  /*b690*/  STL.64 [R1+0x88], R248 ;  /* 0x000088f801007387 */ /* 0x000fe80000100a00 */
[----:B------:R-:W-:Y:S01]  /*b6a0*/  STL.64 [R1+0x2060], R248 ;  /* 0x002060f801007387 */ /* 0x000fe20000100a00 */
[----:B-1----:R-:W-:-:S03]  /*b6b0*/  IMAD.WIDE R132, R243, 0x4, R14 ;  /* 0x00000004f3847825 */ /* 0x002fc600078e020e */
[----:B------:R1:W-:Y:S04]  /*b6c0*/  STL.64 [R1+0xa0], R2 ;  /* 0x0000a00201007387 */ /* 0x0003e80000100a00 */
[----:B------:R-:W4:Y:S01]  /*b6d0*/  LDL.LU.64 R14, [R1+0x2240] ;  /* 0x00224000010e7983 */ /* 0x000f220000300a00 */
[----:B-1----:R-:W-:-:S03]  /*b6e0*/  IMAD.WIDE R2, R243, 0x4, R20 ;  /* 0x00000004f3027825 */ /* 0x002fc600078e0214 */
[----:B------:R-:W5:Y:S04]  /*b6f0*/  LDL.LU.64 R20, [R1+0x2238] ;  /* 0x0022380001147983 */ /* 0x000f680000300a00 */
[----:B------:R1:W-:Y:S01]  /*b700*/  STL.64 [R1+0xe0], R132 ;  /* 0x0000e08401007387 */ /* 0x0003e20000100a00 */
[----:B------:R-:W-:-:S04]  /*b710*/  IMAD.WIDE R192, R243, 0x4, R60 ;  /* 0x00000004f3c07825 */ /* 0x000fc800078e023c */
[C---:B-1----:R-:W-:Y:S02]  /*b720*/  IMAD.WIDE R132, R243.reuse, 0x4, R28 ;  /* 0x00000004f3847825 */ /* 0x042fe400078e021c */
[----:B------:R-:W3:Y:S04]  /*b730*/  LDL.LU.64 R28, [R1+0x2230] ;  /* 0x00223000011c7983 */ /* 0x000ee80000300a00 */
[----:B------:R1:W-:Y:S01]  /*b740*/  STL.64 [R1+0xd8], R2 ;  /* 0x0000d80201007387 */ /* 0x0003e20000100a00 */
[----:B------:R-:W-:-:S04]  /*b750*/  IMAD.WIDE R200, R243, 0x4, R118 ;  /* 0x00000004f3c87825 */ /* 0x000fc800078e0276 */
[C---:B-1----:R-:W-:Y:S02]  /*b760*/  IMAD.WIDE R2, R243.reuse, 0x4, R36 ;  /* 0x00000004f3027825 */ /* 0x042fe400078e0224 */
[----:B------:R-:W2:Y:S04]  /*b770*/  LDL.LU.64 R36, [R1+0x2228] ;  /* 0x0022280001247983 */ /* 0x000ea80000300a00 */
        /* <DEDUP_REMOVED lines=8> */
[----:B------:R-:W-:Y:S04]  /*b800*/  STL.64 [R1+0x78], R132 ;  /* 0x0000788401007387 */ /* 0x000fe80000100a00 */
[----:B------:R-:W3:Y:S04]  /*b810*/  LDL.LU.64 R60, [R1+0x2210] ;  /* 0x00221000013c7983 */ /* 0x000ee80000300a00 */
[----:B------:R1:W-:Y:S04]  /*b820*/  STL.64 [R1+0x70], R2 ;  /* 0x0000700201007387 */ /* 0x0003e80000100a00 */
[----:B------:R-:W-:Y:S04]  /*b830*/  STL.64 [R1+0x2068], R192 ;  /* 0x002068c001007387 */ /* 0x000fe80000100a00 */
[----:B------:R-:W2:Y:S01]  /*b840*/  LDL.LU.64 R118, [R1+0x2208] ;  /* 0x0022080001767983 */ /* 0x000ea20000300a00 */
[----:B------:R-:W-:-:S03]  /*b850*/  IMAD.WIDE R160, R243, 0x4, R112 ;  /* 0x00000004f3a07825 */ /* 0x000fc600078e0270 */
[----:B------:R-:W-:Y:S01]  /*b860*/  STL.64 [R1+0x2070], R200 ;  /* 0x002070c801007387 */ /* 0x000fe20000100a00 */
[----:B------:R-:W-:-:S03]  /*b870*/  IMAD.WIDE R146, R243, 0x4, R110 ;  /* 0x00000004f3927825 */ /* 0x000fc600078e026e */
[----:B------:R-:W4:Y:S01]  /*b880*/  LDL.LU.64 R116, [R1+0x2200] ;  /* 0x0022000001747983 */ /* 0x000f220000300a00 */
[----:B-1----:R-:W-:-:S03]  /*b890*/  IMAD.WIDE R2, R243, 0x4, R108 ;  /* 0x00000004f3027825 */ /* 0x002fc600078e026c */
[----:B------:R-:W-:Y:S04]  /*b8a0*/  STL.64 [R1+0x2078], R208 ;  /* 0x002078d001007387 */ /* 0x000fe80000100a00 */
[----:B------:R-:W5:Y:S04]  /*b8b0*/  LDL.LU.64 R114, [R1+0x21f8] ;  /* 0x0021f80001727983 */ /* 0x000f680000300a00 */
[----:B------:R-:W3:Y:S04]  /*b8c0*/  LDL.LU.64 R112, [R1+0x21f0] ;  /* 0x0021f00001707983 */ /* 0x000ee80000300a00 */
[----:B------:R-:W2:Y:S04]  /*b8d0*/  LDL.LU.64 R110, [R1+0x21e8] ;  /* 0x0021e800016e7983 */ /* 0x000ea80000300a00 */
[----:B------:R-:W4:Y:S04]  /*b8e0*/  LDL.LU.64 R108, [R1+0x21e0] ;  /* 0x0021e000016c7983 */ /* 0x000f280000300a00 */
[----:B------:R-:W-:Y:S04]  /*b8f0*/  STL.64 [R1+0x40], R168 ;  /* 0x000040a801007387 */ /* 0x000fe80000100a00 */
[----:B------:R-:W-:Y:S04]  /*b900*/  STL.64 [R1+0x2080], R168 ;  /* 0x002080a801007387 */ /* 0x000fe80000100a00 */
[----:B------:R1:W-:Y:S01]  /*b910*/  STL.64 [R1+0x20], R2 ;  /* 0x0000200201007387 */ /* 0x0003e20000100a00 */
[----:B------:R-:W-:-:S04]  /*b920*/  IMAD.WIDE R210, R243, 0x4, R8 ;  /* 0x00000004f3d27825 */ /* 0x000fc800078e0208 */
[C---:B-1----:R-:W-:Y:S02]  /*b930*/  IMAD.WIDE R2, R243.reuse, 0x4, R106 ;  /* 0x00000004f3027825 */ /* 0x042fe400078e026a */
[----:B------:R-:W5:Y:S04]  /*b940*/  LDL.LU.64 R106, [R1+0x21d8] ;  /* 0x0021d800016a7983 */ /* 0x000f680000300a00 */
[----:B------:R-:W-:Y:S04]  /*b950*/  STL.64 [R1+0x38], R160 ;  /* 0x000038a001007387 */ /* 0x000fe80000100a00 */
[----:B------:R1:W-:Y:S04]  /*b960*/  STL.64 [R1+0x18], R2 ;  /* 0x0000180201007387 */ /* 0x0003e80000100a00 */
[----:B------:R-:W3:Y:S04]  /*b970*/  LDL.LU.64 R8, [R1+0x21d0] ;  /* 0x0021d00001087983 */ /* 0x000ee80000300a00 */
[----:B------:R-:W-:Y:S01]  /*b980*/  STL.64 [R1+0x30], R146 ;  /* 0x0000309201007387 */ /* 0x000fe20000100a00 */
[----:B-1----:R-:W-:-:S03]  /*b990*/  IMAD.WIDE R2, R243, 0x4, R240 ;  /* 0x00000004f3027825 */ /* 0x002fc600078e02f0 */
[----:B------:R-:W2:Y:S01]  /*b9a0*/  LDL.64 R240, [R1+0x138] ;  /* 0x0001380001f07983 */ /* 0x000ea20000100a00 */
[----:B------:R-:W-:-:S03]  /*b9b0*/  IMAD.WIDE R178, R243, 0x4, R130 ;  /* 0x00000004f3b27825 */ /* 0x000fc600078e0282 */
[----:B------:R1:W-:Y:S01]  /*b9c0*/  STL.64 [R1], R2 ;  /* 0x0000000201007387 */ /* 0x0003e20000100a00 */
[C---:B------:R-:W-:Y:S01]  /*b9d0*/  IMAD.WIDE R130, R243.reuse, 0x4, R126 ;  /* 0x00000004f3827825 */ /* 0x040fe200078e027e */
[----:B------:R-:W1:Y:S03]  /*b9e0*/  S2R R137, SR_TID.X ;  /* 0x0000000000897919 */ /* 0x000e660000002100 */
[C---:B------:R-:W-:Y:S02]  /*b9f0*/  IMAD.WIDE R126, R243.reuse, 0x4, R6 ;  /* 0x00000004f37e7825 */ /* 0x040fe400078e0206 */
[----:B------:R-:W1:Y:S01]  /*ba00*/  LDC R7, c[0x0][0x230] ;  /* 0x00008c00ff077b82 */ /* 0x000e620000000800 */
[----:B------:R-:W-:Y:S01]  /*ba10*/  STL.64 [R1+0x1f40], R250 ;  /* 0x001f40fa01007387 */ /* 0x000fe20000100a00 */
[----:B------:R-:W-:-:S03]  /*ba20*/  IMAD.WIDE R176, R243, 0x4, R120 ;  /* 0x00000004f3b07825 */ /* 0x000fc600078e0278 */
[----:B------:R-:W-:Y:S01]  /*ba30*/  STL.64 [R1+0x10], R210 ;  /* 0x000010d201007387 */ /* 0x000fe20000100a00 */
[C---:B------:R-:W-:Y:S02]  /*ba40*/  IMAD.WIDE R148, R243.reuse, 0x4, R148 ;  /* 0x00000004f3947825 */ /* 0x040fe400078e0294 */
[----:B-1----:R-:W1:Y:S01]  /*ba50*/  LDC R3, c[0x0][0x230] ;  /* 0x00008c00ff037b82 */ /* 0x002e620000000800 */
[----:B------:R-:W-:Y:S01]  /*ba60*/  STL.64 [R1+0x1f48], R244 ;  /* 0x001f48f401007387 */ /* 0x000fe20000100a00 */
[----:B------:R-:W-:-:S04]  /*ba70*/  IMAD.WIDE R144, R243, 0x4, R122 ;  /* 0x00000004f3907825 */ /* 0x000fc800078e027a */
[C---:B------:R-:W-:Y:S02]  /*ba80*/  IMAD.WIDE R150, R243.reuse, 0x4, R150 ;  /* 0x00000004f3967825 */ /* 0x040fe400078e0296 */
[----:B------:R-:W1:Y:S02]  /*ba90*/  LDC R2, c[0x0][0x230] ;  /* 0x00008c00ff027b82 */ /* 0x000e640000000800 */
[----:B------:R-:W-:-:S04]  /*baa0*/  IMAD.WIDE R152, R243, 0x4, R152 ;  /* 0x00000004f3987825 */ /* 0x000fc800078e0298 */
[C---:B------:R-:W-:Y:S02]  /*bab0*/  IMAD.WIDE R180, R243.reuse, 0x4, R180 ;  /* 0x00000004f3b47825 */ /* 0x040fe400078e02b4 */
[----:B------:R-:W1:Y:S02]  /*bac0*/  LDC R120, c[0x0][0x230] ;  /* 0x00008c00ff787b82 */ /* 0x000e640000000800 */
[----:B------:R-:W-:-:S04]  /*bad0*/  IMAD.WIDE R182, R243, 0x4, R182 ;  /* 0x00000004f3b67825 */ /* 0x000fc800078e02b6 */
        /* <DEDUP_REMOVED lines=35> */
[----:B------:R-:W-:Y:S01]  /*bd10*/  IMAD.WIDE R238, R243, 0x4, R238 ;  /* 0x00000004f3ee7825 */ /* 0x000fe200078e02ee */
[----:B------:R-:W-:Y:S01]  /*bd20*/  LOP3.LUT R137, R137, 0x1f, RZ, 0xc0, !PT ;  /* 0x0000001f89897812 */ /* 0x000fe200078ec0ff */
[----:B------:R-:W-:Y:S01]  /*bd30*/  STL.64 [R1+0x1f50], R216 ;  /* 0x001f50d801007387 */ /* 0x000fe20000100a00 */
[----:B------:R-:W4:Y:S01]  /*bd40*/  LDC R6, c[0x0][0x230] ;  /* 0x00008c00ff067b82 */ /* 0x000f220000000800 */
[----:B------:R-:W-:Y:S02]  /*bd50*/  IMAD.WIDE R122, R243, 0x4, R4 ;  /* 0x00000004f37a7825 */ /* 0x000fe400078e0204 */
[----:B------:R-:W4:Y:S02]  /*bd60*/  S2R R243, SR_TID.X ;  /* 0x0000000000f37919 */ /* 0x000f240000002100 */
[----:B-1----:R-:W-:Y:S02]  /*bd70*/  VIADD R3, R3, 0xffffffdf ;  /* 0xffffffdf03037836 */ /* 0x002fe40000000000 */
[----:B------:R-:W-:Y:S01]  /*bd80*/  VIADD R2, R2, 0xffffffdb ;  /* 0xffffffdb02027836 */ /* 0x000fe20000000000 */
[----:B------:R-:W1:Y:S01]  /*bd90*/  LDC R4, c[0x0][0x230] ;  /* 0x00008c00ff047b82 */ /* 0x000e620000000800 */
[----:B------:R1:W-:Y:S07]  /*bda0*/  STL.64 [R1+0x1f58], R224 ;  /* 0x001f58e001007387 */ /* 0x0003ee0000100a00 */
[----:B------:R-:W4:Y:S01]  /*bdb0*/  LDC R5, c[0x0][0x230] ;  /* 0x00008c00ff057b82 */ /* 0x000f220000000800 */
[----:B------:R-:W-:Y:S01]  /*bdc0*/  ISETP.GE.U32.AND P6, PT, R3, 0x7fffffc0, PT ;  /* 0x7fffffc00300780c */ /* 0x000fe20003fc6070 */
[----:B------:R-:W-:Y:S01]  /*bdd0*/  VIADD R3, R7, 0xffffffd7 ;  /* 0xffffffd707037836 */ /* 0x000fe20000000000 */
[----:B------:R-:W-:Y:S01]  /*bde0*/  ISETP.GE.U32.AND P0, PT, R2, 0x7fffffbc, PT ;  /* 0x7fffffbc0200780c */ /* 0x000fe20003f06070 */
[----:B------:R-:W-:Y:S01]  /*bdf0*/  VIADD R2, R120, 0xffffffd3 ;  /* 0xffffffd378027836 */ /* 0x000fe20000000000 */
[----:B-1----:R-:W2:Y:S02]  /*be00*/  LDL.LU.64 R224, [R1+0x3f0] ;  /* 0x0003f00001e07983 */ /* 0x002ea40000300a00 */
[----:B------:R-:W-:Y:S01]  /*be10*/  ISETP.GE.U32.AND P5, PT, R3, 0x7fffffb8, PT ;  /* 0x7fffffb80300780c */ /* 0x000fe20003fa6070 */
[----:B------:R-:W1:Y:S01]  /*be20*/  LDC R7, c[0x0][0x230] ;  /* 0x00008c00ff077b82 */ /* 0x000e620000000800 */
[----:B------:R-:W-:Y:S01]  /*be30*/  ISETP.GE.U32.AND P4, PT, R2, 0x7fffffb4, PT ;  /* 0x7fffffb40200780c */ /* 0x000fe20003f86070 */
[----:B------:R-:W-:Y:S04]  /*be40*/  STL.64 [R1+0x1f60], R232 ;  /* 0x001f60e801007387 */ /* 0x000fe80000100a00 */
[----:B------:R-:W-:Y:S01]  /*be50*/  STL.64 [R1+0x1f68], R218 ;  /* 0x001f68da01007387 */ /* 0x000fe20000100a00 */
[----:B------:R-:W-:-:S03]  /*be60*/  VIADD R3, R4, 0xffffffcf ;  /* 0xffffffcf04037836 */ /* 0x000fc60000000000 */
[----:B------:R-:W-:Y:S02]  /*be70*/  STL.64 [R1+0x1f70], R226 ;  /* 0x001f70e201007387 */ /* 0x000fe40000100a00 */
[----:B------:R-:W-:Y:S02]  /*be80*/  ISETP.GE.U32.AND P3, PT, R3, 0x7fffffb0, PT ;  /* 0x7fffffb00300780c */ /* 0x000fe40003f66070 */
[----:B------:R1:W-:Y:S01]  /*be90*/  STL.64 [R1+0x1f78], R234 ;  /* 0x001f78ea01007387 */ /* 0x0003e20000100a00 */
[----:B----4-:R-:W-:Y:S01]  /*bea0*/  VIADD R2, R5, 0xffffffcb ;  /* 0xffffffcb05027836 */ /* 0x010fe20000000000 */
[----:B------:R-:W-:-:S04]  /*beb0*/  SHF.R.S32.HI R3, RZ, 0x5, R243 ;  /* 0x00000005ff037819 */ /* 0x000fc800000114f3 */
[----:B------:R-:W-:Y:S01]  /*bec0*/  ISETP.GE.U32.AND P2, PT, R2, 0x7fffffac, PT ;  /* 0x7fffffac0200780c */ /* 0x000fe20003f46070 */
[----:B------:R-:W-:Y:S01]  /*bed0*/  IMAD.SHL.U32 R2, R137, 0x4, RZ ;  /* 0x0000000489027824 */ /* 0x000fe200078e00ff */
[----:B------:R-:W-:Y:S01]  /*bee0*/  SGXT R3, R3, 0x1 ;  /* 0x000000010303781a */ /* 0x000fe20000000200 */
[----:B-1----:R-:W4:Y:S03]  /*bef0*/  LDL.LU.64 R234, [R1+0x3d0] ;  /* 0x0003d00001ea7983 */ /* 0x002f260000300a00 */
[----:B------:R-:W-:Y:S01]  /*bf00*/  LOP3.LUT R5, R2, 0x90, R3, 0x78, !PT ;  /* 0x0000009002057812 */ /* 0x000fe200078e7803 */
[----:B------:R-:W-:Y:S04]  /*bf10*/  STL.64 [R1+0x1f80], R220 ;  /* 0x001f80dc01007387 */ /* 0x000fe80000100a00 */
[----:B------:R-:W-:Y:S01]  /*bf20*/  VIADD R2, R5, UR5 ;  /* 0x0000000505027c36 */ /* 0x000fe20008000000 */
[----:B------:R-:W-:Y:S04]  /*bf30*/  STL.64 [R1+0x1f88], R228 ;  /* 0x001f88e401007387 */ /* 0x000fe80000100a00 */
[----:B------:R-:W-:Y:S04]  /*bf40*/  STL.64 [R1+0x1f90], R236 ;  /* 0x001f90ec01007387 */ /* 0x000fe80000100a00 */
[----:B------:R1:W-:Y:S04]  /*bf50*/  STL.64 [R1+0x1f98], R222 ;  /* 0x001f98de01007387 */ /* 0x0003e80000100a00 */
[----:B-1----:R-:W4:Y:S01]  /*bf60*/  LDL.LU.64 R222, [R1+0x3b0] ;  /* 0x0003b00001de7983 */ /* 0x002f220000300a00 */
[----:B------:R-:W-:-:S03]  /*bf70*/  VIADD R6, R6, 0xffffffc7 ;  /* 0xffffffc706067836 */ /* 0x000fc60000000000 */
[----:B------:R-:W-:Y:S04]  /*bf80*/  STL.64 [R1+0x1fa0], R230 ;  /* 0x001fa0e601007387 */ /* 0x000fe80000100a00 */
[----:B------:R-:W-:Y:S04]  /*bf90*/  STL.64 [R1+0x1fa8], R238 ;  /* 0x001fa8ee01007387 */ /* 0x000fe80000100a00 */
[----:B---3--:R-:W-:Y:S04]  /*bfa0*/  LDGSTS.E [R2+0x10000], desc[UR32][R8.64], P1 ;  /* 0x1000000008027fae */ /* 0x008fe80008921860 */
[----:B-----5:R-:W-:Y:S04]  /*bfb0*/  LDGSTS.E [R2+0x10400], desc[UR32][R106.64], P1 ;  /* 0x104000006a027fae */ /* 0x020fe80008921860 */
[----:B------:R-:W-:Y:S04]  /*bfc0*/  LDGSTS.E [R2+0x10800], desc[UR32][R108.64], P1 ;  /* 0x108000006c027fae */ /* 0x000fe80008921860 */
[----:B--2---:R-:W-:Y:S04]  /*bfd0*/  LDGSTS.E [R2+0x10c00], desc[UR32][R110.64], P1 ;  /* 0x10c000006e027fae */ /* 0x004fe80008921860 */
[----:B------:R-:W-:Y:S04]  /*bfe0*/  LDGSTS.E [R2+0x11000], desc[UR32][R112.64], P1 ;  /* 0x1100000070027fae */ /* 0x000fe80008921860 */
        /* <DEDUP_REMOVED lines=13> */
[----:B------:R-:W2:Y:S04]  /*c0c0*/  LDL.LU.64 R18, [R1+0x21c8] ;  /* 0x0021c80001127983 */ /* 0x000ea80000300a00 */
[----:B------:R-:W3:Y:S04]  /*c0d0*/  LDL.LU.64 R26, [R1+0x21c0] ;  /* 0x0021c000011a7983 */ /* 0x000ee80000300a00 */
[----:B------:R-:W5:Y:S04]  /*c0e0*/  LDL.LU.64 R34, [R1+0x21b8] ;  /* 0x0021b80001227983 */ /* 0x000f680000300a00 */
        /* <DEDUP_REMOVED lines=17> */
[----:B------:R-:W5:Y:S01]  /*c200*/  LDL.LU.64 R66, [R1+0x2170] ;  /* 0x0021700001427983 */ /* 0x000f620000300a00 */
[----:B------:R-:W-:-:S03]  /*c210*/  LOP3.LUT R3, R5, 0x20, RZ, 0x3c, !PT ;  /* 0x0000002005037812 */ /* 0x000fc600078e3cff */
[----:B------:R-:W-:Y:S04]  /*c220*/  LDGSTS.E [R2+0x16c00], desc[UR32][R64.64], P1 ;  /* 0x16c0000040027fae */ /* 0x000fe80008921860 */
[----:B------:R-:W-:Y:S04]  /*c230*/  LDGSTS.E [R2+0x17000], desc[UR32][R62.64], P1 ;  /* 0x170000003e027fae */ /* 0x000fe80008921860 */
[----:B------:R-:W2:Y:S04]  /*c240*/  LDL.LU.64 R64, [R1+0x2168] ;  /* 0x0021680001407983 */ /* 0x000ea80000300a00 */
[----:B------:R-:W3:Y:S01]  /*c250*/  LDL.LU.64 R62, [R1+0x2160] ;  /* 0x00216000013e7983 */ /* 0x000ee20000300a00 */
[----:B------:R-:W-:-:S03]  /*c260*/  VIADD R3, R3, UR5 ;  /* 0x0000000503037c36 */ /* 0x000fc60008000000 */
[----:B------:R-:W5:Y:S04]  /*c270*/  LDL.LU.64 R236, [R1+0x3b8] ;  /* 0x0003b80001ec7983 */ /* 0x000f680000300a00 */
[----:B------:R-:W5:Y:S04]  /*c280*/  LDL.LU.64 R226, [R1+0x3d8] ;  /* 0x0003d80001e27983 */ /* 0x000f680000300a00 */
[----:B------:R-:W5:Y:S04]  /*c290*/  LDL.LU.64 R216, [R1+0x400] ;  /* 0x0004000001d87983 */ /* 0x000f680000300a00 */
[----:B----4-:R-:W-:Y:S04]  /*c2a0*/  LDGSTS.E [R2+0x17400], desc[UR32][R222.64], P1 ;  /* 0x17400000de027fae */ /* 0x010fe80008921860 */
[----:B------:R-:W-:Y:S04]  /*c2b0*/  LDGSTS.E [R2+0x17800], desc[UR32][R234.64], P1 ;  /* 0x17800000ea027fae */ /* 0x000fe80008921860 */
[----:B------:R1:W-:Y:S04]  /*c2c0*/  LDGSTS.E [R2+0x17c00], desc[UR32][R224.64], P1 ;  /* 0x17c00000e0027fae */ /* 0x0003e80008921860 */
[----:B------:R-:W-:Y:S04]  /*c2d0*/  STL.64 [R1+0x1fb8], R222 ;  /* 0x001fb8de01007387 */ /* 0x000fe80000100a00 */
[----:B------:R4:W-:Y:S04]  /*c2e0*/  STL.64 [R1+0x1fb0], R234 ;  /* 0x001fb0ea01007387 */ /* 0x0009e80000100a00 */
[----:B----4-:R-:W4:Y:S04]  /*c2f0*/  LDL.LU.64 R234, [R1+0x398] ;  /* 0x0003980001ea7983 */ /* 0x010f280000300a00 */
[----:B------:R1:W-:Y:S04]  /*c300*/  STL.64 [R1+0x1fc0], R224 ;  /* 0x001fc0e001007387 */ /* 0x0003e80000100a00 */
[----:B---3--:R-:W-:Y:S04]  /*c310*/  LDGSTS.E [R3+0x10100], desc[UR32][R62.64], P1 ;  /* 0x101000003e037fae */ /* 0x008fe80008921860 */
[----:B--2---:R-:W-:Y:S04]  /*c320*/  LDGSTS.E [R3+0x10500], desc[UR32][R64.64], P1 ;  /* 0x1050000040037fae */ /* 0x004fe80008921860 */
[----:B-----5:R-:W-:Y:S04]  /*c330*/  LDGSTS.E [R3+0x10900], desc[UR32][R66.64], P1 ;  /* 0x1090000042037fae */ /* 0x020fe80008921860 */
        /* <DEDUP_REMOVED lines=36> */
[----:B------:R-:W-:Y:S01]  /*c580*/  LDGSTS.E [R3+0x16d00], desc[UR32][R78.64], P1 ;  /* 0x16d000004e037fae */ /* 0x000fe20008921860 */
[----:B------:R-:W-:-:S03]  /*c590*/  LOP3.LUT R4, R5, 0x40, RZ, 0x3c, !PT ;  /* 0x0000004005047812 */ /* 0x000fc600078e3cff */
[----:B----4-:R-:W-:Y:S04]  /*c5a0*/  LDGSTS.E [R3+0x17100], desc[UR32][R234.64], P1 ;  /* 0x17100000ea037fae */ /* 0x010fe80008921860 */
[----:B------:R-:W4:Y:S04]  /*c5b0*/  LDL.LU.64 R80, [R1+0x20f8] ;  /* 0x0020f80001507983 */ /* 0x000f280000300a00 */
[----:B------:R-:W2:Y:S01]  /*c5c0*/  LDL.LU.64 R78, [R1+0x20f0] ;  /* 0x0020f000014e7983 */ /* 0x000ea20000300a00 */
[----:B------:R-:W-:-:S03]  /*c5d0*/  VIADD R4, R4, UR5 ;  /* 0x0000000504047c36 */ /* 0x000fc60008000000 */
[----:B------:R-:W-:Y:S04]  /*c5e0*/  LDGSTS.E [R3+0x17500], desc[UR32][R236.64], P1 ;  /* 0x17500000ec037fae */ /* 0x000fe80008921860 */
[----:B------:R-:W-:Y:S04]  /*c5f0*/  LDGSTS.E [R3+0x17900], desc[UR32][R226.64], P1 ;  /* 0x17900000e2037fae */ /* 0x000fe80008921860 */
[----:B------:R-:W-:Y:S04]  /*c600*/  LDGSTS.E [R3+0x17d00], desc[UR32][R216.64], P1 ;  /* 0x17d00000d8037fae */ /* 0x000fe80008921860 */
[----:B------:R-:W-:Y:S04]  /*c610*/  STL.64 [R1+0x1fc8], R234 ;  /* 0x001fc8ea01007387 */ /* 0x000fe80000100a00 */
[----:B-1----:R-:W3:Y:S04]  /*c620*/  LDL.LU.64 R224, [R1+0x380] ;  /* 0x0003800001e07983 */ /* 0x002ee80000300a00 */
[----:B------:R-:W3:Y:S04]  /*c630*/  LDL.LU.64 R238, [R1+0x3a0] ;  /* 0x0003a00001ee7983 */ /* 0x000ee80000300a00 */
[----:B------:R-:W3:Y:S04]  /*c640*/  LDL.LU.64 R228, [R1+0x3c0] ;  /* 0x0003c00001e47983 */ /* 0x000ee80000300a00 */
[----:B------:R-:W3:Y:S04]  /*c650*/  LDL.LU.64 R218, [R1+0x3e0] ;  /* 0x0003e00001da7983 */ /* 0x000ee80000300a00 */
[----:B------:R-:W3:Y:S04]  /*c660*/  LDL.LU.64 R244, [R1+0x3f8] ;  /* 0x0003f80001f47983 */ /* 0x000ee80000300a00 */
[----:B------:R-:W-:Y:S04]  /*c670*/  STL.64 [R1+0x1fd0], R236 ;  /* 0x001fd0ec01007387 */ /* 0x000fe80000100a00 */
[----:B------:R-:W-:Y:S04]  /*c680*/  STL.64 [R1+0x1fd8], R226 ;  /* 0x001fd8e201007387 */ /* 0x000fe80000100a00 */
[----:B------:R1:W-:Y:S04]  /*c690*/  STL.64 [R1+0x1fe8], R2 ;  /* 0x001fe80201007387 */ /* 0x0003e80000100a00 */
[----:B------:R1:W-:Y:S04]  /*c6a0*/  STL.64 [R1+0x1fe0], R216 ;  /* 0x001fe0d801007387 */ /* 0x0003e80000100a00 */
[----:B--2---:R-:W-:Y:S04]  /*c6b0*/  LDGSTS.E [R4+0x10200], desc[UR32][R78.64], P1 ;  /* 0x102000004e047fae */ /* 0x004fe80008921860 */
[----:B----4-:R-:W-:Y:S04]  /*c6c0*/  LDGSTS.E [R4+0x10600], desc[UR32][R80.64], P1 ;  /* 0x1060000050047fae */ /* 0x010fe80008921860 */
[----:B-----5:R-:W-:Y:S04]  /*c6d0*/  LDGSTS.E [R4+0x10a00], desc[UR32][R82.64], P1 ;  /* 0x10a0000052047fae */ /* 0x020fe80008921860 */
[----:B---3--:R-:W-:Y:S04]  /*c6e0*/  LDGSTS.E [R4+0x10e00], desc[UR32][R84.64], P1 ;  /* 0x10e0000054047fae */ /* 0x008fe80008921860 */
        /* <DEDUP_REMOVED lines=15> */
[----:B------:R-:W4:Y:S04]  /*c7e0*/  LDL.LU.64 R38, [R1+0x20d8] ;  /* 0x0020d80001267983 */ /* 0x000f280000300a00 */
[----:B------:R-:W-:Y:S04]  /*c7f0*/  LDGSTS.E [R4+0x14600], desc[UR32][R46.64], P1 ;  /* 0x146000002e047fae */ /* 0x000fe80008921860 */
[----:B------:R-:W-:Y:S04]  /*c800*/  LDGSTS.E [R4+0x14a00], desc[UR32][R54.64], P1 ;  /* 0x14a0000036047fae */ /* 0x000fe80008921860 */
[----:B------:R-:W-:Y:S04]  /*c810*/  LDGSTS.E [R4+0x14e00], desc[UR32][R12.64], P1 ;  /* 0x14e000000c047fae */ /* 0x000fe80008921860 */
[----:B------:R-:W5:Y:S04]  /*c820*/  LDL.LU.64 R46, [R1+0x20d0] ;  /* 0x0020d000012e7983 */ /* 0x000f680000300a00 */
[----:B------:R-:W2:Y:S04]  /*c830*/  LDL.LU.64 R54, [R1+0x20c8] ;  /* 0x0020c80001367983 */ /* 0x000ea80000300a00 */
[----:B------:R-:W3:Y:S04]  /*c840*/  LDL.LU.64 R12, [R1+0x20c0] ;  /* 0x0020c000010c7983 */ /* 0x000ee80000300a00 */
[----:B------:R-:W-:Y:S04]  /*c850*/  LDGSTS.E [R4+0x15200], desc[UR32][R104.64], P1 ;  /* 0x1520000068047fae */ /* 0x000fe80008921860 */
[----:B------:R-:W-:Y:S04]  /*c860*/  LDGSTS.E [R4+0x15600], desc[UR32][R102.64], P1 ;  /* 0x1560000066047fae */ /* 0x000fe80008921860 */
[----:B------:R-:W-:Y:S04]  /*c870*/  LDGSTS.E [R4+0x15a00], desc[UR32][R100.64], P1 ;  /* 0x15a0000064047fae */ /* 0x000fe80008921860 */
[----:B------:R-:W4:Y:S04]  /*c880*/  LDL.LU.64 R104, [R1+0x20b8] ;  /* 0x0020b80001687983 */ /* 0x000f280000300a00 */
[----:B------:R-:W5:Y:S04]  /*c890*/  LDL.LU.64 R102, [R1+0x20b0] ;  /* 0x0020b00001667983 */ /* 0x000f680000300a00 */
[----:B------:R-:W2:Y:S04]  /*c8a0*/  LDL.LU.64 R100, [R1+0x20a8] ;  /* 0x0020a80001647983 */ /* 0x000ea80000300a00 */
[----:B------:R-:W-:Y:S04]  /*c8b0*/  LDGSTS.E [R4+0x15e00], desc[UR32][R98.64], P1 ;  /* 0x15e0000062047fae */ /* 0x000fe80008921860 */
[----:B------:R-:W-:Y:S04]  /*c8c0*/  LDGSTS.E [R4+0x16200], desc[UR32][R96.64], P1 ;  /* 0x1620000060047fae */ /* 0x000fe80008921860 */
[----:B------:R-:W-:Y:S04]  /*c8d0*/  LDGSTS.E [R4+0x16600], desc[UR32][R94.64], P1 ;  /* 0x166000005e047fae */ /* 0x000fe80008921860 */
[----:B------:R-:W3:Y:S04]  /*c8e0*/  LDL.LU.64 R98, [R1+0x20a0] ;  /* 0x0020a00001627983 */ /* 0x000ee80000300a00 */
[----:B------:R-:W4:Y:S04]  /*c8f0*/  LDL.LU.64 R96, [R1+0x2098] ;  /* 0x0020980001607983 */ /* 0x000f280000300a00 */
[----:B------:R-:W5:Y:S04]  /*c900*/  LDL.LU.64 R94, [R1+0x2090] ;  /* 0x00209000015e7983 */ /* 0x000f680000300a00 */
[----:B------:R-:W-:Y:S01]  /*c910*/  LDGSTS.E [R4+0x16a00], desc[UR32][R92.64], P1 ;  /* 0x16a000005c047fae */ /* 0x000fe20008921860 */
[----:B-1----:R-:W-:-:S03]  /*c920*/  LOP3.LUT R2, R5, 0x60, RZ, 0x3c, !PT ;  /* 0x0000006005027812 */ /* 0x002fc600078e3cff */
[----:B------:R-:W-:Y:S04]  /*c930*/  LDGSTS.E [R4+0x16e00], desc[UR32][R224.64], P1 ;  /* 0x16e00000e0047fae */ /* 0x000fe80008921860 */
[----:B------:R-:W2:Y:S01]  /*c940*/  LDL.LU.64 R92, [R1+0x2088] ;  /* 0x00208800015c7983 */ /* 0x000ea20000300a00 */
[----:B------:R-:W-:-:S03]  /*c950*/  VIADD R5, R2, UR5 ;  /* 0x0000000502057c36 */ /* 0x000fc60008000000 */
[----:B------:R-:W3:Y:S04]  /*c960*/  LDL.64 R168, [R1+0x170] ;  /* 0x0001700001a87983 */ /* 0x000ee80000100a00 */
        /* <DEDUP_REMOVED lines=11> */
[----:B------:R-:W3:Y:S04]  /*ca20*/  LDL.LU.64 R2, [R1+0x2e8] ;  /* 0x0002e80001027983 */ /* 0x000ee80000300a00 */
        /* <DEDUP_REMOVED lines=9> */
[----:B------:R-:W-:Y:S04]  /*cac0*/  LDGSTS.E [R4+0x17200], desc[UR32][R238.64], P1 ;  /* 0x17200000ee047fae */ /* 0x000fe80008921860 */
[----:B------:R-:W-:Y:S04]  /*cad0*/  LDGSTS.E [R4+0x17600], desc[UR32][R228.64], P1 ;  /* 0x17600000e4047fae */ /* 0x000fe80008921860 */
[----:B------:R-:W-:Y:S04]  /*cae0*/  LDGSTS.E [R4+0x17a00], desc[UR32][R218.64], P1 ;  /* 0x17a00000da047fae */ /* 0x000fe80008921860 */
[----:B------:R-:W-:Y:S04]  /*caf0*/  LDGSTS.E [R4+0x17e00], desc[UR32][R244.64], P1 ;  /* 0x17e00000f4047fae */ /* 0x000fe80008921860 */
[----:B--2---:R-:W-:Y:S04]  /*cb00*/  LDGSTS.E [R5+0x10300], desc[UR32][R92.64], P1 ;  /* 0x103000005c057fae */ /* 0x004fe80008921860 */
[----:B-----5:R-:W-:Y:S04]  /*cb10*/  LDGSTS.E [R5+0x10700], desc[UR32][R94.64], P1 ;  /* 0x107000005e057fae */ /* 0x020fe80008921860 */
[----:B----4-:R-:W-:Y:S04]  /*cb20*/  LDGSTS.E [R5+0x10b00], desc[UR32][R96.64], P1 ;  /* 0x10b0000060057fae */ /* 0x010fe80008921860 */
        /* <DEDUP_REMOVED lines=36> */
[----:B------:R-:W0:Y:S01]  /*cd70*/  LDGDEPBAR ;  /* 0x00000000000079af */ /* 0x000e220000000000 */
[----:B------:R-:W-:Y:S01]  /*cd80*/  BAR.SYNC.DEFER_BLOCKING 0x0 ;  /* 0x0000000000007b1d */ /* 0x000fe20000010000 */
[----:B------:R-:W-:Y:S01]  /*cd90*/  ISETP.GE.U32.AND P1, PT, R6, 0x7fffffa8, PT ;  /* 0x7fffffa80600780c */ /* 0x000fe20003f26070 */
[----:B------:R-:W-:-:S04]  /*cda0*/  VIADD R6, R7, 0xffffffc3 ;  /* 0xffffffc307067836 */ /* 0x000fc80000000000 */
[----:B------:R-:W5:Y:S04]  /*cdb0*/  LDL.64 R120, [R1+0x68] ;  /* 0x0000680001787983 */ /* 0x000f680000100a00 */
[----:B------:R1:W-:Y:S04]  /*cdc0*/  STL.64 [R1+0x1e00], R4 ;  /* 0x001e000401007387 */ /* 0x0003e80000100a00 */
[----:B-1----:R-:W2:Y:S04]  /*cdd0*/  LDL.64 R4, [R1+0xa8] ;  /* 0x0000a80001047983 */ /* 0x002ea80000100a00 */
[----:B------:R-:W-:Y:S01]  /*cde0*/  @!PT LDS RZ, [RZ] ;  /* 0x00000000fffff984 */ /* 0x000fe20000000800 */
[----:B------:R-:W-:Y:S01]  /*cdf0*/  @!PT LDS RZ, [RZ] ;  /* 0x00000000fffff984 */ /* 0x000fe20000000800 */
[----:B------:R-:W-:Y:S01]  /*ce00*/  @!PT LDS RZ, [RZ] ;  /* 0x00000000fffff984 */ /* 0x000fe20000000800 */
[----:B----4-:R-:W-:Y:S04]  /*ce10*/  LDGSTS.E [R241+0x8000], desc[UR32][R212.64], !P6 ;  /* 0x08000000d4f17fae */ /* 0x010fe8000f121860 */
[----:B------:R-:W-:Y:S04]  /*ce20*/  LDGSTS.E [R241+0x8100], desc[UR32][R134.64], !P6 ;  /* 0x0810000086f17fae */ /* 0x000fe8000f121860 */
[----:B------:R-:W-:Y:S04]  /*ce30*/  LDGSTS.E [R241+0x8200], desc[UR32][R132.64], !P6 ;  /* 0x0820000084f17fae */ /* 0x000fe8000f121860 */
[----:B------:R-:W4:Y:S04]  /*ce40*/  LDL.LU.64 R212, [R1+0x2048] ;  /* 0x0020480001d47983 */ /* 0x000f280000300a00 */
[----:B------:R-:W3:Y:S04]  /*ce50*/  LDL.LU.64 R134, [R1+0x2040] ;  /* 0x0020400001867983 */ /* 0x000ee80000300a00 */
[----:B------:R-:W5:Y:S04]  /*ce60*/  LDL.LU.64 R132, [R1+0x2038] ;  /* 0x0020380001847983 */ /* 0x000f680000300a00 */
[----:B------:R-:W-:Y:S01]  /*ce70*/  LDGSTS.E [R241+0x8300], desc[UR32][R136.64], !P6 ;  /* 0x0830000088f17fae */ /* 0x000fe2000f121860 */
[----:B------:R-:W-:-:S03]  /*ce80*/  ISETP.GE.U32.AND P6, PT, R6, 0x7fffffa4, PT ;  /* 0x7fffffa40600780c */ /* 0x000fc60003fc6070 */
[----:B------:R-:W2:Y:S04]  /*ce90*/  LDL.LU.64 R136, [R1+0x2030] ;  /* 0x0020300001887983 */ /* 0x000ea80000300a00 */
[----:B------:R-:W4:Y:S04]  /*cea0*/  LDL.64 R6, [R1+0xd0] ;  /* 0x0000d00001067983 */ /* 0x000f280000100a00 */
[----:B----4-:R1:W-:Y:S04]  /*ceb0*/  LDGSTS.E [R241+0x9000], desc[UR32][R6.64], !P0 ;  /* 0x0900000006f17fae */ /* 0x0103e8000c121860 */
[----:B--2---:R-:W-:Y:S04]  /*cec0*/  LDGSTS.E [R241+0x9100], desc[UR32][R136.64], !P0 ;  /* 0x0910000088f17fae */ /* 0x004fe8000c121860 */
[----:B-----5:R-:W-:Y:S04]  /*ced0*/  LDGSTS.E [R241+0x9200], desc[UR32][R132.64], !P0 ;  /* 0x0920000084f17fae */ /* 0x020fe8000c121860 */
[----:B---3--:R-:W-:Y:S01]  /*cee0*/  LDGSTS.E [R241+0x9300], desc[UR32][R134.64], !P0 ;  /* 0x0930000086f17fae */ /* 0x008fe2000c121860 */
[----:B-1----:R-:W1:Y:S03]  /*cef0*/  LDC R7, c[0x0][0x230] ;  /* 0x00008c00ff077b82 */ /* 0x002e660000000800 */
[----:B------:R-:W2:Y:S04]  /*cf00*/  LDL.LU.64 R136, [R1+0x2028] ;  /* 0x0020280001887983 */ /* 0x000ea80000300a00 */
[----:B------:R-:W3:Y:S01]  /*cf10*/  LDL.LU.64 R132, [R1+0x2020] ;  /* 0x0020200001847983 */ /* 0x000ee20000300a00 */
[----:B------:R-:W4:Y:S03]  /*cf20*/  LDC R6, c[0x0][0x230] ;  /* 0x00008c00ff067b82 */ /* 0x000f260000000800 */
[----:B------:R-:W-:Y:S04]  /*cf30*/  LDGSTS.E [R241+0xa000], desc[UR32][R4.64], !P5 ;  /* 0x0a00000004f17fae */ /* 0x000fe8000e921860 */
[----:B------:R-:W5:Y:S04]  /*cf40*/  LDL.LU.64 R134, [R1+0x2018] ;  /* 0x0020180001867983 */ /* 0x000f680000300a00 */
[----:B------:R-:W-:Y:S04]  /*cf50*/  LDGSTS.E [R241+0xa100], desc[UR32][R212.64], !P5 ;  /* 0x0a100000d4f17fae */ /* 0x000fe8000e921860 */
[----:B------:R-:W-:Y:S04]  /*cf60*/  STL.64 [R1+0x1cd8], R212 ;  /* 0x001cd8d401007387 */ /* 0x000fe80000100a00 */
[----:B------:R-:W-:Y:S04]  /*cf70*/  LDGSTS.E [R241+0xa200], desc[UR32][R214.64], !P5 ;  /* 0x0a200000d6f17fae */ /* 0x000fe8000e921860 */
[----:B------:R1:W-:Y:S04]  /*cf80*/  STL.64 [R1+0x1ce0], R214 ;  /* 0x001ce0d601007387 */ /* 0x0003e80000100a00 */
[----:B------:R-:W-:Y:S04]  /*cf90*/  LDGSTS.E [R241+0xa300], desc[UR32][R248.64], !P5 ;  /* 0x0a300000f8f17fae */ /* 0x000fe8000e921860 */
[----:B------:R1:W-:Y:S04]  /*cfa0*/  LDGSTS.E [R241+0xb000], desc[UR32][R120.64], !P4 ;  /* 0x0b00000078f17fae */ /* 0x0003e8000e121860 */
[----:B------:R-:W-:Y:S04]  /*cfb0*/  LDGSTS.E [R241+0xb100], desc[UR32][R192.64], !P4 ;  /* 0x0b100000c0f17fae */ /* 0x000fe8000e121860 */
[----:B------:R-:W4:Y:S04]  /*cfc0*/  LDL.LU.64 R248, [R1+0x2010] ;  /* 0x0020100001f87983 */ /* 0x000f280000300a00 */
[----:B-1----:R-:W2:Y:S01]  /*cfd0*/  LDL.64 R214, [R1+0xa0] ;  /* 0x0000a00001d67983 */ /* 0x002ea20000100a00 */
[----:B------:R-:W1:Y:S03]  /*cfe0*/  LDC R120, c[0x0][0x230] ;  /* 0x00008c00ff787b82 */ /* 0x000e660000000800 */
[----:B------:R-:W2:Y:S04]  /*cff0*/  LDL.64 R212, [R1+0x48] ;  /* 0x0000480001d47983 */ /* 0x000ea80000100a00 */
[----:B------:R-:W2:Y:S01]  /*d000*/  LDL.64 R4, [R1+0x8] ;  /* 0x0000080001047983 */ /* 0x000ea20000100a00 */
[----:B------:R-:W1:Y:S03]  /*d010*/  LDC R121, c[0x0][0x230] ;  /* 0x00008c00ff797b82 */ /* 0x000e660000000800 */
[----:B------:R1:W-:Y:S04]  /*d020*/  STL.64 [R1+0x1ce8], R192 ;  /* 0x001ce8c001007387 */ /* 0x0003e80000100a00 */
[----:B------:R-:W-:Y:S04]  /*d030*/  LDGSTS.E [R241+0xb200], desc[UR32][R200.64], !P4 ;  /* 0x0b200000c8f17fae */ /* 0x000fe8000e121860 */
[----:B------:R-:W-:Y:S04]  /*d040*/  LDGSTS.E [R241+0xb300], desc[UR32][R208.64], !P4 ;  /* 0x0b300000d0f17fae */ /* 0x000fe8000e121860 */
[----:B-1----:R-:W2:Y:S04]  /*d050*/  LDL.64 R192, [R1+0x98] ;  /* 0x0000980001c07983 */ /* 0x002ea80000100a00 */
[----:B------:R1:W-:Y:S04]  /*d060*/  STL.64 [R1+0x1cf0], R200 ;  /* 0x001cf0c801007387 */ /* 0x0003e80000100a00 */
[----:B-1----:R-:W2:Y:S04]  /*d070*/  LDL.64 R200, [R1+0x90] ;  /* 0x0000900001c87983 */ /* 0x002ea80000100a00 */
[----:B------:R1:W-:Y:S04]  /*d080*/  STL.64 [R1+0x1cf8], R208 ;  /* 0x001cf8d001007387 */ /* 0x0003e80000100a00 */
[----:B-1----:R-:W2:Y:S04]  /*d090*/  LDL.64 R208, [R1+0x108] ;  /* 0x0001080001d07983 */ /* 0x002ea80000100a00 */
[----:B----4-:R-:W-:Y:S04]  /*d0a0*/  LDGSTS.E [R241+0xc000], desc[UR32][R248.64], !P3 ;  /* 0x0c000000f8f17fae */ /* 0x010fe8000d921860 */
[----:B------:R1:W-:Y:S04]  /*d0b0*/  STL.64 [R1+0x1d18], R248 ;  /* 0x001d18f801007387 */ /* 0x0003e80000100a00 */
[----:B------:R-:W-:Y:S04]  /*d0c0*/  LDGSTS.E [R241+0xc100], desc[UR32][R246.64], !P3 ;  /* 0x0c100000f6f17fae */ /* 0x000fe8000d921860 */
[----:B------:R-:W-:Y:S04]  /*d0d0*/  LDGSTS.E [R241+0xc200], desc[UR32][R176.64], !P3 ;  /* 0x0c200000b0f17fae */ /* 0x000fe8000d921860 */
[----:B-1----:R-:W4:Y:S04]  /*d0e0*/  LDL.64 R248, [R1+0x168] ;  /* 0x0001680001f87983 */ /* 0x002f280000100a00 */
[----:B------:R1:W-:Y:S04]  /*d0f0*/  STL.64 [R1+0x1d00], R246 ;  /* 0x001d00f601007387 */ /* 0x0003e80000100a00 */
[----:B------:R-:W-:Y:S04]  /*d100*/  LDGSTS.E [R241+0xc300], desc[UR32][R178.64], !P3 ;  /* 0x0c300000b2f17fae */ /* 0x000fe8000d921860 */
[----:B-----5:R-:W-:Y:S04]  /*d110*/  LDGSTS.E [R241+0xd000], desc[UR32][R134.64], !P2 ;  /* 0x0d00000086f17fae */ /* 0x020fe8000d121860 */
[----:B-1----:R-:W5:Y:S04]  /*d120*/  LDL.64 R246, [R1+0x178] ;  /* 0x0001780001f67983 */ /* 0x002f680000100a00 */
[----:B------:R1:W-:Y:S04]  /*d130*/  STL.64 [R1+0x1d08], R176 ;  /* 0x001d08b001007387 */ /* 0x0003e80000100a00 */
[----:B------:R-:W-:Y:S04]  /*d140*/  LDGSTS.E [R241+0xd100], desc[UR32][R128.64], !P2 ;  /* 0x0d10000080f17fae */ /* 0x000fe8000d121860 */
[----:B------:R-:W-:Y:S04]  /*d150*/  LDGSTS.E [R241+0xd200], desc[UR32][R130.64], !P2 ;  /* 0x0d20000082f17fae */ /* 0x000fe8000d121860 */
[----:B-1----:R-:W4:Y:S04]  /*d160*/  LDL.64 R176, [R1+0x180] ;  /* 0x0001800001b07983 */ /* 0x002f280000100a00 */
[----:B------:R1:W-:Y:S04]  /*d170*/  STL.64 [R1+0x1d10], R178 ;  /* 0x001d10b201007387 */ /* 0x0003e80000100a00 */
[----:B------:R-:W-:Y:S01]  /*d180*/  LDGSTS.E [R241+0xd300], desc[UR32][R144.64], !P2 ;  /* 0x0d30000090f17fae */ /* 0x000fe2000d121860 */
[----:B------:R-:W-:-:S03]  /*d190*/  VIADD R7, R7, 0xffffffde ;  /* 0xffffffde07077836 */ /* 0x000fc60000000000 */
[----:B---3--:R-:W-:Y:S04]  /*d1a0*/  LDGSTS.E [R241+0xe000], desc[UR32][R132.64], !P1 ;  /* 0x0e00000084f17fae */ /* 0x008fe8000c921860 */
[----:B-1----:R-:W3:Y:S04]  /*d1b0*/  LDL.64 R178, [R1+0x190] ;  /* 0x0001900001b27983 */ /* 0x002ee80000100a00 */
[----:B------:R1:W-:Y:S04]  /*d1c0*/  STL.64 [R1+0x1d20], R134 ;  /* 0x001d208601007387 */ /* 0x0003e80000100a00 */
[----:B------:R-:W-:Y:S04]  /*d1d0*/  LDGSTS.E [R241+0xe100], desc[UR32][R124.64], !P1 ;  /* 0x0e1000007cf17fae */ /* 0x000fe8000c921860 */
[----:B------:R-:W-:Y:S04]  /*d1e0*/  LDGSTS.E [R241+0xe200], desc[UR32][R122.64], !P1 ;  /* 0x0e2000007af17fae */ /* 0x000fe8000c921860 */
[----:B-1----:R-:W5:Y:S04]  /*d1f0*/  LDL.64 R134, [R1+0x210] ;  /* 0x0002100001867983 */ /* 0x002f680000100a00 */
[----:B------:R1:W-:Y:S04]  /*d200*/  STL.64 [R1+0x1d28], R128 ;  /* 0x001d288001007387 */ /* 0x0003e80000100a00 */
[----:B------:R-:W-:Y:S01]  /*d210*/  LDGSTS.E [R241+0xe300], desc[UR32][R126.64], !P1 ;  /* 0x0e3000007ef17fae */ /* 0x000fe2000c921860 */
[----:B------:R-:W-:-:S03]  /*d220*/  VIADD R6, R6, 0xffffffda ;  /* 0xffffffda06067836 */ /* 0x000fc60000000000 */
[----:B--2---:R-:W-:Y:S04]  /*d230*/  LDGSTS.E [R241+0xf000], desc[UR32][R136.64], !P6 ;  /* 0x0f00000088f17fae */ /* 0x004fe8000f121860 */
[----:B-1----:R-:W2:Y:S04]  /*d240*/  LDL.64 R128, [R1+0x218] ;  /* 0x0002180001807983 */ /* 0x002ea80000100a00 */
[----:B------:R1:W-:Y:S04]  /*d250*/  STL.64 [R1+0x1d30], R130 ;  /* 0x001d308201007387 */ /* 0x0003e80000100a00 */
[----:B------:R-:W-:Y:S04]  /*d260*/  LDGSTS.E [R241+0xf100], desc[UR32][R138.64], !P6 ;  /* 0x0f1000008af17fae */ /* 0x000fe8000f121860 */
[----:B------:R-:W-:Y:S04]  /*d270*/  LDGSTS.E [R241+0xf200], desc[UR32][R140.64], !P6 ;  /* 0x0f2000008cf17fae */ /* 0x000fe8000f121860 */
[----:B-1----:R-:W4:Y:S04]  /*d280*/  LDL.64 R130, [R1+0x230] ;  /* 0x0002300001827983 */ /* 0x002f280000100a00 */
[----:B------:R1:W-:Y:S04]  /*d290*/  STL.64 [R1+0x1d38], R144 ;  /* 0x001d389001007387 */ /* 0x0003e80000100a00 */
[----:B------:R1:W-:Y:S04]  /*d2a0*/  LDGSTS.E [R241+0xf300], desc[UR32][R142.64], !P6 ;  /* 0x0f3000008ef17fae */ /* 0x0003e8000f121860 */
[----:B-1----:R-:W3:Y:S01]  /*d2b0*/  LDL.64 R144, [R1+0x240] ;  /* 0x0002400001907983 */ /* 0x002ee20000100a00 */
[----:B------:R-:W-:Y:S01]  /*d2c0*/  ISETP.GE.U32.AND P6, PT, R7, 0x7fffffbf, PT ;  /* 0x7fffffbf0700780c */ /* 0x000fe20003fc6070 */
[----:B------:R-:W-:Y:S01]  /*d2d0*/  VIADD R7, R120, 0xffffffd6 ;  /* 0xffffffd678077836 */ /* 0x000fe20000000000 */
[----:B------:R-:W-:Y:S01]  /*d2e0*/  ISETP.GE.U32.AND P5, PT, R6, 0x7fffffbb, PT ;  /* 0x7fffffbb0600780c */ /* 0x000fe20003fa6070 */
[----:B------:R-:W-:Y:S01]  /*d2f0*/  VIADD R6, R121, 0xffffffd2 ;  /* 0xffffffd279067836 */ /* 0x000fe20000000000 */
[----:B------:R-:W-:Y:S01]  /*d300*/  STL.64 [R1+0x1d40], R132 ;  /* 0x001d408401007387 */ /* 0x000fe20000100a00 */
[----:B------:R-:W1:Y:S01]  /*d310*/  LDC R120, c[0x0][0x230] ;  /* 0x00008c00ff787b82 */ /* 0x000e620000000800 */
[----:B------:R-:W-:-:S02]  /*d320*/  ISETP.GE.U32.AND P4, PT, R7, 0x7fffffb7, PT ;  /* 0x7fffffb70700780c */ /* 0x000fc40003f86070 */
[----:B------:R-:W-:Y:S01]  /*d330*/  ISETP.GE.U32.AND P3, PT, R6, 0x7fffffb3, PT ;  /* 0x7fffffb30600780c */ /* 0x000fe20003f66070 */
[----:B------:R-:W-:Y:S04]  /*d340*/  STL.64 [R1+0x1d48], R124 ;  /* 0x001d487c01007387 */ /* 0x000fe80000100a00 */
[----:B------:R1:W-:Y:S01]  /*d350*/  STL.64 [R1+0x1d50], R122 ;  /* 0x001d507a01007387 */ /* 0x0003e20000100a00 */
[----:B------:R-:W1:Y:S03]  /*d360*/  LDC R6, c[0x0][0x230] ;  /* 0x00008c00ff067b82 */ /* 0x000e660000000800 */
[----:B------:R-:W-:Y:S04]  /*d370*/  STL.64 [R1+0x1d58], R126 ;  /* 0x001d587e01007387 */ /* 0x000fe80000100a00 */
[----:B------:R-:W-:Y:S01]  /*d380*/  STL.64 [R1+0x1d60], R136 ;  /* 0x001d608801007387 */ /* 0x000fe20000100a00 */
[----:B------:R-:W5:Y:S03]  /*d390*/  LDC R7, c[0x0][0x230] ;  /* 0x00008c00ff077b82 */ /* 0x000f660000000800 */
[----:B------:R-:W-:Y:S04]  /*d3a0*/  STL.64 [R1+0x1d68], R138 ;  /* 0x001d688a01007387 */ /* 0x000fe80000100a00 */
[----:B------:R-:W-:Y:S01]  /*d3b0*/  STL.64 [R1+0x1d70], R140 ;  /* 0x001d708c01007387 */ /* 0x000fe20000100a00 */
[----:B------:R-:W5:Y:S03]  /*d3c0*/  LDC R121, c[0x0][0x230] ;  /* 0x00008c00ff797b82 */ /* 0x000f660000000800 */
[----:B------:R-:W-:Y:S01]  /*d3d0*/  STL.64 [R1+0x1d78], R142 ;  /* 0x001d788e01007387 */ /* 0x000fe20000100a00 */
[----:B-1----:R-:W-:-:S04]  /*d3e0*/  VIADD R6, R6, 0xffffffce ;  /* 0xffffffce06067836 */ /* 0x002fc80000000000 */
[----:B------:R-:W1:Y:S01]  /*d3f0*/  LDC R241, c[0x0][0x230] ;  /* 0x00008c00fff17b82 */ /* 0x000e620000000800 */
[----:B------:R-:W-:Y:S01]  /*d400*/  ISETP.GE.U32.AND P2, PT, R6, 0x7fffffaf, PT ;  /* 0x7fffffaf0600780c */ /* 0x000fe20003f46070 */
[----:B---3--:R-:W-:Y:S04]  /*d410*/  LDGSTS.E [R240+0x8400], desc[UR32][R144.64], !P6 ;  /* 0x0840000090f07fae */ /* 0x008fe8000f121860 */
[----:B----4-:R-:W-:Y:S04]  /*d420*/  LDGSTS.E [R240+0x8500], desc[UR32][R130.64], !P6 ;  /* 0x0850000082f07fae */ /* 0x010fe8000f121860 */
[----:B--2---:R-:W-:Y:S04]  /*d430*/  LDGSTS.E [R240+0x8600], desc[UR32][R128.64], !P6 ;  /* 0x0860000080f07fae */ /* 0x004fe8000f121860 */
[----:B-----5:R-:W-:Y:S04]  /*d440*/  LDGSTS.E [R240+0x8700], desc[UR32][R134.64], !P6 ;  /* 0x0870000086f07fae */ /* 0x020fe8000f121860 */
[----:B------:R-:W-:Y:S04]  /*d450*/  LDGSTS.E [R240+0x9400], desc[UR32][R178.64], !P5 ;  /* 0x09400000b2f07fae */ /* 0x000fe8000e921860 */
[----:B------:R-:W-:Y:S04]  /*d460*/  LDGSTS.E [R240+0x9500], desc[UR32][R176.64], !P5 ;  /* 0x09500000b0f07fae */ /* 0x000fe8000e921860 */
[----:B------:R-:W-:Y:S04]  /*d470*/  LDGSTS.E [R240+0x9600], desc[UR32][R246.64], !P5 ;  /* 0x09600000f6f07fae */ /* 0x000fe8000e921860 */
[----:B------:R-:W-:Y:S04]  /*d480*/  LDGSTS.E [R240+0x9700], desc[UR32][R248.64], !P5 ;  /* 0x09700000f8f07fae */ /* 0x000fe8000e921860 */
[----:B------:R-:W-:Y:S04]  /*d490*/  LDGSTS.E [R240+0xa400], desc[UR32][R208.64], !P4 ;  /* 0x0a400000d0f07fae */ /* 0x000fe8000e121860 */
[----:B------:R-:W-:Y:S04]  /*d4a0*/  LDGSTS.E [R240+0xa500], desc[UR32][R200.64], !P4 ;  /* 0x0a500000c8f07fae */ /* 0x000fe8000e121860 */
[----:B------:R-:W-:Y:S04]  /*d4b0*/  LDGSTS.E [R240+0xa600], desc[UR32][R192.64], !P4 ;  /* 0x0a600000c0f07fae */ /* 0x000fe8000e121860 */
[----:B------:R-:W-:Y:S04]  /*d4c0*/  LDGSTS.E [R240+0xa700], desc[UR32][R214.64], !P4 ;  /* 0x0a700000d6f07fae */ /* 0x000fe8000e121860 */
[----:B------:R2:W-:Y:S04]  /*d4d0*/  LDGSTS.E [R240+0xb400], desc[UR32][R212.64], !P3 ;  /* 0x0b400000d4f07fae */ /* 0x0005e8000d921860 */
[----:B------:R-:W-:Y:S04]  /*d4e0*/  LDGSTS.E [R240+0xb500], desc[UR32][R168.64], !P3 ;  /* 0x0b500000a8f07fae */ /* 0x000fe8000d921860 */
[----:B------:R-:W-:Y:S04]  /*d4f0*/  LDGSTS.E [R240+0xb600], desc[UR32][R160.64], !P3 ;  /* 0x0b600000a0f07fae */ /* 0x000fe8000d921860 */
[----:B------:R-:W-:Y:S01]  /*d500*/  LDGSTS.E [R240+0xb700], desc[UR32][R146.64], !P3 ;  /* 0x0b70000092f07fae */ /* 0x000fe2000d921860 */
[----:B------:R-:W-:Y:S01]  /*d510*/  VIADD R7, R7, 0xffffffca ;  /* 0xffffffca07077836 */ /* 0x000fe20000000000 */
[----:B--2---:R-:W2:Y:S02]  /*d520*/  LDC R212, c[0x0][0x230] ;  /* 0x00008c00ffd47b82 */ /* 0x004ea40000000800 */
[----:B------:R-:W3:Y:S04]  /*d530*/  LDL.LU.64 R168, [R1+0x2008] ;  /* 0x0020080001a87983 */ /* 0x000ee80000300a00 */
[----:B------:R-:W4:Y:S04]  /*d540*/  LDL.LU.64 R160, [R1+0x2000] ;  /* 0x0020000001a07983 */ /* 0x000f280000300a00 */
[----:B------:R-:W5:Y:S04]  /*d550*/  LDL.LU.64 R146, [R1+0x1ff8] ;  /* 0x001ff80001927983 */ /* 0x000f680000300a00 */
[----:B------:R-:W3:Y:S04]  /*d560*/  LDL.64 R122, [R1+0x410] ;  /* 0x00041000017a7983 */ /* 0x000ee80000100a00 */
[----:B------:R-:W3:Y:S04]  /*d570*/  LDL.64 R124, [R1+0x1d0] ;  /* 0x0001d000017c7983 */ /* 0x000ee80000100a00 */
[----:B------:R-:W-:Y:S04]  /*d580*/  LDGSTS.E [R240+0xc400], desc[UR32][R4.64], !P2 ;  /* 0x0c40000004f07fae */ /* 0x000fe8000d121860 */
        /* <DEDUP_REMOVED lines=12> */
[----:B------:R-:W3:Y:S01]  /*d650*/  LDL.64 R192, [R1+0x18] ;  /* 0x0000180001c07983 */ /* 0x000ee20000100a00 */
[----:B------:R-:W-:Y:S01]  /*d660*/  ISETP.GE.U32.AND P1, PT, R7, 0x7fffffab, PT ;  /* 0x7fffffab0700780c */ /* 0x000fe20003f26070 */
[----:B------:R-:W-:Y:S01]  /*d670*/  VIADD R6, R120, 0xffffffc6 ;  /* 0xffffffc678067836 */ /* 0x000fe20000000000 */
[----:B------:R-:W1:Y:S01]  /*d680*/  LDC R7, c[0x0][0x230] ;  /* 0x00008c00ff077b82 */ /* 0x000e620000000800 */
[----:B------:R-:W-:Y:S03]  /*d690*/  LDGSTS.E [R240+0xc500], desc[UR32][R148.64], !P2 ;  /* 0x0c50000094f07fae */ /* 0x000fe6000d121860 */
[----:B------:R-:W-:Y:S01]  /*d6a0*/  ISETP.GE.U32.AND P0, PT, R6, 0x7fffffa7, PT ;  /* 0x7fffffa70600780c */ /* 0x000fe20003f06070 */
[----:B------:R-:W-:Y:S01]  /*d6b0*/  VIADD R6, R121, 0xffffffc2 ;  /* 0xffffffc279067836 */ /* 0x000fe20000000000 */
[----:B------:R-:W-:Y:S01]  /*d6c0*/  LDGSTS.E [R240+0xc600], desc[UR32][R150.64], !P2 ;  /* 0x0c60000096f07fae */ /* 0x000fe2000d121860 */
[----:B------:R-:W1:Y:S03]  /*d6d0*/  S2R R213, SR_TID.X ;  /* 0x0000000000d57919 */ /* 0x000e660000002100 */
[----:B------:R-:W-:Y:S01]  /*d6e0*/  ISETP.GE.U32.AND P6, PT, R6, 0x7fffffa3, PT ;  /* 0x7fffffa30600780c */ /* 0x000fe20003fc6070 */
[----:B--2---:R-:W-:Y:S01]  /*d6f0*/  VIADD R212, R212, 0xffffffe0 ;  /* 0xffffffe0d4d47836 */ /* 0x004fe20000000000 */
[----:B------:R-:W2:Y:S01]  /*d700*/  LDC R6, c[0x0][0x230] ;  /* 0x00008c00ff067b82 */ /* 0x000ea20000000800 */
[----:B------:R-:W-:Y:S04]  /*d710*/  LDGSTS.E [R240+0xc700], desc[UR32][R152.64], !P2 ;  /* 0x0c70000098f07fae */ /* 0x000fe8000d121860 */
[----:B------:R-:W3:Y:S03]  /*d720*/  LDL.64 R214, [R1+0x128] ;  /* 0x0001280001d67983 */ /* 0x000ee60000100a00 */
[----:B------:R-:W3:Y:S01]  /*d730*/  LDC R121, c[0x0][0x230] ;  /* 0x00008c00ff797b82 */ /* 0x000ee20000000800 */
[----:B-1----:R-:W-:Y:S01]  /*d740*/  VIADD R7, R7, 0xffffffdd ;  /* 0xffffffdd07077836 */ /* 0x002fe20000000000 */
[----:B------:R-:W-:Y:S06]  /*d750*/  STL.64 [R1+0x1d80], R148 ;  /* 0x001d809401007387 */ /* 0x000fec0000100a00 */
[----:B------:R-:W1:Y:S01]  /*d760*/  LDC R120, c[0x0][0x230] ;  /* 0x00008c00ff787b82 */ /* 0x000e620000000800 */
[----:B--2---:R-:W-:Y:S01]  /*d770*/  VIADD R6, R6, 0xffffffd9 ;  /* 0xffffffd906067836 */ /* 0x004fe20000000000 */
[----:B------:R-:W-:Y:S04]  /*d780*/  STL.64 [R1+0x1d88], R150 ;  /* 0x001d889601007387 */ /* 0x000fe80000100a00 */
[----:B------:R-:W-:Y:S01]  /*d790*/  STL.64 [R1+0x1d90], R152 ;  /* 0x001d909801007387 */ /* 0x000fe20000100a00 */
[----:B------:R-:W-:-:S03]  /*d7a0*/  LOP3.LUT R213, R213, 0x1f, RZ, 0xc0, !PT ;  /* 0x0000001fd5d57812 */ /* 0x000fc600078ec0ff */
[----:B-----5:R-:W-:Y:S04]  /*d7b0*/  LDGSTS.E [R240+0xd400], desc[UR32][R146.64], !P1 ;  /* 0x0d40000092f07fae */ /* 0x020fe8000c921860 */
[----:B------:R-:W-:Y:S04]  /*d7c0*/  LDGSTS.E [R240+0xd500], desc[UR32][R154.64], !P1 ;  /* 0x0d5000009af07fae */ /* 0x000fe8000c921860 */
[----:B------:R-:W-:Y:S04]  /*d7d0*/  LDGSTS.E [R240+0xd600], desc[UR32][R156.64], !P1 ;  /* 0x0d6000009cf07fae */ /* 0x000fe8000c921860 */
[----:B------:R-:W-:Y:S04]  /*d7e0*/  LDGSTS.E [R240+0xd700], desc[UR32][R158.64], !P1 ;  /* 0x0d7000009ef07fae */ /* 0x000fe8000c921860 */
[----:B----4-:R-:W-:Y:S04]  /*d7f0*/  LDGSTS.E [R240+0xe400], desc[UR32][R160.64], !P0 ;  /* 0x0e400000a0f07fae */ /* 0x010fe8000c121860 */
[----:B------:R-:W-:Y:S04]  /*d800*/  LDGSTS.E [R240+0xe500], desc[UR32][R162.64], !P0 ;  /* 0x0e500000a2f07fae */ /* 0x000fe8000c121860 */
[----:B------:R-:W-:Y:S04]  /*d810*/  LDGSTS.E [R240+0xe600], desc[UR32][R164.64], !P0 ;  /* 0x0e600000a4f07fae */ /* 0x000fe8000c121860 */
[----:B------:R-:W-:Y:S04]  /*d820*/  LDGSTS.E [R240+0xe700], desc[UR32][R166.64], !P0 ;  /* 0x0e700000a6f07fae */ /* 0x000fe8000c121860 */
[----:B---3--:R-:W-:Y:S04]  /*d830*/  LDGSTS.E [R240+0xf400], desc[UR32][R168.64], !P6 ;  /* 0x0f400000a8f07fae */ /* 0x008fe8000f121860 */
[----:B------:R-:W-:Y:S04]  /*d840*/  LDGSTS.E [R240+0xf500], desc[UR32][R170.64], !P6 ;  /* 0x0f500000aaf07fae */ /* 0x000fe8000f121860 */
[----:B------:R-:W-:Y:S04]  /*d850*/  LDGSTS.E [R240+0xf600], desc[UR32][R172.64], !P6 ;  /* 0x0f600000acf07fae */ /* 0x000fe8000f121860 */
[----:B------:R2:W-:Y:S01]  /*d860*/  LDGSTS.E [R240+0xf700], desc[UR32][R174.64], !P6 ;  /* 0x0f700000aef07fae */ /* 0x0005e2000f121860 */
[----:B------:R-:W-:-:S02]  /*d870*/  ISETP.GE.U32.AND P6, PT, R7, 0x7fffffbe, PT ;  /* 0x7fffffbe0700780c */ /* 0x000fc40003fc6070 */
[----:B------:R-:W3:Y:S01]  /*d880*/  LDC R7, c[0x0][0x230] ;  /* 0x00008c00ff077b82 */ /* 0x000ee20000000800 */
[----:B------:R-:W-:Y:S01]  /*d890*/  ISETP.GE.U32.AND P0, PT, R6, 0x7fffffba, PT ;  /* 0x7fffffba0600780c */ /* 0x000fe20003f06070 */
[----:B------:R-:W-:Y:S01]  /*d8a0*/  VIADD R6, R241, 0xffffffd5 ;  /* 0xffffffd5f1067836 */ /* 0x000fe20000000000 */
[----:B------:R-:W-:Y:S04]  /*d8b0*/  STL.64 [R1+0x1d98], R146 ;  /* 0x001d989201007387 */ /* 0x000fe80000100a00 */
[----:B------:R-:W-:Y:S01]  /*d8c0*/  ISETP.GE.U32.AND P2, PT, R6, 0x7fffffb6, PT ;  /* 0x7fffffb60600780c */ /* 0x000fe20003f46070 */
[----:B------:R-:W-:Y:S01]  /*d8d0*/  STL.64 [R1+0x1da0], R154 ;  /* 0x001da09a01007387 */ /* 0x000fe20000100a00 */
[----:B------:R-:W-:Y:S01]  /*d8e0*/  ISETP.GE.AND P1, PT, R213, R212, PT ;  /* 0x000000d4d500720c */ /* 0x000fe20003f26270 */
[----:B------:R-:W4:Y:S02]  /*d8f0*/  LDC R241, c[0x0][0x230] ;  /* 0x00008c00fff17b82 */ /* 0x000f240000000800 */
[----:B------:R-:W-:Y:S04]  /*d900*/  STL.64 [R1+0x1da8], R156 ;  /* 0x001da89c01007387 */ /* 0x000fe80000100a00 */
[----:B------:R-:W-:Y:S02]  /*d910*/  STL.64 [R1+0x1db0], R158 ;  /* 0x001db09e01007387 */ /* 0x000fe40000100a00 */
[----:B--2---:R-:W2:Y:S02]  /*d920*/  LDC R240, c[0x0][0x230] ;  /* 0x00008c00fff07b82 */ /* 0x004ea40000000800 */
[----:B------:R-:W-:Y:S01]  /*d930*/  LDGSTS.E [R242+0x8800], desc[UR32][R122.64], !P6 ;  /* 0x088000007af27fae */ /* 0x000fe2000f121860 */
[----:B---3--:R-:W-:-:S03]  /*d940*/  VIADD R6, R7, 0xffffffd1 ;  /* 0xffffffd107067836 */ /* 0x008fc60000000000 */
[----:B------:R-:W-:Y:S02]  /*d950*/  STL.64 [R1+0x1db8], R160 ;  /* 0x001db8a001007387 */ /* 0x000fe40000100a00 */
[----:B------:R-:W-:Y:S02]  /*d960*/  ISETP.GE.U32.AND P3, PT, R6, 0x7fffffb2, PT ;  /* 0x7fffffb20600780c */ /* 0x000fe40003f66070 */
[----:B------:R-:W-:Y:S04]  /*d970*/  STL.64 [R1+0x1dc0], R162 ;  /* 0x001dc0a201007387 */ /* 0x000fe80000100a00 */
[----:B------:R-:W-:Y:S04]  /*d980*/  LDGSTS.E [R242+0x8900], desc[UR32][R124.64], !P6 ;  /* 0x089000007cf27fae */ /* 0x000fe8000f121860 */
        /* <DEDUP_REMOVED lines=12> */
[----:B------:R-:W3:Y:S04]  /*da50*/  LDL.64 R212, [R1+0xe8] ;  /* 0x0000e80001d47983 */ /* 0x000ee80000100a00 */
[----:B------:R-:W-:Y:S04]  /*da60*/  LDGSTS.E [R242+0xa800], desc[UR32][R178.64], !P2 ;  /* 0x0a800000b2f27fae */ /* 0x000fe8000d121860 */
[----:B------:R-:W-:Y:S04]  /*da70*/  LDGSTS.E [R242+0xa900], desc[UR32][R176.64], !P2 ;  /* 0x0a900000b0f27fae */ /* 0x000fe8000d121860 */
[----:B------:R-:W-:Y:S04]  /*da80*/  LDGSTS.E [R242+0xaa00], desc[UR32][R246.64], !P2 ;  /* 0x0aa00000f6f27fae */ /* 0x000fe8000d121860 */
[----:B------:R-:W-:Y:S04]  /*da90*/  LDGSTS.E [R242+0xab00], desc[UR32][R248.64], !P2 ;  /* 0x0ab00000f8f27fae */ /* 0x000fe8000d121860 */
[----:B------:R-:W5:Y:S04]  /*daa0*/  LDL.64 R4, [R1+0x28] ;  /* 0x0000280001047983 */ /* 0x000f680000100a00 */
[----:B------:R-:W-:Y:S04]  /*dab0*/  LDGSTS.E [R242+0xb800], desc[UR32][R208.64], !P3 ;  /* 0x0b800000d0f27fae */ /* 0x000fe8000d921860 */
[----:B------:R-:W-:Y:S04]  /*dac0*/  LDGSTS.E [R242+0xb900], desc[UR32][R200.64], !P3 ;  /* 0x0b900000c8f27fae */ /* 0x000fe8000d921860 */
[----:B------:R-:W-:Y:S04]  /*dad0*/  LDGSTS.E [R242+0xba00], desc[UR32][R192.64], !P3 ;  /* 0x0ba00000c0f27fae */ /* 0x000fe8000d921860 */
[----:B------:R-:W-:Y:S04]  /*dae0*/  LDGSTS.E [R242+0xbb00], desc[UR32][R210.64], !P3 ;  /* 0x0bb00000d2f27fae */ /* 0x000fe8000d921860 */
[----:B------:R-:W5:Y:S01]  /*daf0*/  LDL.LU.64 R210, [R1+0x1ff0] ;  /* 0x001ff00001d27983 */ /* 0x000f620000300a00 */
[----:B------:R-:W-:-:S05]  /*db00*/  VIADD R6, R121, 0xffffffc9 ;  /* 0xffffffc979067836 */ /* 0x000fca0000000000 */
[----:B------:R-:W-:Y:S01]  /*db10*/  ISETP.GE.U32.AND P5, PT, R6, 0x7fffffaa, PT ;  /* 0x7fffffaa0600780c */ /* 0x000fe20003fa6070 */
[----:B----4-:R-:W-:Y:S02]  /*db20*/  VIADD R6, R241, 0xffffffc5 ;  /* 0xffffffc5f1067836 */ /* 0x010fe40000000000 */
[----:B-1----:R-:W-:-:S03]  /*db30*/  VIADD R7, R120, 0xffffffcd ;  /* 0xffffffcd78077836 */ /* 0x002fc60000000000 */
[----:B------:R-:W-:Y:S01]  /*db40*/  ISETP.GE.U32.AND P6, PT, R6, 0x7fffffa6, PT ;  /* 0x7fffffa60600780c */ /* 0x000fe20003fc6070 */
[----:B--2---:R-:W-:Y:S01]  /*db50*/  VIADD R6, R240, 0xffffffc1 ;  /* 0xffffffc1f0067836 */ /* 0x004fe20000000000 */
[----:B------:R-:W-:Y:S01]  /*db60*/  ISETP.GE.U32.AND P4, PT, R7, 0x7fffffae, PT ;  /* 0x7fffffae0700780c */ /* 0x000fe20003f86070 */
[----:B------:R-:W-:Y:S01]  /*db70*/  USHF.L.U32 UR11, UR7, 0x5, URZ ;  /* 0x00000005070b7899 */ /* 0x000fe2000800063f */
[----:B------:R-:W-:Y:S01]  /*db80*/  STL.64 [R1+0x1df8], R180 ;  /* 0x001df8b401007387 */ /* 0x000fe20000100a00 */
[----:B------:R-:W1:Y:S01]  /*db90*/  LDC R7, c[0x0][0x230] ;  /* 0x00008c00ff077b82 */ /* 0x000e620000000800 */
[----:B------:R-:W-:Y:S01]  /*dba0*/  ISETP.GE.U32.AND P0, PT, R6, 0x7fffffa2, PT ;  /* 0x7fffffa20600780c */ /* 0x000fe20003f06070 */
[----:B------:R-:W-:Y:S01]  /*dbb0*/  UISETP.GT.AND UP1, UPT, UR9, 0x3f, UPT ;  /* 0x0000003f0900788c */ /* 0x000fe2000bf24270 */
[----:B------:R-:W-:-:S05]  /*dbc0*/  ULDC UR7, c[0x0][0x230] ;  /* 0x00008c0000077ab9 */ /* 0x000fca0000000800 */
[----:B------:R-:W2:Y:S02]  /*dbd0*/  LDC R6, c[0x0][0x230] ;  /* 0x00008c00ff067b82 */ /* 0x000ea40000000800 */
[----:B------:R-:W-:Y:S04]  /*dbe0*/  LDGSTS.E [R242+0xc800], desc[UR32][R214.64], !P4 ;  /* 0x0c800000d6f27fae */ /* 0x000fe8000e121860 */
[----:B------:R-:W-:Y:S04]  /*dbf0*/  LDGSTS.E [R242+0xc900], desc[UR32][R180.64], !P4 ;  /* 0x0c900000b4f27fae */ /* 0x000fe8000e121860 */
[----:B------:R-:W-:Y:S04]  /*dc00*/  LDGSTS.E [R242+0xca00], desc[UR32][R182.64], !P4 ;  /* 0x0ca00000b6f27fae */ /* 0x000fe8000e121860 */
[----:B------:R-:W-:Y:S04]  /*dc10*/  LDGSTS.E [R242+0xcb00], desc[UR32][R184.64], !P4 ;  /* 0x0cb00000b8f27fae */ /* 0x000fe8000e121860 */
[----:B------:R-:W-:Y:S01]  /*dc20*/  STL.64 [R1+0x1e08], R182 ;  /* 0x001e08b601007387 */ /* 0x000fe20000100a00 */
[----:B--2---:R-:W-:-:S03]  /*dc30*/  VIADD R6, R6, 0xffffffd8 ;  /* 0xffffffd806067836 */ /* 0x004fc60000000000 */
[----:B------:R-:W-:Y:S04]  /*dc40*/  STL.64 [R1+0x1e10], R184 ;  /* 0x001e10b801007387 */ /* 0x000fe80000100a00 */
[----:B------:R-:W-:Y:S04]  /*dc50*/  STL.64 [R1+0x1e18], R186 ;  /* 0x001e18ba01007387 */ /* 0x000fe80000100a00 */
[----:B------:R-:W-:Y:S04]  /*dc60*/  STL.64 [R1+0x1e20], R188 ;  /* 0x001e20bc01007387 */ /* 0x000fe80000100a00 */
[----:B------:R-:W-:Y:S04]  /*dc70*/  STL.64 [R1+0x1e28], R190 ;  /* 0x001e28be01007387 */ /* 0x000fe80000100a00 */
[----:B------:R-:W-:Y:S04]  /*dc80*/  STL.64 [R1+0x1e30], R194 ;  /* 0x001e30c201007387 */ /* 0x000fe80000100a00 */
[----:B------:R-:W-:Y:S04]  /*dc90*/  STL.64 [R1+0x1e38], R196 ;  /* 0x001e38c401007387 */ /* 0x000fe80000100a00 */
[----:B------:R-:W-:Y:S04]  /*dca0*/  STL.64 [R1+0x1e40], R198 ;  /* 0x001e40c601007387 */ /* 0x000fe80000100a00 */
[----:B---3--:R-:W-:Y:S04]  /*dcb0*/  LDGSTS.E [R242+0xd800], desc[UR32][R212.64], !P5 ;  /* 0x0d800000d4f27fae */ /* 0x008fe8000e921860 */
[----:B------:R-:W-:Y:S04]  /*dcc0*/  LDGSTS.E [R242+0xd900], desc[UR32][R186.64], !P5 ;  /* 0x0d900000baf27fae */ /* 0x000fe8000e921860 */
[----:B------:R-:W-:Y:S04]  /*dcd0*/  LDGSTS.E [R242+0xda00], desc[UR32][R188.64], !P5 ;  /* 0x0da00000bcf27fae */ /* 0x000fe8000e921860 */
[----:B------:R-:W-:Y:S04]  /*dce0*/  LDGSTS.E [R242+0xdb00], desc[UR32][R190.64], !P5 ;  /* 0x0db00000bef27fae */ /* 0x000fe8000e921860 */
[----:B-----5:R2:W-:Y:S04]  /*dcf0*/  LDGSTS.E [R242+0xe800], desc[UR32][R4.64], !P6 ;  /* 0x0e80000004f27fae */ /* 0x0205e8000f121860 */
[----:B------:R-:W-:Y:S04]  /*dd00*/  LDGSTS.E [R242+0xe900], desc[UR32][R194.64], !P6 ;  /* 0x0e900000c2f27fae */ /* 0x000fe8000f121860 */
[----:B------:R-:W-:Y:S04]  /*dd10*/  LDGSTS.E [R242+0xea00], desc[UR32][R196.64], !P6 ;  /* 0x0ea00000c4f27fae */ /* 0x000fe8000f121860 */
[----:B------:R-:W-:Y:S04]  /*dd20*/  LDGSTS.E [R242+0xeb00], desc[UR32][R198.64], !P6 ;  /* 0x0eb00000c6f27fae */ /* 0x000fe8000f121860 */
[----:B------:R-:W-:Y:S04]  /*dd30*/  LDGSTS.E [R242+0xf800], desc[UR32][R210.64], !P0 ;  /* 0x0f800000d2f27fae */ /* 0x000fe8000c121860 */
[----:B------:R-:W-:Y:S04]  /*dd40*/  LDGSTS.E [R242+0xf900], desc[UR32][R202.64], !P0 ;  /* 0x0f900000caf27fae */ /* 0x000fe8000c121860 */
[----:B------:R-:W-:Y:S04]  /*dd50*/  LDGSTS.E [R242+0xfa00], desc[UR32][R204.64], !P0 ;  /* 0x0fa00000ccf27fae */ /* 0x000fe8000c121860 */
[----:B------:R3:W-:Y:S01]  /*dd60*/  LDGSTS.E [R242+0xfb00], desc[UR32][R206.64], !P0 ;  /* 0x0fb00000cef27fae */ /* 0x0007e2000c121860 */
[----:B------:R-:W-:Y:S01]  /*dd70*/  ISETP.GE.U32.AND P0, PT, R6, 0x7fffffb9, PT ;  /* 0x7fffffb90600780c */ /* 0x000fe20003f06070 */
[----:B------:R-:W-:-:S02]  /*dd80*/  IMAD.U32 R6, RZ, RZ, UR11 ;  /* 0x0000000bff067e24 */ /* 0x000fc4000f8e00ff */
[----:B------:R-:W-:Y:S02]  /*dd90*/  STL.64 [R1+0x1e48], R210 ;  /* 0x001e48d201007387 */ /* 0x000fe40000100a00 */
[C---:B------:R-:W-:Y:S02]  /*dda0*/  IMAD.WIDE R62, R6.reuse, 0x4, R62 ;  /* 0x00000004063e7825 */ /* 0x040fe400078e023e */
[----:B------:R-:W-:Y:S02]  /*ddb0*/  STL.64 [R1+0x1e50], R202 ;  /* 0x001e50ca01007387 */ /* 0x000fe40000100a00 */
[C---:B------:R-:W-:Y:S02]  /*ddc0*/  IMAD.WIDE R78, R6.reuse, 0x4, R78 ;  /* 0x00000004064e7825 */ /* 0x040fe400078e024e */
[----:B------:R-:W-:Y:S02]  /*ddd0*/  STL.64 [R1+0x1e58], R204 ;  /* 0x001e58cc01007387 */ /* 0x000fe40000100a00 */
[----:B------:R-:W-:-:S02]  /*dde0*/  IMAD.WIDE R92, R6, 0x4, R92 ;  /* 0x00000004065c7825 */ /* 0x000fc400078e025c */
[----:B------:R-:W-:Y:S02]  /*ddf0*/  STL.64 [R1+0x1e60], R206 ;  /* 0x001e60ce01007387 */ /* 0x000fe40000100a00 */
[C---:B------:R-:W-:Y:S02]  /*de00*/  IMAD.WIDE R64, R6.reuse, 0x4, R64 ;  /* 0x0000000406407825 */ /* 0x040fe400078e0240 */
[----:B------:R-:W-:Y:S02]  /*de10*/  STL [R1+0x1ca4], R243 ;  /* 0x001ca4f301007387 */ /* 0x000fe40000100800 */
[C---:B------:R-:W-:Y:S02]  /*de20*/  IMAD.WIDE R80, R6.reuse, 0x4, R80 ;  /* 0x0000000406507825 */ /* 0x040fe400078e0250 */
[----:B------:R-:W-:Y:S02]  /*de30*/  STL.64 [R1+0x1ec0], R62 ;  /* 0x001ec03e01007387 */ /* 0x000fe40000100a00 */
[----:B------:R-:W-:-:S02]  /*de40*/  IMAD.WIDE R94, R6, 0x4, R94 ;  /* 0x00000004065e7825 */ /* 0x000fc400078e025e */
        /* <DEDUP_REMOVED lines=14> */
[----:B------:R4:W-:Y:S02]  /*df30*/  STL.64 [R1+0x1e90], R96 ;  /* 0x001e906001007387 */ /* 0x0009e40000100a00 */
        /* <DEDUP_REMOVED lines=24> */
[C---:B--2---:R-:W-:Y:S02]  /*e0c0*/  IMAD.WIDE R4, R6.reuse, 0x4, R60 ;  /* 0x0000000406047825 */ /* 0x044fe400078e023c */
[----:B------:R-:W-:Y:S02]  /*e0d0*/  STL.64 [R1+0x1f10], R8 ;  /* 0x001f100801007387 */ /* 0x000fe40000100a00 */
[----:B----4-:R-:W-:-:S02]  /*e0e0*/  IMAD.WIDE R96, R6, 0x4, R58 ;  /* 0x0000000406607825 */ /* 0x010fc400078e023a */
[----:B------:R-:W-:Y:S04]  /*e0f0*/  STL.64 [R1+0x1f18], R10 ;  /* 0x001f180a01007387 */ /* 0x000fe80000100a00 */
[----:B------:R-:W-:Y:S01]  /*e100*/  STL.64 [R1+0x1f20], R12 ;  /* 0x001f200c01007387 */ /* 0x000fe20000100a00 */
[----:B------:R-:W-:-:S03]  /*e110*/  IMAD.WIDE R166, R6, 0x4, R56 ;  /* 0x0000000406a67825 */ /* 0x000fc600078e0238 */
[----:B------:R2:W-:Y:S01]  /*e120*/  STL.64 [R1+0x1760], R4 ;  /* 0x0017600401007387 */ /* 0x0005e20000100a00 */
[----:B---3--:R-:W-:-:S03]  /*e130*/  IMAD.WIDE R242, R6, 0x4, R54 ;  /* 0x0000000406f27825 */ /* 0x008fc600078e0236 */
[----:B------:R-:W-:Y:S01]  /*e140*/  STL.64 [R1+0x16a0], R96 ;  /* 0x0016a06001007387 */ /* 0x000fe20000100a00 */
[----:B------:R-:W-:-:S03]  /*e150*/  IMAD.WIDE R82, R6, 0x4, R50 ;  /* 0x0000000406527825 */ /* 0x000fc600078e0232 */
[----:B------:R-:W-:Y:S01]  /*e160*/  STL.64 [R1+0x1f28], R96 ;  /* 0x001f286001007387 */ /* 0x000fe20000100a00 */
[----:B--2---:R-:W-:-:S05]  /*e170*/  IMAD.WIDE R4, R6, 0x4, R52 ;  /* 0x0000000406047825 */ /* 0x004fca00078e0234 */
[----:B------:R2:W-:Y:S01]  /*e180*/  STL.64 [R1+0x1758], R4 ;  /* 0x0017580401007387 */ /* 0x0005e20000100a00 */
[----:B------:R-:W-:-:S03]  /*e190*/  IMAD.WIDE R164, R6, 0x4, R48 ;  /* 0x0000000406a47825 */ /* 0x000fc600078e0230 */
[----:B------:R-:W-:Y:S01]  /*e1a0*/  STL.64 [R1+0x15e0], R166 ;  /* 0x0015e0a601007387 */ /* 0x000fe20000100a00 */
[----:B------:R-:W-:-:S03]  /*e1b0*/  IMAD.WIDE R8, R6, 0x4, R44 ;  /* 0x0000000406087825 */ /* 0x000fc600078e022c */
[----:B------:R-:W-:Y:S04]  /*e1c0*/  STL.64 [R1+0x1f30], R166 ;  /* 0x001f30a601007387 */ /* 0x000fe80000100a00 */
[----:B------:R-:W-:Y:S04]  /*e1d0*/  STL.64 [R1+0x1518], R242 ;  /* 0x001518f201007387 */ /* 0x000fe80000100a00 */
[----:B------:R-:W-:Y:S04]  /*e1e0*/  STL.64 [R1+0x1698], R82 ;  /* 0x0016985201007387 */ /* 0x000fe80000100a00 */
[----:B------:R3:W-:Y:S04]  /*e1f0*/  STL.64 [R1+0x1f38], R82 ;  /* 0x001f385201007387 */ /* 0x0007e80000100a00 */
[----:B------:R-:W-:Y:S04]  /*e200*/  STL.64 [R1+0x1ca8], R242 ;  /* 0x001ca8f201007387 */ /* 0x000fe80000100a00 */
[----:B------:R-:W-:Y:S04]  /*e210*/  STL.64 [R1+0x15d8], R164 ;  /* 0x0015d8a401007387 */ /* 0x000fe80000100a00 */
[----:B--2---:R-:W2:Y:S04]  /*e220*/  LDL.LU.64 R4, [R1+0x138] ;  /* 0x0001380001047983 */ /* 0x004ea80000300a00 */
[----:B------:R-:W4:Y:S04]  /*e230*/  LDL.LU.64 R192, [R1+0x148] ;  /* 0x0001480001c07983 */ /* 0x000f280000300a00 */
[----:B------:R5:W-:Y:S04]  /*e240*/  STL.64 [R1+0x1750], R8 ;  /* 0x0017500801007387 */ /* 0x000be80000100a00 */
[----:B------:R-:W5:Y:S04]  /*e250*/  LDL.LU.64 R214, [R1+0x160] ;  /* 0x0001600001d67983 */ /* 0x000f680000300a00 */
[----:B------:R-:W5:Y:S04]  /*e260*/  LDL.LU.64 R128, [R1+0x170] ;  /* 0x0001700001807983 */ /* 0x000f680000300a00 */
[----:B------:R-:W5:Y:S04]  /*e270*/  LDL.LU.64 R178, [R1+0x188] ;  /* 0x0001880001b27983 */ /* 0x000f680000300a00 */
[----:B------:R-:W5:Y:S04]  /*e280*/  LDL.LU.64 R176, [R1+0x198] ;  /* 0x0001980001b07983 */ /* 0x000f680000300a00 */
[----:B------:R-:W5:Y:S04]  /*e290*/  LDL.LU.64 R246, [R1+0x1b0] ;  /* 0x0001b00001f67983 */ /* 0x000f680000300a00 */
[----:B------:R-:W5:Y:S04]  /*e2a0*/  LDL.LU.64 R212, [R1+0x1b8] ;  /* 0x0001b80001d47983 */ /* 0x000f680000300a00 */
[----:B------:R-:W5:Y:S04]  /*e2b0*/  LDL.LU.64 R248, [R1+0x1c8] ;  /* 0x0001c80001f87983 */ /* 0x000f680000300a00 */
[----:B------:R-:W5:Y:S01]  /*e2c0*/  LDL.LU.64 R208, [R1+0x1e0] ;  /* 0x0001e00001d07983 */ /* 0x000f620000300a00 */
[----:B------:R-:W-:-:S03]  /*e2d0*/  IMAD.WIDE R56, R6, 0x4, R46 ;  /* 0x0000000406387825 */ /* 0x000fc600078e022e */
[----:B------:R-:W5:Y:S01]  /*e2e0*/  LDL.LU.64 R200, [R1+0x1f0] ;  /* 0x0001f00001c87983 */ /* 0x000f620000300a00 */
[----:B------:R-:W-:-:S04]  /*e2f0*/  IMAD.WIDE R94, R6, 0x4, R42 ;  /* 0x00000004065e7825 */ /* 0x000fc800078e022a */
[C---:B------:R-:W-:Y:S01]  /*e300*/  IMAD.WIDE R162, R6.reuse, 0x4, R40 ;  /* 0x0000000406a27825 */ /* 0x040fe200078e0228 */
[----:B------:R-:W-:Y:S03]  /*e310*/  STL.64 [R1+0x1510], R56 ;  /* 0x0015103801007387 */ /* 0x000fe60000100a00 */
[C---:B------:R-:W-:Y:S01]  /*e320*/  IMAD.WIDE R58, R6.reuse, 0x4, R38 ;  /* 0x00000004063a7825 */ /* 0x040fe200078e0226 */
[----:B------:R-:W-:Y:S03]  /*e330*/  STL.64 [R1+0x1cb0], R56 ;  /* 0x001cb03801007387 */ /* 0x000fe60000100a00 */
[C---:B---3--:R-:W-:Y:S01]  /*e340*/  IMAD.WIDE R82, R6.reuse, 0x4, R36 ;  /* 0x0000000406527825 */ /* 0x048fe200078e0224 */
[----:B------:R-:W-:Y:S03]  /*e350*/  STL.64 [R1+0x1690], R94 ;  /* 0x0016905e01007387 */ /* 0x000fe60000100a00 */
[C---:B------:R-:W-:Y:S01]  /*e360*/  IMAD.WIDE R80, R6.reuse, 0x4, R34 ;  /* 0x0000000406507825 */ /* 0x040fe200078e0222 */
        /* <DEDUP_REMOVED lines=16> */
[----:B------:R-:W-:Y:S01]  /*e470*/  STL.64 [R1+0x1cc0], R60 ;  /* 0x001cc03c01007387 */ /* 0x000fe20000100a00 */
[----:B------:R-:W3:Y:S02]  /*e480*/  LDC R18, c[0x0][0x230] ;  /* 0x00008c00ff127b82 */ /* 0x000ee40000000800 */
[C---:B------:R-:W-:Y:S01]  /*e490*/  IMAD.WIDE R156, R6.reuse, 0x4, R16 ;  /* 0x00000004069c7825 */ /* 0x040fe200078e0210 */
[----:B------:R-:W-:Y:S04]  /*e4a0*/  STL.64 [R1+0x1680], R92 ;  /* 0x0016805c01007387 */ /* 0x000fe80000100a00 */
[----:B------:R-:W-:Y:S01]  /*e4b0*/  STL.64 [R1+0x15c0], R158 ;  /* 0x0015c09e01007387 */ /* 0x000fe20000100a00 */
[C---:B------:R-:W-:Y:S01]  /*e4c0*/  IMAD.WIDE R240, R6.reuse, 0x4, R14 ;  /* 0x0000000406f07825 */ /* 0x040fe200078e020e */
[----:B------:R-:W3:Y:S02]  /*e4d0*/  LDC R17, c[0x0][0x230] ;  /* 0x00008c00ff117b82 */ /* 0x000ee40000000800 */
[----:B------:R-:W-:Y:S04]  /*e4e0*/  STL.64 [R1+0x14f8], R76 ;  /* 0x0014f84c01007387 */ /* 0x000fe80000100a00 */
[----:B------:R-:W-:Y:S01]  /*e4f0*/  STL.64 [R1+0x1738], R96 ;  /* 0x0017386001007387 */ /* 0x000fe20000100a00 */
[----:B--2---:R-:W-:-:S03]  /*e500*/  IMAD.WIDE R12, R6, 0x4, R4 ;  /* 0x00000004060c7825 */ /* 0x004fc600078e0204 */
[----:B------:R-:W-:Y:S01]  /*e510*/  STL.64 [R1+0x1cc8], R76 ;  /* 0x001cc84c01007387 */ /* 0x000fe20000100a00 */
[----:B------:R-:W2:Y:S03]  /*e520*/  LDC R16, c[0x0][0x230] ;  /* 0x00008c00ff107b82 */ /* 0x000ea60000000800 */
[----:B------:R-:W-:Y:S01]  /*e530*/  STL.64 [R1+0x1678], R78 ;  /* 0x0016784e01007387 */ /* 0x000fe20000100a00 */
[----:B----4-:R-:W-:-:S03]  /*e540*/  IMAD.WIDE R206, R6, 0x4, R192 ;  /* 0x0000000406ce7825 */ /* 0x010fc600078e02c0 */
[----:B------:R-:W-:Y:S01]  /*e550*/  STL.64 [R1+0x15b8], R156 ;  /* 0x0015b89c01007387 */ /* 0x000fe20000100a00 */
[----:B-----5:R-:W-:-:S03]  /*e560*/  IMAD.WIDE R154, R6, 0x4, R214 ;  /* 0x00000004069a7825 */ /* 0x020fc600078e02d6 */
[----:B------:R-:W4:Y:S01]  /*e570*/  LDL.LU.64 R4, [R1+0x208] ;  /* 0x0002080001047983 */ /* 0x000f220000300a00 */
[----:B------:R-:W5:Y:S03]  /*e580*/  LDC R15, c[0x0][0x230] ;  /* 0x00008c00ff0f7b82 */ /* 0x000f660000000800 */
[----:B------:R-:W3:Y:S04]  /*e590*/  LDL.LU.64 R134, [R1+0x220] ;  /* 0x0002200001867983 */ /* 0x000ee80000300a00 */
[----:B------:R-:W2:Y:S01]  /*e5a0*/  LDL.LU.64 R192, [R1+0x228] ;  /* 0x0002280001c07983 */ /* 0x000ea20000300a00 */
[C---:B------:R-:W-:Y:S01]  /*e5b0*/  IMAD.WIDE R54, R6.reuse, 0x4, R128 ;  /* 0x0000000406367825 */ /* 0x040fe200078e0280 */
[----:B------:R-:W5:Y:S02]  /*e5c0*/  LDC R14, c[0x0][0x230] ;  /* 0x00008c00ff0e7b82 */ /* 0x000f640000000800 */
[----:B------:R-:W5:Y:S04]  /*e5d0*/  LDL.LU.64 R214, [R1+0x238] ;  /* 0x0002380001d67983 */ /* 0x000f680000300a00 */
[----:B------:R-:W-:Y:S01]  /*e5e0*/  STL.64 [R1+0x14f0], R240 ;  /* 0x0014f0f001007387 */ /* 0x000fe20000100a00 */
[----:B------:R-:W-:-:S03]  /*e5f0*/  IMAD.WIDE R10, R6, 0x4, R178 ;  /* 0x00000004060a7825 */ /* 0x000fc600078e02b2 */
[----:B------:R-:W-:Y:S01]  /*e600*/  STL.64 [R1+0x1730], R12 ;  /* 0x0017300c01007387 */ /* 0x000fe20000100a00 */
[----:B------:R-:W-:-:S03]  /*e610*/  IMAD.WIDE R204, R6, 0x4, R176 ;  /* 0x0000000406cc7825 */ /* 0x000fc600078e02b0 */
[----:B------:R1:W-:Y:S01]  /*e620*/  STL.64 [R1+0x1cd0], R240 ;  /* 0x001cd0f001007387 */ /* 0x0003e20000100a00 */
[----:B------:R-:W-:-:S03]  /*e630*/  IMAD.WIDE R146, R6, 0x4, R246 ;  /* 0x0000000406927825 */ /* 0x000fc600078e02f6 */
[----:B------:R-:W-:Y:S04]  /*e640*/  STL.64 [R1+0x1670], R206 ;  /* 0x001670ce01007387 */ /* 0x000fe80000100a00 */
[----:B------:R-:W-:Y:S04]  /*e650*/  STL.64 [R1+0x15b0], R154 ;  /* 0x0015b09a01007387 */ /* 0x000fe80000100a00 */
[----:B------:R-:W5:Y:S01]  /*e660*/  LDL.LU.64 R178, [R1+0x248] ;  /* 0x0002480001b27983 */ /* 0x000f620000300a00 */
[----:B------:R-:W-:-:S03]  /*e670*/  IMAD.WIDE R52, R6, 0x4, R212 ;  /* 0x0000000406347825 */ /* 0x000fc600078e02d4 */
[----:B------:R-:W5:Y:S04]  /*e680*/  LDL.LU.64 R176, [R1+0x250] ;  /* 0x0002500001b07983 */ /* 0x000f680000300a00 */
[----:B------:R-:W5:Y:S04]  /*e690*/  LDL.LU.64 R246, [R1+0x258] ;  /* 0x0002580001f67983 */ /* 0x000f680000300a00 */
[----:B------:R-:W-:Y:S04]  /*e6a0*/  STL.64 [R1+0x14e8], R54 ;  /* 0x0014e83601007387 */ /* 0x000fe80000100a00 */
[----:B------:R-:W-:Y:S04]  /*e6b0*/  STL.64 [R1+0x1728], R10 ;  /* 0x0017280a01007387 */ /* 0x000fe80000100a00 */
[----:B------:R-:W5:Y:S01]  /*e6c0*/  LDL.LU.64 R212, [R1+0x260] ;  /* 0x0002600001d47983 */ /* 0x000f620000300a00 */
[----:B------:R-:W-:-:S03]  /*e6d0*/  IMAD.WIDE R8, R6, 0x4, R248 ;  /* 0x0000000406087825 */ /* 0x000fc600078e02f8 */
[----:B------:R-:W-:Y:S01]  /*e6e0*/  STL.64 [R1+0x1668], R204 ;  /* 0x001668cc01007387 */ /* 0x000fe20000100a00 */
[----:B------:R-:W-:-:S03]  /*e6f0*/  IMAD.WIDE R202, R6, 0x4, R208 ;  /* 0x0000000406ca7825 */ /* 0x000fc600078e02d0 */
[----:B------:R-:W-:Y:S04]  /*e700*/  STL.64 [R1+0x15a8], R146 ;  /* 0x0015a89201007387 */ /* 0x000fe80000100a00 */
[----:B------:R-:W5:Y:S04]  /*e710*/  LDL.LU.64 R248, [R1+0x268] ;  /* 0x0002680001f87983 */ /* 0x000f680000300a00 */
[----:B------:R-:W5:Y:S01]  /*e720*/  LDL.LU.64 R208, [R1+0x270] ;  /* 0x0002700001d07983 */ /* 0x000f620000300a00 */
[----:B------:R-:W-:-:S03]  /*e730*/  IMAD.WIDE R152, R6, 0x4, R200 ;  /* 0x0000000406987825 */ /* 0x000fc600078e02c8 */
[----:B------:R-:W-:Y:S04]  /*e740*/  STL.64 [R1+0x1720], R8 ;  /* 0x0017200801007387 */ /* 0x000fe80000100a00 */
[----:B------:R-:W-:Y:S04]  /*e750*/  STL.64 [R1+0x14e0], R52 ;  /* 0x0014e03401007387 */ /* 0x000fe80000100a00 */
[----:B------:R-:W5:Y:S01]  /*e760*/  LDL.LU.64 R200, [R1+0x278] ;  /* 0x0002780001c87983 */ /* 0x000f620000300a00 */
[----:B----4-:R-:W-:-:S03]  /*e770*/  IMAD.WIDE R50, R6, 0x4, R4 ;  /* 0x0000000406327825 */ /* 0x010fc600078e0204 */
[----:B------:R-:W4:Y:S01]  /*e780*/  LDL.LU.64 R4, [R1+0x280] ;  /* 0x0002800001047983 */ /* 0x000f220000300a00 */
[----:B---3--:R-:W-:-:S03]  /*e790*/  IMAD.WIDE R104, R6, 0x4, R134 ;  /* 0x0000000406687825 */ /* 0x008fc600078e0286 */
[----:B------:R-:W-:Y:S01]  /*e7a0*/  STL.64 [R1+0x1660], R202 ;  /* 0x001660ca01007387 */ /* 0x000fe20000100a00 */
[----:B--2---:R-:W-:-:S03]  /*e7b0*/  IMAD.WIDE R210, R6, 0x4, R192 ;  /* 0x0000000406d27825 */ /* 0x004fc600078e02c0 */
[----:B------:R-:W-:Y:S01]  /*e7c0*/  STL.64 [R1+0x15a0], R152 ;  /* 0x0015a09801007387 */ /* 0x000fe20000100a00 */
[----:B-----5:R-:W-:-:S03]  /*e7d0*/  IMAD.WIDE R150, R6, 0x4, R214 ;  /* 0x0000000406967825 */ /* 0x020fc600078e02d6 */
[----:B------:R-:W2:Y:S04]  /*e7e0*/  LDL.LU.64 R128, [R1+0x288] ;  /* 0x0002880001807983 */ /* 0x000ea80000300a00 */
[----:B------:R-:W3:Y:S04]  /*e7f0*/  LDL.LU.64 R134, [R1+0x290] ;  /* 0x0002900001867983 */ /* 0x000ee80000300a00 */
[----:B------:R-:W5:Y:S04]  /*e800*/  LDL.LU.64 R192, [R1+0x298] ;  /* 0x0002980001c07983 */ /* 0x000f680000300a00 */
[----:B------:R-:W5:Y:S04]  /*e810*/  LDL.LU.64 R214, [R1+0x2a0] ;  /* 0x0002a00001d67983 */ /* 0x000f680000300a00 */
[----:B------:R-:W-:Y:S04]  /*e820*/  STL.64 [R1+0x1718], R104 ;  /* 0x0017186801007387 */ /* 0x000fe80000100a00 */
[----:B------:R-:W-:Y:S01]  /*e830*/  STL.64 [R1+0x14d8], R50 ;  /* 0x0014d83201007387 */ /* 0x000fe20000100a00 */
[----:B------:R-:W-:-:S03]  /*e840*/  IMAD.WIDE R48, R6, 0x4, R178 ;  /* 0x0000000406307825 */ /* 0x000fc600078e02b2 */
[----:B------:R-:W-:Y:S01]  /*e850*/  STL.64 [R1+0x1658], R210 ;  /* 0x001658d201007387 */ /* 0x000fe20000100a00 */
[----:B------:R-:W-:-:S03]  /*e860*/  IMAD.WIDE R90, R6, 0x4, R176 ;  /* 0x00000004065a7825 */ /* 0x000fc600078e02b0 */
[----:B------:R-:W5:Y:S01]  /*e870*/  LDL.LU.64 R178, [R1+0x2a8] ;  /* 0x0002a80001b27983 */ /* 0x000f620000300a00 */
[----:B------:R-:W-:-:S03]  /*e880*/  IMAD.WIDE R198, R6, 0x4, R246 ;  /* 0x0000000406c67825 */ /* 0x000fc600078e02f6 */
[----:B------:R-:W-:Y:S04]  /*e890*/  STL.64 [R1+0x1598], R150 ;  /* 0x0015989601007387 */ /* 0x000fe80000100a00 */
[----:B------:R-:W5:Y:S04]  /*e8a0*/  LDL.LU.64 R176, [R1+0x2b0] ;  /* 0x0002b00001b07983 */ /* 0x000f680000300a00 */
[----:B------:R-:W5:Y:S01]  /*e8b0*/  LDL.LU.64 R246, [R1+0x2b8] ;  /* 0x0002b80001f67983 */ /* 0x000f620000300a00 */
[----:B------:R-:W-:-:S03]  /*e8c0*/  IMAD.WIDE R148, R6, 0x4, R212 ;  /* 0x0000000406947825 */ /* 0x000fc600078e02d4 */
[----:B------:R-:W5:Y:S04]  /*e8d0*/  LDL.LU.64 R212, [R1+0x2c0] ;  /* 0x0002c00001d47983 */ /* 0x000f680000300a00 */
[----:B------:R-:W-:Y:S04]  /*e8e0*/  STL.64 [R1+0x1710], R90 ;  /* 0x0017105a01007387 */ /* 0x000fe80000100a00 */
[----:B------:R-:W-:Y:S01]  /*e8f0*/  STL.64 [R1+0x14d0], R48 ;  /* 0x0014d03001007387 */ /* 0x000fe20000100a00 */
[----:B------:R-:W-:-:S03]  /*e900*/  IMAD.WIDE R46, R6, 0x4, R248 ;  /* 0x00000004062e7825 */ /* 0x000fc600078e02f8 */
[----:B------:R-:W-:Y:S01]  /*e910*/  STL.64 [R1+0x1650], R198 ;  /* 0x001650c601007387 */ /* 0x000fe20000100a00 */
[----:B------:R-:W-:-:S03]  /*e920*/  IMAD.WIDE R74, R6, 0x4, R208 ;  /* 0x00000004064a7825 */ /* 0x000fc600078e02d0 */
[----:B------:R-:W5:Y:S04]  /*e930*/  LDL.LU.64 R248, [R1+0x2c8] ;  /* 0x0002c80001f87983 */ /* 0x000f680000300a00 */
[----:B------:R-:W5:Y:S04]  /*e940*/  LDL.LU.64 R208, [R1+0x2d0] ;  /* 0x0002d00001d07983 */ /* 0x000f680000300a00 */
[----:B------:R-:W-:Y:S01]  /*e950*/  STL.64 [R1+0x1590], R148 ;  /* 0x0015909401007387 */ /* 0x000fe20000100a00 */
[----:B------:R-:W-:-:S03]  /*e960*/  IMAD.WIDE R196, R6, 0x4, R200 ;  /* 0x0000000406c47825 */ /* 0x000fc600078e02c8 */
[----:B------:R-:W5:Y:S01]  /*e970*/  LDL.LU.64 R200, [R1+0x2d8] ;  /* 0x0002d80001c87983 */ /* 0x000f620000300a00 */
[----:B------:R-:W-:-:S04]  /*e980*/  IMAD.WIDE R38, R6, 0x4, R2 ;  /* 0x0000000406267825 */ /* 0x000fc800078e0202 */
[C---:B----4-:R-:W-:Y:S02]  /*e990*/  IMAD.WIDE R142, R6.reuse, 0x4, R4 ;  /* 0x00000004068e7825 */ /* 0x050fe400078e0204 */
[----:B------:R-:W4:Y:S04]  /*e9a0*/  LDL.LU.64 R4, [R1+0x2e0] ;  /* 0x0002e00001047983 */ /* 0x000f280000300a00 */
[----:B------:R-:W-:Y:S04]  /*e9b0*/  STL.64 [R1+0x1708], R74 ;  /* 0x0017084a01007387 */ /* 0x000fe80000100a00 */
[----:B------:R-:W-:Y:S01]  /*e9c0*/  STL.64 [R1+0x14c8], R46 ;  /* 0x0014c82e01007387 */ /* 0x000fe20000100a00 */
[----:B--2---:R-:W-:-:S03]  /*e9d0*/  IMAD.WIDE R44, R6, 0x4, R128 ;  /* 0x00000004062c7825 */ /* 0x004fc600078e0280 */
[----:B------:R-:W-:Y:S01]  /*e9e0*/  STL.64 [R1+0x1648], R196 ;  /* 0x001648c401007387 */ /* 0x000fe20000100a00 */
[----:B---3--:R-:W-:-:S03]  /*e9f0*/  IMAD.WIDE R102, R6, 0x4, R134 ;  /* 0x0000000406667825 */ /* 0x008fc600078e0286 */
[----:B------:R-:W-:Y:S01]  /*ea00*/  STL.64 [R1+0x1588], R142 ;  /* 0x0015888e01007387 */ /* 0x000fe20000100a00 */
[----:B-----5:R-:W-:-:S03]  /*ea10*/  IMAD.WIDE R194, R6, 0x4, R192 ;  /* 0x0000000406c27825 */ /* 0x020fc600078e02c0 */
[----:B------:R-:W2:Y:S01]  /*ea20*/  LDL.LU.64 R128, [R1+0x2f0] ;  /* 0x0002f00001807983 */ /* 0x000ea20000300a00 */
[----:B------:R-:W-:-:S03]  /*ea30*/  IMAD.WIDE R140, R6, 0x4, R214 ;  /* 0x00000004068c7825 */ /* 0x000fc600078e02d6 */
[----:B------:R-:W3:Y:S04]  /*ea40*/  LDL.LU.64 R192, [R1+0x2f8] ;  /* 0x0002f80001c07983 */ /* 0x000ee80000300a00 */
[----:B------:R-:W5:Y:S04]  /*ea50*/  LDL.LU.64 R214, [R1+0x300] ;  /* 0x0003000001d67983 */ /* 0x000f680000300a00 */
[----:B------:R-:W-:Y:S04]  /*ea60*/  STL.64 [R1+0x1700], R102 ;  /* 0x0017006601007387 */ /* 0x000fe80000100a00 */
[----:B------:R-:W-:Y:S01]  /*ea70*/  STL.64 [R1+0x14c0], R44 ;  /* 0x0014c02c01007387 */ /* 0x000fe20000100a00 */
[----:B------:R-:W-:-:S03]  /*ea80*/  IMAD.WIDE R42, R6, 0x4, R178 ;  /* 0x00000004062a7825 */ /* 0x000fc600078e02b2 */
[----:B------:R-:W-:Y:S04]  /*ea90*/  STL.64 [R1+0x1640], R194 ;  /* 0x001640c201007387 */ /* 0x000fe80000100a00 */
[----:B------:R-:W-:Y:S01]  /*eaa0*/  STL.64 [R1+0x1580], R140 ;  /* 0x0015808c01007387 */ /* 0x000fe20000100a00 */
[----:B------:R-:W-:-:S04]  /*eab0*/  IMAD.WIDE R88, R6, 0x4, R176 ;  /* 0x0000000406587825 */ /* 0x000fc800078e02b0 */
[----:B------:R-:W-:-:S04]  /*eac0*/  IMAD.WIDE R190, R6, 0x4, R246 ;  /* 0x0000000406be7825 */ /* 0x000fc800078e02f6 */
[C---:B------:R-:W-:Y:S02]  /*ead0*/  IMAD.WIDE R138, R6.reuse, 0x4, R212 ;  /* 0x00000004068a7825 */ /* 0x040fe400078e02d4 */
[----:B------:R-:W5:Y:S04]  /*eae0*/  LDL.LU.64 R212, [R1+0x310] ;  /* 0x0003100001d47983 */ /* 0x000f680000300a00 */
[----:B------:R-:W5:Y:S04]  /*eaf0*/  LDL.LU.64 R134, [R1+0x318] ;  /* 0x0003180001867983 */ /* 0x000f680000300a00 */
[----:B------:R-:W5:Y:S04]  /*eb00*/  LDL.LU.64 R178, [R1+0x320] ;  /* 0x0003200001b27983 */ /* 0x000f680000300a00 */
[----:B------:R-:W-:Y:S01]  /*eb10*/  STL.64 [R1+0x16f8], R88 ;  /* 0x0016f85801007387 */ /* 0x000fe20000100a00 */
[----:B------:R-:W-:-:S03]  /*eb20*/  IMAD.WIDE R40, R6, 0x4, R248 ;  /* 0x0000000406287825 */ /* 0x000fc600078e02f8 */
[----:B------:R-:W-:Y:S01]  /*eb30*/  STL.64 [R1+0x14b8], R42 ;  /* 0x0014b82a01007387 */ /* 0x000fe20000100a00 */
[----:B------:R-:W-:-:S03]  /*eb40*/  IMAD.WIDE R72, R6, 0x4, R208 ;  /* 0x0000000406487825 */ /* 0x000fc600078e02d0 */
[----:B------:R-:W-:Y:S04]  /*eb50*/  STL.64 [R1+0x1638], R190 ;  /* 0x001638be01007387 */ /* 0x000fe80000100a00 */
[----:B------:R-:W5:Y:S04]  /*eb60*/  LDL.LU.64 R176, [R1+0x330] ;  /* 0x0003300001b07983 */ /* 0x000f680000300a00 */
[----:B------:R-:W-:Y:S04]  /*eb70*/  STL.64 [R1+0x1578], R138 ;  /* 0x0015788a01007387 */ /* 0x000fe80000100a00 */
[----:B------:R-:W5:Y:S04]  /*eb80*/  LDL.LU.64 R246, [R1+0x338] ;  /* 0x0003380001f67983 */ /* 0x000f680000300a00 */
[----:B------:R-:W5:Y:S04]  /*eb90*/  LDL.LU.64 R248, [R1+0x340] ;  /* 0x0003400001f87983 */ /* 0x000f680000300a00 */
[----:B------:R-:W-:Y:S04]  /*eba0*/  STL.64 [R1+0x16f0], R72 ;  /* 0x0016f04801007387 */ /* 0x000fe80000100a00 */
[----:B------:R-:W-:Y:S04]  /*ebb0*/  STL.64 [R1+0x14b0], R40 ;  /* 0x0014b02801007387 */ /* 0x000fe80000100a00 */
[----:B------:R-:W5:Y:S04]  /*ebc0*/  LDL.LU.64 R2, [R1+0x1fe8] ;  /* 0x001fe80001027983 */ /* 0x000f680000300a00 */
[----:B------:R-:W5:Y:S01]  /*ebd0*/  LDL.LU.64 R208, [R1+0x350] ;  /* 0x0003500001d07983 */ /* 0x000f620000300a00 */
[----:B------:R-:W-:-:S04]  /*ebe0*/  IMAD.WIDE R188, R6, 0x4, R200 ;  /* 0x0000000406bc7825 */ /* 0x000fc800078e02c8 */
[----:B------:R-:W-:-:S04]  /*ebf0*/  IMAD.WIDE R36, R6, 0x4, R216 ;  /* 0x0000000406247825 */ /* 0x000fc800078e02d8 */
[----:B------:R-:W-:-:S04]  /*ec00*/  IMAD.WIDE R34, R6, 0x4, R226 ;  /* 0x0000000406227825 */ /* 0x000fc800078e02e2 */
[----:B------:R-:W-:-:S04]  /*ec10*/  IMAD.WIDE R32, R6, 0x4, R236 ;  /* 0x0000000406207825 */ /* 0x000fc800078e02ec */
[----:B------:R-:W-:-:S04]  /*ec20*/  IMAD.WIDE R30, R6, 0x4, R234 ;  /* 0x00000004061e7825 */ /* 0x000fc800078e02ea */
[C---:B----4-:R-:W-:Y:S02]  /*ec30*/  IMAD.WIDE R136, R6.reuse, 0x4, R4 ;  /* 0x0000000406887825 */ /* 0x050fe400078e0204 */
[----:B------:R-:W4:Y:S04]  /*ec40*/  LDL.LU.64 R4, [R1+0x358] ;  /* 0x0003580001047983 */ /* 0x000f280000300a00 */
[----:B------:R-:W4:Y:S04]  /*ec50*/  LDL.LU.64 R200, [R1+0x360] ;  /* 0x0003600001c87983 */ /* 0x000f280000300a00 */
[----:B------:R-:W-:Y:S04]  /*ec60*/  STL.64 [R1+0x1630], R188 ;  /* 0x001630bc01007387 */ /* 0x000fe80000100a00 */
[----:B------:R-:W-:Y:S01]  /*ec70*/  STL.64 [R1+0x1570], R136 ;  /* 0x0015708801007387 */ /* 0x000fe20000100a00 */
[----:B--2---:R-:W-:-:S04]  /*ec80*/  IMAD.WIDE R100, R6, 0x4, R128 ;  /* 0x0000000406647825 */ /* 0x004fc800078e0280 */
[C---:B---3--:R-:W-:Y:S02]  /*ec90*/  IMAD.WIDE R186, R6.reuse, 0x4, R192 ;  /* 0x0000000406ba7825 */ /* 0x048fe400078e02c0 */
[----:B------:R-:W2:Y:S02]  /*eca0*/  LDL.LU.64 R192, [R1+0x370] ;  /* 0x0003700001c07983 */ /* 0x000ea40000300a00 */
[C---:B-----5:R-:W-:Y:S02]  /*ecb0*/  IMAD.WIDE R126, R6.reuse, 0x4, R214 ;  /* 0x00000004067e7825 */ /* 0x060fe400078e02d6 */
[----:B------:R-:W3:Y:S04]  /*ecc0*/  LDL.LU.64 R214, [R1+0x378] ;  /* 0x0003780001d67983 */ /* 0x000ee80000300a00 */
[----:B------:R-:W-:Y:S04]  /*ecd0*/  STL.64 [R1+0x16e8], R100 ;  /* 0x0016e86401007387 */ /* 0x000fe80000100a00 */
[----:B------:R-:W-:Y:S04]  /*ece0*/  STL.64 [R1+0x14a8], R38 ;  /* 0x0014a82601007387 */ /* 0x000fe80000100a00 */
[----:B------:R-:W5:Y:S04]  /*ecf0*/  LDL.LU.64 R216, [R1+0x1fe0] ;  /* 0x001fe00001d87983 */ /* 0x000f680000300a00 */
[----:B------:R-:W-:Y:S01]  /*ed00*/  STL.64 [R1+0x1628], R186 ;  /* 0x001628ba01007387 */ /* 0x000fe20000100a00 */
[----:B------:R-:W-:-:S03]  /*ed10*/  IMAD.WIDE R86, R6, 0x4, R212 ;  /* 0x0000000406567825 */ /* 0x000fc600078e02d4 */
[----:B------:R-:W5:Y:S01]  /*ed20*/  LDL.LU.64 R212, [R1+0x390] ;  /* 0x0003900001d47983 */ /* 0x000f620000300a00 */
[----:B------:R-:W-:-:S03]  /*ed30*/  IMAD.WIDE R184, R6, 0x4, R134 ;  /* 0x0000000406b87825 */ /* 0x000fc600078e0286 */
[----:B------:R-:W-:Y:S01]  /*ed40*/  STL.64 [R1+0x1568], R126 ;  /* 0x0015687e01007387 */ /* 0x000fe20000100a00 */
[----:B------:R-:W-:-:S03]  /*ed50*/  IMAD.WIDE R122, R6, 0x4, R178 ;  /* 0x00000004067a7825 */ /* 0x000fc600078e02b2 */
[----:B------:R-:W-:Y:S04]  /*ed60*/  STL.64 [R1+0x16e0], R86 ;  /* 0x0016e05601007387 */ /* 0x000fe80000100a00 */
[----:B------:R-:W-:Y:S04]  /*ed70*/  STL.64 [R1+0x14a0], R36 ;  /* 0x0014a02401007387 */ /* 0x000fe80000100a00 */
[----:B------:R-:W5:Y:S01]  /*ed80*/  LDL.LU.64 R226, [R1+0x1fd8] ;  /* 0x001fd80001e27983 */ /* 0x000f620000300a00 */
[----:B------:R-:W-:-:S03]  /*ed90*/  IMAD.WIDE R70, R6, 0x4, R176 ;  /* 0x0000000406467825 */ /* 0x000fc600078e02b0 */
[----:B------:R-:W-:Y:S04]  /*eda0*/  STL.64 [R1+0x1620], R184 ;  /* 0x001620b801007387 */ /* 0x000fe80000100a00 */
[----:B------:R-:W-:Y:S01]  /*edb0*/  STL.64 [R1+0x1560], R122 ;  /* 0x0015607a01007387 */ /* 0x000fe20000100a00 */
[----:B------:R-:W-:-:S03]  /*edc0*/  IMAD.WIDE R182, R6, 0x4, R246 ;  /* 0x0000000406b67825 */ /* 0x000fc600078e02f6 */
[----:B------:R-:W-:Y:S01]  /*edd0*/  STL.64 [R1+0x16d8], R70 ;  /* 0x0016d84601007387 */ /* 0x000fe20000100a00 */
[----:B------:R-:W-:-:S03]  /*ede0*/  IMAD.WIDE R124, R6, 0x4, R248 ;  /* 0x00000004067c7825 */ /* 0x000fc600078e02f8 */
[----:B------:R-:W-:Y:S04]  /*edf0*/  STL.64 [R1+0x1498], R34 ;  /* 0x0014982201007387 */ /* 0x000fe80000100a00 */
[----:B------:R-:W5:Y:S04]  /*ee00*/  LDL.LU.64 R236, [R1+0x1fd0] ;  /* 0x001fd00001ec7983 */ /* 0x000f680000300a00 */
[----:B------:R-:W-:Y:S01]  /*ee10*/  STL.64 [R1+0x1618], R182 ;  /* 0x001618b601007387 */ /* 0x000fe20000100a00 */
[----:B------:R-:W-:-:S03]  /*ee20*/  IMAD.WIDE R62, R6, 0x4, R208 ;  /* 0x00000004063e7825 */ /* 0x000fc600078e02d0 */
[----:B------:R-:W-:Y:S04]  /*ee30*/  STL.64 [R1+0x1558], R124 ;  /* 0x0015587c01007387 */ /* 0x000fe80000100a00 */
[----:B------:R-:W-:Y:S04]  /*ee40*/  STL.64 [R1+0x16d0], R62 ;  /* 0x0016d03e01007387 */ /* 0x000fe80000100a00 */
[----:B------:R-:W-:Y:S04]  /*ee50*/  STL.64 [R1+0x1490], R32 ;  /* 0x0014902001007387 */ /* 0x000fe80000100a00 */
[----:B------:R-:W5:Y:S01]  /*ee60*/  LDL.LU.64 R234, [R1+0x1fc8] ;  /* 0x001fc80001ea7983 */ /* 0x000f620000300a00 */
[----:B------:R-:W-:-:S04]  /*ee70*/  IMAD.WIDE R144, R6, 0x4, R224 ;  /* 0x0000000406907825 */ /* 0x000fc800078e02e0 */
[----:B------:R-:W-:-:S04]  /*ee80*/  IMAD.WIDE R28, R6, 0x4, R222 ;  /* 0x00000004061c7825 */ /* 0x000fc800078e02de */
[----:B----4-:R-:W-:-:S04]  /*ee90*/  IMAD.WIDE R4, R6, 0x4, R4 ;  /* 0x0000000406047825 */ /* 0x010fc800078e0204 */
[C---:B------:R-:W-:Y:S01]  /*eea0*/  IMAD.WIDE R132, R6.reuse, 0x4, R200 ;  /* 0x0000000406847825 */ /* 0x040fe200078e02c8 */
[----:B------:R-:W-:Y:S04]  /*eeb0*/  STL.64 [R1+0x1610], R4 ;  /* 0x0016100401007387 */ /* 0x000fe80000100a00 */
[----:B------:R-:W-:Y:S04]  /*eec0*/  STL.64 [R1+0x1550], R132 ;  /* 0x0015508401007387 */ /* 0x000fe80000100a00 */
[----:B------:R-:W4:Y:S01]  /*eed0*/  LDL.LU.64 R224, [R1+0x1fc0] ;  /* 0x001fc00001e07983 */ /* 0x000f220000300a00 */
[----:B--2---:R-:W-:-:S04]  /*eee0*/  IMAD.WIDE R98, R6, 0x4, R192 ;  /* 0x0000000406627825 */ /* 0x004fc800078e02c0 */
[C---:B---3--:R-:W-:Y:S01]  /*eef0*/  IMAD.WIDE R180, R6.reuse, 0x4, R214 ;  /* 0x0000000406b47825 */ /* 0x048fe200078e02d6 */
[----:B------:R-:W-:Y:S04]  /*ef00*/  STL.64 [R1+0x16c8], R98 ;  /* 0x0016c86201007387 */ /* 0x000fe80000100a00 */
[----:B------:R-:W-:Y:S04]  /*ef10*/  STL.64 [R1+0x1488], R30 ;  /* 0x0014881e01007387 */ /* 0x000fe80000100a00 */
[----:B------:R-:W2:Y:S04]  /*ef20*/  LDL.LU.64 R222, [R1+0x1fb8] ;  /* 0x001fb80001de7983 */ /* 0x000ea80000300a00 */
[----:B------:R-:W-:Y:S04]  /*ef30*/  STL.64 [R1+0x1608], R180 ;  /* 0x001608b401007387 */ /* 0x000fe80000100a00 */
[----:B------:R-:W-:Y:S01]  /*ef40*/  STL.64 [R1+0x1548], R144 ;  /* 0x0015489001007387 */ /* 0x000fe20000100a00 */
[----:B-----5:R-:W-:-:S05]  /*ef50*/  IMAD.WIDE R64, R6, 0x4, R212 ;  /* 0x0000000406407825 */ /* 0x020fca00078e02d4 */
[----:B------:R-:W-:Y:S04]  /*ef60*/  STL.64 [R1+0x16c0], R64 ;  /* 0x0016c04001007387 */ /* 0x000fe80000100a00 */
[----:B------:R-:W-:Y:S01]  /*ef70*/  STL.64 [R1+0x1480], R28 ;  /* 0x0014801c01007387 */ /* 0x000fe20000100a00 */
[----:B------:R-:W-:-:S03]  /*ef80*/  IMAD.WIDE R174, R6, 0x4, R234 ;  /* 0x0000000406ae7825 */ /* 0x000fc600078e02ea */
[----:B------:R-:W3:Y:S01]  /*ef90*/  LDL.LU.64 R234, [R1+0x1fb0] ;  /* 0x001fb00001ea7983 */ /* 0x000ee20000300a00 */
[----:B------:R-:W-:-:S03]  /*efa0*/  IMAD.WIDE R130, R6, 0x4, R238 ;  /* 0x0000000406827825 */ /* 0x000fc600078e02ee */
[----:B------:R-:W5:Y:S01]  /*efb0*/  LDL.LU.64 R238, [R1+0x1fa8] ;  /* 0x001fa80001ee7983 */ /* 0x000f620000300a00 */
[----:B------:R-:W-:-:S03]  /*efc0*/  IMAD.WIDE R26, R6, 0x4, R230 ;  /* 0x00000004061a7825 */ /* 0x000fc600078e02e6 */
[----:B------:R-:W5:Y:S04]  /*efd0*/  LDL.LU.64 R230, [R1+0x1fa0] ;  /* 0x001fa00001e67983 */ /* 0x000f680000300a00 */
[----:B------:R-:W-:Y:S01]  /*efe0*/  STL.64 [R1+0x1600], R174 ;  /* 0x001600ae01007387 */ /* 0x000fe20000100a00 */
[----:B------:R-:W-:-:S03]  /*eff0*/  IMAD.WIDE R172, R6, 0x4, R236 ;  /* 0x0000000406ac7825 */ /* 0x000fc600078e02ec */
[----:B------:R-:W-:Y:S01]  /*f000*/  STL.64 [R1+0x1540], R130 ;  /* 0x0015408201007387 */ /* 0x000fe20000100a00 */
[----:B------:R-:W-:-:S04]  /*f010*/  IMAD.WIDE R128, R6, 0x4, R228 ;  /* 0x0000000406807825 */ /* 0x000fc800078e02e4 */
[----:B------:R-:W-:-:S04]  /*f020*/  IMAD.WIDE R24, R6, 0x4, R220 ;  /* 0x0000000406187825 */ /* 0x000fc800078e02dc */
[----:B------:R-:W-:-:S04]  /*f030*/  IMAD.WIDE R170, R6, 0x4, R226 ;  /* 0x0000000406aa7825 */ /* 0x000fc800078e02e2 */
[----:B------:R-:W-:-:S04]  /*f040*/  IMAD.WIDE R134, R6, 0x4, R218 ;  /* 0x0000000406867825 */ /* 0x000fc800078e02da */
[----:B------:R-:W-:-:S04]  /*f050*/  IMAD.WIDE R22, R6, 0x4, R232 ;  /* 0x0000000406167825 */ /* 0x000fc800078e02e8 */
[----:B----4-:R-:W-:-:S04]  /*f060*/  IMAD.WIDE R66, R6, 0x4, R224 ;  /* 0x0000000406427825 */ /* 0x010fc800078e02e0 */
[C---:B--2---:R-:W-:Y:S02]  /*f070*/  IMAD.WIDE R84, R6.reuse, 0x4, R222 ;  /* 0x0000000406547825 */ /* 0x044fe400078e02de */
[----:B------:R-:W2:Y:S04]  /*f080*/  LDL.LU.64 R222, [R1+0x1f98] ;  /* 0x001f980001de7983 */ /* 0x000ea80000300a00 */
[----:B------:R-:W-:Y:S04]  /*f090*/  STL.64 [R1+0x1478], R26 ;  /* 0x0014781a01007387 */ /* 0x000fe80000100a00 */
[----:B------:R-:W4:Y:S04]  /*f0a0*/  LDL.LU.64 R236, [R1+0x1f90] ;  /* 0x001f900001ec7983 */ /* 0x000f280000300a00 */
[----:B------:R-:W5:Y:S04]  /*f0b0*/  LDL.LU.64 R228, [R1+0x1f88] ;  /* 0x001f880001e47983 */ /* 0x000f680000300a00 */
[----:B------:R-:W-:Y:S04]  /*f0c0*/  STL.64 [R1+0x16b8], R84 ;  /* 0x0016b85401007387 */ /* 0x000fe80000100a00 */
[----:B------:R-:W2:Y:S01]  /*f0d0*/  LDL.LU.64 R220, [R1+0x1f80] ;  /* 0x001f800001dc7983 */ /* 0x000ea20000300a00 */
[----:B---3--:R-:W-:-:S03]  /*f0e0*/  IMAD.WIDE R68, R6, 0x4, R234 ;  /* 0x0000000406447825 */ /* 0x008fc600078e02ea */
[----:B------:R-:W3:Y:S04]  /*f0f0*/  LDL.LU.64 R234, [R1+0x1f78] ;  /* 0x001f780001ea7983 */ /* 0x000ee80000300a00 */
[----:B------:R-:W-:Y:S04]  /*f100*/  STL.64 [R1+0x15f8], R172 ;  /* 0x0015f8ac01007387 */ /* 0x000fe80000100a00 */
[----:B------:R-:W4:Y:S04]  /*f110*/  LDL.LU.64 R226, [R1+0x1f70] ;  /* 0x001f700001e27983 */ /* 0x000f280000300a00 */
[----:B------:R-:W-:Y:S04]  /*f120*/  STL.64 [R1+0x1538], R128 ;  /* 0x0015388001007387 */ /* 0x000fe80000100a00 */
[----:B------:R-:W-:Y:S04]  /*f130*/  STL.64 [R1+0x16b0], R68 ;  /* 0x0016b04401007387 */ /* 0x000fe80000100a00 */
[----:B-1----:R-:W5:Y:S04]  /*f140*/  LDL.LU.64 R240, [R1+0x478] ;  /* 0x0004780001f07983 */ /* 0x002f680000300a00 */
[----:B------:R-:W2:Y:S04]  /*f150*/  LDL.LU.64 R76, [R1+0x480] ;  /* 0x00048000014c7983 */ /* 0x000ea80000300a00 */
[----:B------:R-:W-:Y:S04]  /*f160*/  STL.64 [R1+0x15f0], R170 ;  /* 0x0015f0aa01007387 */ /* 0x000fe80000100a00 */
[----:B------:R-:W3:Y:S04]  /*f170*/  LDL.LU.64 R60, [R1+0x488] ;  /* 0x00048800013c7983 */ /* 0x000ee80000300a00 */
[----:B------:R-:W-:Y:S04]  /*f180*/  STL.64 [R1+0x1470], R24 ;  /* 0x0014701801007387 */ /* 0x000fe80000100a00 */
[----:B------:R-:W4:Y:S04]  /*f190*/  LDL.LU.64 R218, [R1+0x1f68] ;  /* 0x001f680001da7983 */ /* 0x000f280000300a00 */
[----:B------:R-:W4:Y:S04]  /*f1a0*/  LDL.LU.64 R232, [R1+0x1f60] ;  /* 0x001f600001e87983 */ /* 0x000f280000300a00 */
[----:B------:R-:W4:Y:S04]  /*f1b0*/  LDL.LU.64 R224, [R1+0x1f58] ;  /* 0x001f580001e07983 */ /* 0x000f280000300a00 */
[----:B------:R-:W5:Y:S01]  /*f1c0*/  LDL.LU.64 R178, [R1+0x450] ;  /* 0x0004500001b27983 */ /* 0x000f620000300a00 */
[----:B------:R-:W-:Y:S01]  /*f1d0*/  VIADD R7, R7, 0xffffffdc ;  /* 0xffffffdc07077836 */ /* 0x000fe20000000000 */
[----:B------:R-:W-:-:S02]  /*f1e0*/  PLOP3.LUT P2, PT, PT, PT, UP1, 0x80, 0x0 ;  /* 0x000000000000781c */ /* 0x000fc40003f4f018 */
[----:B------:R-:W-:Y:S02]  /*f1f0*/  STL.64 [R1+0x1530], R134 ;  /* 0x0015308601007387 */ /* 0x000fe40000100a00 */
[----:B------:R-:W-:Y:S02]  /*f200*/  ISETP.GE.U32.AND P6, PT, R7, 0x7fffffbd, PT ;  /* 0x7fffffbd0700780c */ /* 0x000fe40003fc6070 */
[----:B------:R-:W-:Y:S01]  /*f210*/  SEL R7, RZ, 0x4, P1 ;  /* 0x00000004ff077807 */ /* 0x000fe20000800000 */
[----:B------:R-:W4:Y:S01]  /*f220*/  LDL.LU.64 R58, [R1+0x1a0] ;  /* 0x0001a000013a7983 */ /* 0x000f220000300a00 */
[----:B------:R-:W-:-:S03]  /*f230*/  IMAD.WIDE R106, R6, 0x4, R106 ;  /* 0x00000004066a7825 */ /* 0x000fc600078e026a */
[----:B------:R-:W-:Y:S01]  /*f240*/  STL.64 [R1+0x16a8], R66 ;  /* 0x0016a84201007387 */ /* 0x000fe20000100a00 */
[C---:B------:R-:W-:Y:S01]  /*f250*/  IMAD.WIDE R108, R6.reuse, 0x4, R108 ;  /* 0x00000004066c7825 */ /* 0x040fe200078e026c */
[----:B------:R-:W-:Y:S02]  /*f260*/  SEL R7, R7, RZ, P2 ;  /* 0x000000ff07077207 */ /* 0x000fe40001000000 */
[----:B------:R-:W4:Y:S01]  /*f270*/  LDL.LU.64 R56, [R1+0x1d8] ;  /* 0x0001d80001387983 */ /* 0x000f220000300a00 */
[----:B------:R-:W-:-:S03]  /*f280*/  IMAD.WIDE R110, R6, 0x4, R110 ;  /* 0x00000004066e7825 */ /* 0x000fc600078e026e */
[----:B------:R-:W4:Y:S01]  /*f290*/  LDL.LU.64 R242, [R1+0x1e8] ;  /* 0x0001e80001f27983 */ /* 0x000f220000300a00 */
[----:B------:R-:W-:-:S04]  /*f2a0*/  IMAD.WIDE R112, R6, 0x4, R112 ;  /* 0x0000000406707825 */ /* 0x000fc800078e0270 */
[----:B------:R-:W-:-:S04]  /*f2b0*/  IMAD.WIDE R114, R6, 0x4, R114 ;  /* 0x0000000406727825 */ /* 0x000fc800078e0272 */
[----:B------:R-:W-:-:S04]  /*f2c0*/  IMAD.WIDE R116, R6, 0x4, R116 ;  /* 0x0000000406747825 */ /* 0x000fc800078e0274 */
[----:B------:R-:W-:-:S04]  /*f2d0*/  IMAD.WIDE R118, R6, 0x4, R118 ;  /* 0x0000000406767825 */ /* 0x000fc800078e0276 */
[C---:B------:R-:W-:Y:S02]  /*f2e0*/  IMAD.WIDE R168, R6.reuse, 0x4, R216 ;  /* 0x0000000406a87825 */ /* 0x040fe400078e02d8 */
[----:B------:R-:W4:Y:S02]  /*f2f0*/  LDL.LU.64 R216, [R1+0x1f50] ;  /* 0x001f500001d87983 */ /* 0x000f240000300a00 */
[C---:B------:R-:W-:Y:S02]  /*f300*/  IMAD.WIDE R248, R6.reuse, 0x4, R244 ;  /* 0x0000000406f87825 */ /* 0x040fe400078e02f4 */
[----:B------:R-:W4:Y:S02]  /*f310*/  LDL.LU.64 R244, [R1+0x1f48] ;  /* 0x001f480001f47983 */ /* 0x000f240000300a00 */
[----:B------:R-:W-:Y:S02]  /*f320*/  IMAD.WIDE R20, R6, 0x4, R250 ;  /* 0x0000000406147825 */ /* 0x000fe400078e02fa */
[----:B------:R-:W4:Y:S02]  /*f330*/  LDL.LU.64 R176, [R1+0x448] ;  /* 0x0004480001b07983 */ /* 0x000f240000300a00 */
[----:B------:R-:W-:Y:S01]  /*f340*/  VIADD R6, R18, 0xffffffd0 ;  /* 0xffffffd012067836 */ /* 0x000fe20000000000 */
[----:B------:R-:W-:Y:S01]  /*f350*/  ISETP.NE.U32.AND P1, PT, R7, RZ, PT ;  /* 0x000000ff0700720c */ /* 0x000fe20003f25070 */
[----:B------:R-:W-:Y:S01]  /*f360*/  STL.64 [R1+0x1468], R22 ;  /* 0x0014681601007387 */ /* 0x000fe20000100a00 */
[----:B------:R-:W-:-:S02]  /*f370*/  VIADD R7, R17, 0xffffffd4 ;  /* 0xffffffd411077836 */ /* 0x000fc40000000000 */
[----:B------:R-:W-:Y:S01]  /*f380*/  ISETP.GE.U32.AND P3, PT, R6, 0x7fffffb1, PT ;  /* 0x7fffffb10600780c */ /* 0x000fe20003f66070 */
[----:B------:R-:W-:Y:S01]  /*f390*/  STL.64 [R1+0x15e8], R168 ;  /* 0x0015e8a801007387 */ /* 0x000fe20000100a00 */
[----:B------:R-:W-:-:S03]  /*f3a0*/  VIADD R6, R16, 0xffffffc8 ;  /* 0xffffffc810067836 */ /* 0x000fc60000000000 */
[----:B------:R-:W4:Y:S04]  /*f3b0*/  LDL.LU.64 R250, [R1+0x1f40] ;  /* 0x001f400001fa7983 */ /* 0x000f280000300a00 */
[----:B------:R-:W-:Y:S01]  /*f3c0*/  STL.64 [R1+0x1528], R248 ;  /* 0x001528f801007387 */ /* 0x000fe20000100a00 */
[----:B------:R-:W-:-:S03]  /*f3d0*/  ISETP.GE.U32.AND P2, PT, R7, 0x7fffffb5, PT ;  /* 0x7fffffb50700780c */ /* 0x000fc60003f46070 */
[----:B------:R-:W4:Y:S01]  /*f3e0*/  LDL.LU.64 R246, [R1+0x440] ;  /* 0x0004400001f67983 */ /* 0x000f220000300a00 */
[----:B------:R-:W-:-:S03]  /*f3f0*/  ISETP.GE.U32.AND P5, PT, R6, 0x7fffffa9, PT ;  /* 0x7fffffa90600780c */ /* 0x000fc60003fa6070 */
[----:B------:R-:W4:Y:S01]  /*f400*/  LDL.LU.64 R208, [R1+0x438] ;  /* 0x0004380001d07983 */ /* 0x000f220000300a00 */
[----:B------:R-:W-:-:S03]  /*f410*/  VIADD R7, R15, 0xffffffcc ;  /* 0xffffffcc0f077836 */ /* 0x000fc60000000000 */
[----:B------:R-:W4:Y:S01]  /*f420*/  LDL.LU.64 R200, [R1+0x430] ;  /* 0x0004300001c87983 */ /* 0x000f220000300a00 */
[----:B------:R-:W-:-:S03]  /*f430*/  VIADD R6, R14, 0xffffffc4 ;  /* 0xffffffc40e067836 */ /* 0x000fc60000000000 */
[----:B------:R-:W4:Y:S04]  /*f440*/  LDL.LU.64 R192, [R1+0x428] ;  /* 0x0004280001c07983 */ /* 0x000f280000300a00 */
[----:B------:R-:W4:Y:S04]  /*f450*/  LDL.LU.64 R214, [R1+0x420] ;  /* 0x0004200001d67983 */ /* 0x000f280000300a00 */
[----:B------:R-:W4:Y:S01]  /*f460*/  LDL.LU.64 R212, [R1+0x418] ;  /* 0x0004180001d47983 */ /* 0x000f220000300a00 */
[----:B------:R-:W-:-:S03]  /*f470*/  ISETP.GE.U32.AND P4, PT, R7, 0x7fffffad, PT ;  /* 0x7fffffad0700780c */ /* 0x000fc60003f86070 */
[----:B------:R-:W4:Y:S04]  /*f480*/  LDL.LU.64 R18, [R1] ;  /* 0x0000000001127983 */ /* 0x000f280000300a00 */
[----:B------:R-:W-:Y:S04]  /*f490*/  STL.64 [R1+0x1520], R20 ;  /* 0x0015201401007387 */ /* 0x000fe80000100a00 */
[----:B------:R-:W4:Y:S04]  /*f4a0*/  LDL.LU.64 R16, [R1+0x70] ;  /* 0x0000700001107983 */ /* 0x000f280000300a00 */
[----:B------:R-:W4:Y:S04]  /*f4b0*/  LDL.LU.64 R14, [R1+0x78] ;  /* 0x00007800010e7983 */ /* 0x000f280000300a00 */
[----:B-----5:R-:W-:Y:S04]  /*f4c0*/  LDGSTS.E [R0+0x8c00], desc[UR32][R178.64], !P6 ;  /* 0x08c00000b2007fae */ /* 0x020fe8000f121860 */
[----:B------:R-:W-:Y:S04]  /*f4d0*/  LDGSTS.E [R0+0x8d00], desc[UR32][R240.64], !P6 ;  /* 0x08d00000f0007fae */ /* 0x000fe8000f121860 */
[----:B--2---:R-:W-:Y:S04]  /*f4e0*/  LDGSTS.E [R0+0x8e00], desc[UR32][R76.64], !P6 ;  /* 0x08e000004c007fae */ /* 0x004fe8000f121860 */
[----:B---3--:R-:W-:Y:S01]  /*f4f0*/  LDGSTS.E [R0+0x8f00], desc[UR32][R60.64], !P6 ;  /* 0x08f000003c007fae */ /* 0x008fe2000f121860 */
[----:B------:R-:W-:-:S03]  /*f500*/  ISETP.GE.U32.AND P6, PT, R6, 0x7fffffa5, PT ;  /* 0x7fffffa50600780c */ /* 0x000fc60003fc6070 */
[----:B------:R-:W2:Y:S01]  /*f510*/  LDL.LU.64 R6, [R1+0x80] ;  /* 0x0000800001067983 */ /* 0x000ea20000300a00 */
[----:B------:R-:W-:-:S04]  /*f520*/  UIADD3 UR7, UR7, -0x40, URZ ;  /* 0xffffffc007077890 */ /* 0x000fc8000fffe03f */
[----:B------:R-:W-:Y:S01]  /*f530*/  UISETP.GE.U32.AND UP1, UPT, UR7, 0x7fffffa1, UPT ;  /* 0x7fffffa10700788c */ /* 0x000fe2000bf26070 */
[----:B----4-:R-:W-:Y:S04]  /*f540*/  LDGSTS.E [R0+0x9c00], desc[UR32][R176.64], !P0 ;  /* 0x09c00000b0007fae */ /* 0x010fe8000c121860 */
[----:B------:R-:W-:Y:S04]  /*f550*/  LDGSTS.E [R0+0x9d00], desc[UR32][R58.64], !P0 ;  /* 0x09d000003a007fae */ /* 0x000fe8000c121860 */
[----:B------:R-:W-:Y:S04]  /*f560*/  LDGSTS.E [R0+0x9e00], desc[UR32][R56.64], !P0 ;  /* 0x09e0000038007fae */ /* 0x000fe8000c121860 */
[----:B------:R-:W-:Y:S04]  /*f570*/  LDGSTS.E [R0+0x9f00], desc[UR32][R242.64], !P0 ;  /* 0x09f00000f2007fae */ /* 0x000fe8000c121860 */
[----:B------:R-:W-:Y:S01]  /*f580*/  LDGSTS.E [R0+0xac00], desc[UR32][R246.64], !P2 ;  /* 0x0ac00000f6007fae */ /* 0x000fe2000d121860 */
[----:B------:R-:W-:-:S03]  /*f590*/  PLOP3.LUT P0, PT, PT, PT, UP1, 0x80, 0x0 ;  /* 0x000000000000781c */ /* 0x000fc60003f0f018 */
[----:B------:R-:W-:Y:S04]  /*f5a0*/  STL [R1+0x1c64], R120 ;  /* 0x001c647801007387 */ /* 0x000fe80000100800 */
[----:B------:R1:W-:Y:S04]  /*f5b0*/  STL [R1+0x1c5c], R121 ;  /* 0x001c5c7901007387 */ /* 0x0003e80000100800 */
[----:B--2---:R-:W-:Y:S04]  /*f5c0*/  LDGSTS.E [R0+0xad00], desc[UR32][R6.64], !P2 ;  /* 0x0ad0000006007fae */ /* 0x004fe8000d121860 */
[----:B------:R-:W-:Y:S04]  /*f5d0*/  LDGSTS.E [R0+0xae00], desc[UR32][R14.64], !P2 ;  /* 0x0ae000000e007fae */ /* 0x000fe8000d121860 */
[----:B------:R-:W-:Y:S04]  /*f5e0*/  LDGSTS.E [R0+0xaf00], desc[UR32][R16.64], !P2 ;  /* 0x0af0000010007fae */ /* 0x000fe8000d121860 */
[----:B------:R-:W-:Y:S04]  /*f5f0*/  LDGSTS.E [R0+0xbc00], desc[UR32][R208.64], !P3 ;  /* 0x0bc00000d0007fae */ /* 0x000fe8000d921860 */
[----:B------:R-:W-:Y:S04]  /*f600*/  LDGSTS.E [R0+0xbd00], desc[UR32][R18.64], !P3 ;  /* 0x0bd0000012007fae */ /* 0x000fe8000d921860 */
[----:B------:R-:W-:Y:S01]  /*f610*/  LDGSTS.E [R0+0xbe00], desc[UR32][R250.64], !P3 ;  /* 0x0be00000fa007fae */ /* 0x000fe2000d921860 */
[----:B------:R-:W-:-:S03]  /*f620*/  PLOP3.LUT P2, PT, PT, PT, UP1, 0x80, 0x0 ;  /* 0x000000000000781c */ /* 0x000fc60003f4f018 */
[----:B------:R-:W-:Y:S01]  /*f630*/  LDGSTS.E [R0+0xbf00], desc[UR32][R244.64], !P3 ;  /* 0x0bf00000f4007fae */ /* 0x000fe2000d921860 */
[----:B------:R-:W-:-:S03]  /*f640*/  PLOP3.LUT P3, PT, PT, PT, UP1, 0x80, 0x0 ;  /* 0x000000000000781c */ /* 0x000fc60003f6f018 */
[----:B------:R-:W-:Y:S04]  /*f650*/  LDGSTS.E [R0+0xcc00], desc[UR32][R200.64], !P4 ;  /* 0x0cc00000c8007fae */ /* 0x000fe8000e121860 */
[----:B------:R-:W-:Y:S04]  /*f660*/  LDGSTS.E [R0+0xcd00], desc[UR32][R216.64], !P4 ;  /* 0x0cd00000d8007fae */ /* 0x000fe8000e121860 */
[----:B------:R-:W-:Y:S04]  /*f670*/  LDGSTS.E [R0+0xce00], desc[UR32][R224.64], !P4 ;  /* 0x0ce00000e0007fae */ /* 0x000fe8000e121860 */
[----:B------:R-:W-:Y:S01]  /*f680*/  LDGSTS.E [R0+0xcf00], desc[UR32][R232.64], !P4 ;  /* 0x0cf00000e8007fae */ /* 0x000fe2000e121860 */
[----:B------:R-:W-:-:S03]  /*f690*/  PLOP3.LUT P4, PT, PT, PT, UP1, 0x80, 0x0 ;  /* 0x000000000000781c */ /* 0x000fc60003f8f018 */
        /* <DEDUP_REMOVED lines=12> */
[----:B------:R-:W0:Y:S04]  /*f760*/  LDGDEPBAR ;  /* 0x00000000000079af */ /* 0x000e280000000000 */
[----:B------:R3:W-:Y:S04]  /*f770*/  LDGSTS.E [R2+0x18000], desc[UR32][R120.64], P1 ;  /* 0x1800000078027fae */ /* 0x0007e80008921860 */
[----:B------:R3:W-:Y:S04]  /*f780*/  LDGSTS.E [R2+0x18400], desc[UR32][R106.64], P1 ;  /* 0x184000006a027fae */ /* 0x0007e80008921860 */
[----:B------:R3:W-:Y:S04]  /*f790*/  LDGSTS.E [R2+0x18800], desc[UR32][R108.64], P1 ;  /* 0x188000006c027fae */ /* 0x0007e80008921860 */
[----:B-1----:R-:W4:Y:S04]  /*f7a0*/  LDL.64 R120, [R1+0x1750] ;  /* 0x0017500001787983 */ /* 0x002f280000100a00 */
[----:B------:R-:W-:Y:S04]  /*f7b0*/  STL [R1+0x1c60], R106 ;  /* 0x001c606a01007387 */ /* 0x000fe80000100800 */
[----:B------:R1:W-:Y:S04]  /*f7c0*/  STL [R1+0x1c54], R107 ;  /* 0x001c546b01007387 */ /* 0x0003e80000100800 */
[----:B------:R3:W-:Y:S04]  /*f7d0*/  LDGSTS.E [R2+0x18c00], desc[UR32][R110.64], P1 ;  /* 0x18c000006e027fae */ /* 0x0007e80008921860 */
[----:B------:R3:W-:Y:S04]  /*f7e0*/  LDGSTS.E [R2+0x19000], desc[UR32][R112.64], P1 ;  /* 0x1900000070027fae */ /* 0x0007e80008921860 */
[----:B-1----:R-:W5:Y:S04]  /*f7f0*/  LDL.64 R106, [R1+0x1758] ;  /* 0x00175800016a7983 */ /* 0x002f680000100a00 */
[----:B------:R-:W-:Y:S04]  /*f800*/  STL [R1+0x1c58], R108 ;  /* 0x001c586c01007387 */ /* 0x000fe80000100800 */
[----:B------:R1:W-:Y:S04]  /*f810*/  STL [R1+0x1c4c], R109 ;  /* 0x001c4c6d01007387 */ /* 0x0003e80000100800 */
[----:B------:R3:W-:Y:S04]  /*f820*/  LDGSTS.E [R2+0x19400], desc[UR32][R114.64], P1 ;  /* 0x1940000072027fae */ /* 0x0007e80008921860 */
[----:B------:R3:W-:Y:S04]  /*f830*/  LDGSTS.E [R2+0x19800], desc[UR32][R116.64], P1 ;  /* 0x1980000074027fae */ /* 0x0007e80008921860 */
[----:B-1----:R-:W2:Y:S04]  /*f840*/  LDL.64 R108, [R1+0x1760] ;  /* 0x00176000016c7983 */ /* 0x002ea80000100a00 */
[----:B------:R-:W-:Y:S04]  /*f850*/  STL [R1+0x1c50], R110 ;  /* 0x001c506e01007387 */ /* 0x000fe80000100800 */
[----:B------:R-:W-:Y:S04]  /*f860*/  STL [R1+0x1c44], R111 ;  /* 0x001c446f01007387 */ /* 0x000fe80000100800 */
[----:B------:R-:W-:Y:S04]  /*f870*/  STL [R1+0x1c48], R112 ;  /* 0x001c487001007387 */ /* 0x000fe80000100800 */
[----:B------:R1:W-:Y:S04]  /*f880*/  STL [R1+0x1c3c], R113 ;  /* 0x001c3c7101007387 */ /* 0x0003e80000100800 */
[----:B------:R-:W-:Y:S04]  /*f890*/  STL [R1+0x1c40], R114 ;  /* 0x001c407201007387 */ /* 0x000fe80000100800 */
[----:B------:R-:W-:Y:S04]  /*f8a0*/  STL [R1+0x1c34], R115 ;  /* 0x001c347301007387 */ /* 0x000fe80000100800 */
[----:B------:R3:W-:Y:S04]  /*f8b0*/  LDGSTS.E [R2+0x19c00], desc[UR32][R118.64], P1 ;  /* 0x19c0000076027fae */ /* 0x0007e80008921860 */
[----:B------:R-:W-:Y:S04]  /*f8c0*/  STL [R1+0x1c38], R116 ;  /* 0x001c387401007387 */ /* 0x000fe80000100800 */
[----:B------:R3:W-:Y:S04]  /*f8d0*/  STL [R1+0x1c2c], R117 ;  /* 0x001c2c7501007387 */ /* 0x0007e80000100800 */
[----:B------:R-:W-:Y:S04]  /*f8e0*/  STL [R1+0x1c30], R118 ;  /* 0x001c307601007387 */ /* 0x000fe80000100800 */
[----:B------:R-:W-:Y:S04]  /*f8f0*/  STL [R1+0x1c28], R119 ;  /* 0x001c287701007387 */ /* 0x000fe80000100800 */
[----:B--2---:R2:W-:Y:S04]  /*f900*/  LDGSTS.E [R2+0x1a000], desc[UR32][R108.64], P1 ;  /* 0x1a0000006c027fae */ /* 0x0045e80008921860 */
[----:B-----5:R2:W-:Y:S04]  /*f910*/  LDGSTS.E [R2+0x1a400], desc[UR32][R106.64], P1 ;  /* 0x1a4000006a027fae */ /* 0x0205e80008921860 */
[----:B----4-:R2:W-:Y:S04]  /*f920*/  LDGSTS.E [R2+0x1a800], desc[UR32][R120.64], P1 ;  /* 0x1a80000078027fae */ /* 0x0105e80008921860 */
[----:B------:R2:W-:Y:S04]  /*f930*/  LDGSTS.E [R2+0x1ac00], desc[UR32][R82.64], P1 ;  /* 0x1ac0000052027fae */ /* 0x0005e80008921860 */
[----:B------:R2:W-:Y:S04]  /*f940*/  LDGSTS.E [R2+0x1b000], desc[UR32][R166.64], P1 ;  /* 0x1b000000a6027fae */ /* 0x0005e80008921860 */
[----:B------:R2:W-:Y:S04]  /*f950*/  LDGSTS.E [R2+0x1b400], desc[UR32][R96.64], P1 ;  /* 0x1b40000060027fae */ /* 0x0005e80008921860 */
[----:B------:R-:W4:Y:S04]  /*f960*/  LDL.LU.64 R82, [R1+0x1f38] ;  /* 0x001f380001527983 */ /* 0x000f280000300a00 */
[----:B------:R-:W5:Y:S04]  /*f970*/  LDL.LU.64 R166, [R1+0x1f30] ;  /* 0x001f300001a67983 */ /* 0x000f680000300a00 */
[----:B------:R-:W3:Y:S04]  /*f980*/  LDL.LU.64 R96, [R1+0x1f28] ;  /* 0x001f280001607983 */ /* 0x000ee80000300a00 */
[----:B------:R2:W-:Y:S04]  /*f990*/  LDGSTS.E [R2+0x1b800], desc[UR32][R12.64], P1 ;  /* 0x1b8000000c027fae */ /* 0x0005e80008921860 */
[----:B------:R2:W-:Y:S04]  /*f9a0*/  LDGSTS.E [R2+0x1bc00], desc[UR32][R10.64], P1 ;  /* 0x1bc000000a027fae */ /* 0x0005e80008921860 */
[----:B------:R2:W-:Y:S04]  /*f9b0*/  LDGSTS.E [R2+0x1c000], desc[UR32][R8.64], P1 ;  /* 0x1c00000008027fae */ /* 0x0005e80008921860 */
[----:B------:R-:W2:Y:S04]  /*f9c0*/  LDL.LU.64 R12, [R1+0x1f20] ;  /* 0x001f2000010c7983 */ /* 0x000ea80000300a00 */
[----:B------:R-:W5:Y:S04]  /*f9d0*/  LDL.LU.64 R10, [R1+0x1f18] ;  /* 0x001f1800010a7983 */ /* 0x000f680000300a00 */
[----:B------:R-:W4:Y:S04]  /*f9e0*/  LDL.LU.64 R8, [R1+0x1f10] ;  /* 0x001f100001087983 */ /* 0x000f280000300a00 */
[----:B------:R1:W-:Y:S04]  /*f9f0*/  LDGSTS.E [R2+0x1c400], desc[UR32][R104.64], P1 ;  /* 0x1c40000068027fae */ /* 0x0003e80008921860 */
[----:B------:R1:W-:Y:S04]  /*fa00*/  LDGSTS.E [R2+0x1c800], desc[UR32][R90.64], P1 ;  /* 0x1c8000005a027fae */ /* 0x0003e80008921860 */
[----:B------:R1:W-:Y:S04]  /*fa10*/  LDGSTS.E [R2+0x1cc00], desc[UR32][R74.64], P1 ;  /* 0x1cc000004a027fae */ /* 0x0003e80008921860 */
[----:B------:R-:W2:Y:S04]  /*fa20*/  LDL.LU.64 R104, [R1+0x1f08] ;  /* 0x001f080001687983 */ /* 0x000ea80000300a00 */
        /* <DEDUP_REMOVED lines=17> */
[----:B------:R-:W4:Y:S04]  /*fb40*/  LDL.LU.64 R62, [R1+0x1ec0] ;  /* 0x001ec000013e7983 */ /* 0x000f280000300a00 */
[----:B------:R-:W2:Y:S04]  /*fb50*/  LDL.LU.64 R98, [R1+0x1eb8] ;  /* 0x001eb80001627983 */ /* 0x000ea80000300a00 */
[----:B------:R-:W5:Y:S04]  /*fb60*/  LDL.LU.64 R64, [R1+0x1eb0] ;  /* 0x001eb00001407983 */ /* 0x000f680000300a00 */
[----:B------:R1:W-:Y:S04]  /*fb70*/  LDGSTS.E [R2+0x1f400], desc[UR32][R84.64], P1 ;  /* 0x1f40000054027fae */ /* 0x0003e80008921860 */
[----:B------:R1:W-:Y:S04]  /*fb80*/  LDGSTS.E [R2+0x1f800], desc[UR32][R68.64], P1 ;  /* 0x1f80000044027fae */ /* 0x0003e80008921860 */
[----:B------:R1:W-:Y:S04]  /*fb90*/  LDGSTS.E [R2+0x1fc00], desc[UR32][R66.64], P1 ;  /* 0x1fc0000042027fae */ /* 0x0003e80008921860 */
[----:B------:R-:W2:Y:S04]  /*fba0*/  LDL.LU.64 R84, [R1+0x1ea8] ;  /* 0x001ea80001547983 */ /* 0x000ea80000300a00 */
[----:B------:R-:W3:Y:S04]  /*fbb0*/  LDL.LU.64 R68, [R1+0x1ea0] ;  /* 0x001ea00001447983 */ /* 0x000ee80000300a00 */
[----:B------:R-:W2:Y:S04]  /*fbc0*/  LDL.LU.64 R66, [R1+0x1e98] ;  /* 0x001e980001427983 */ /* 0x000ea80000300a00 */
[----:B----4-:R-:W-:Y:S04]  /*fbd0*/  STL [R1+0x1c24], R62 ;  /* 0x001c243e01007387 */ /* 0x010fe80000100800 */
[----:B------:R-:W-:Y:S04]  /*fbe0*/  STL [R1+0x1c1c], R63 ;  /* 0x001c1c3f01007387 */ /* 0x000fe80000100800 */
[----:B-----5:R-:W-:Y:S04]  /*fbf0*/  STL [R1+0x1c20], R64 ;  /* 0x001c204001007387 */ /* 0x020fe80000100800 */
[----:B------:R-:W-:Y:S04]  /*fc00*/  STL [R1+0x1c14], R65 ;  /* 0x001c144101007387 */ /* 0x000fe80000100800 */
[----:B------:R4:W-:Y:S04]  /*fc10*/  LDGSTS.E [R3+0x18100], desc[UR32][R62.64], P1 ;  /* 0x181000003e037fae */ /* 0x0009e80008921860 */
[----:B------:R4:W-:Y:S04]  /*fc20*/  LDGSTS.E [R3+0x18500], desc[UR32][R64.64], P1 ;  /* 0x1850000040037fae */ /* 0x0009e80008921860 */
[----:B--2---:R-:W-:Y:S04]  /*fc30*/  STL [R1+0x1c18], R66 ;  /* 0x001c184201007387 */ /* 0x004fe80000100800 */
[----:B------:R-:W-:Y:S04]  /*fc40*/  STL [R1+0x1c0c], R67 ;  /* 0x001c0c4301007387 */ /* 0x000fe80000100800 */
[----:B---3--:R-:W-:Y:S04]  /*fc50*/  STL [R1+0x1c10], R68 ;  /* 0x001c104401007387 */ /* 0x008fe80000100800 */
[----:B------:R-:W-:Y:S04]  /*fc60*/  STL [R1+0x1c04], R69 ;  /* 0x001c044501007387 */ /* 0x000fe80000100800 */
[----:B------:R-:W-:Y:S04]  /*fc70*/  STL [R1+0x1c08], R70 ;  /* 0x001c084601007387 */ /* 0x000fe80000100800 */
[----:B------:R4:W-:Y:S04]  /*fc80*/  LDGSTS.E [R3+0x18900], desc[UR32][R66.64], P1 ;  /* 0x1890000042037fae */ /* 0x0009e80008921860 */
        /* <DEDUP_REMOVED lines=11> */
[----:B------:R-:W-:Y:S04]  /*fd40*/  STL [R1+0x1be8], R9 ;  /* 0x001be80901007387 */ /* 0x000fe80000100800 */
[----:B------:R4:W-:Y:S04]  /*fd50*/  LDGSTS.E [R3+0x1a100], desc[UR32][R96.64], P1 ;  /* 0x1a10000060037fae */ /* 0x0009e80008921860 */
[----:B------:R4:W-:Y:S04]  /*fd60*/  LDGSTS.E [R3+0x1a500], desc[UR32][R82.64], P1 ;  /* 0x1a50000052037fae */ /* 0x0009e80008921860 */
[----:B------:R4:W-:Y:S04]  /*fd70*/  LDGSTS.E [R3+0x1a900], desc[UR32][R94.64], P1 ;  /* 0x1a9000005e037fae */ /* 0x0009e80008921860 */
[----:B------:R-:W2:Y:S04]  /*fd80*/  LDL.LU.64 R96, [R1+0x1e90] ;  /* 0x001e900001607983 */ /* 0x000ea80000300a00 */
[----:B------:R-:W3:Y:S04]  /*fd90*/  LDL.LU.64 R82, [R1+0x1e88] ;  /* 0x001e880001527983 */ /* 0x000ee80000300a00 */
[----:B------:R-:W5:Y:S04]  /*fda0*/  LDL.LU.64 R94, [R1+0x1e80] ;  /* 0x001e8000015e7983 */ /* 0x000f680000300a00 */
[----:B------:R4:W-:Y:S04]  /*fdb0*/  LDGSTS.E [R3+0x1ad00], desc[UR32][R80.64], P1 ;  /* 0x1ad0000050037fae */ /* 0x0009e80008921860 */
[----:B------:R4:W-:Y:S04]  /*fdc0*/  LDGSTS.E [R3+0x1b100], desc[UR32][R92.64], P1 ;  /* 0x1b1000005c037fae */ /* 0x0009e80008921860 */
[----:B------:R4:W-:Y:S04]  /*fdd0*/  LDGSTS.E [R3+0x1b500], desc[UR32][R78.64], P1 ;  /* 0x1b5000004e037fae */ /* 0x0009e80008921860 */
[----:B------:R-:W4:Y:S04]  /*fde0*/  LDL.LU.64 R80, [R1+0x1e78] ;  /* 0x001e780001507983 */ /* 0x000f280000300a00 */
[----:B------:R-:W2:Y:S04]  /*fdf0*/  LDL.LU.64 R92, [R1+0x1e70] ;  /* 0x001e7000015c7983 */ /* 0x000ea80000300a00 */
[----:B------:R-:W3:Y:S04]  /*fe00*/  LDL.LU.64 R78, [R1+0x1e68] ;  /* 0x001e6800014e7983 */ /* 0x000ee80000300a00 */
[----:B------:R1:W-:Y:S04]  /*fe10*/  LDGSTS.E [R3+0x1b900], desc[UR32][R206.64], P1 ;  /* 0x1b900000ce037fae */ /* 0x0003e80008921860 */
[----:B------:R1:W-:Y:S04]  /*fe20*/  LDGSTS.E [R3+0x1bd00], desc[UR32][R204.64], P1 ;  /* 0x1bd00000cc037fae */ /* 0x0003e80008921860 */
[----:B------:R1:W-:Y:S04]  /*fe30*/  LDGSTS.E [R3+0x1c100], desc[UR32][R202.64], P1 ;  /* 0x1c100000ca037fae */ /* 0x0003e80008921860 */
[----:B------:R-:W5:Y:S04]  /*fe40*/  LDL.LU.64 R206, [R1+0x1e60] ;  /* 0x001e600001ce7983 */ /* 0x000f680000300a00 */
[----:B------:R-:W5:Y:S04]  /*fe50*/  LDL.LU.64 R204, [R1+0x1e58] ;  /* 0x001e580001cc7983 */ /* 0x000f680000300a00 */
[----:B------:R-:W5:Y:S04]  /*fe60*/  LDL.LU.64 R202, [R1+0x1e50] ;  /* 0x001e500001ca7983 */ /* 0x000f680000300a00 */
        /* <DEDUP_REMOVED lines=21> */
[----:B------:R-:W2:Y:S04]  /*ffc0*/  LDL.LU.64 R4, [R1+0x1e00] ;  /* 0x001e000001047983 */ /* 0x000ea80000300a00 */
        /* <DEDUP_REMOVED lines=8> */
[----:B---3--:R-:W-:Y:S04]  /*10050*/  STL [R1+0x1be4], R78 ;  /* 0x001be44e01007387 */ /* 0x008fe80000100800 */
[----:B------:R-:W-:Y:S04]  /*10060*/  STL [R1+0x1bdc], R79 ;  /* 0x001bdc4f01007387 */ /* 0x000fe80000100800 */
[----:B----4-:R-:W-:Y:S04]  /*10070*/  STL [R1+0x1be0], R80 ;  /* 0x001be05001007387 */ /* 0x010fe80000100800 */
[----:B------:R-:W-:Y:S04]  /*10080*/  STL [R1+0x1bd4], R81 ;  /* 0x001bd45101007387 */ /* 0x000fe80000100800 */
        /* <DEDUP_REMOVED lines=12> */
[----:B--2---:R2:W-:Y:S04]  /*10150*/  LDGSTS.E [R4+0x18200], desc[UR32][R78.64], P1 ;  /* 0x182000004e047fae */ /* 0x0045e80008921860 */
[----:B------:R2:W-:Y:S04]  /*10160*/  LDGSTS.E [R4+0x18600], desc[UR32][R80.64], P1 ;  /* 0x1860000050047fae */ /* 0x0005e80008921860 */
        /* <DEDUP_REMOVED lines=9> */
[----:B------:R-:W3:Y:S04]  /*10200*/  LDL.LU.64 R166, [R1+0x1dd0] ;  /* 0x001dd00001a67983 */ /* 0x000ee80000300a00 */
[----:B------:R-:W4:Y:S04]  /*10210*/  LDL.LU.64 R164, [R1+0x1dc8] ;  /* 0x001dc80001a47983 */ /* 0x000f280000300a00 */
[----:B------:R-:W2:Y:S04]  /*10220*/  LDL.LU.64 R162, [R1+0x1dc0] ;  /* 0x001dc00001a27983 */ /* 0x000ea80000300a00 */
        /* <DEDUP_REMOVED lines=9> */
[----:B------:R-:W4:Y:S04]  /*102c0*/  LDL.LU.64 R154, [R1+0x1da0] ;  /* 0x001da000019a7983 */ /* 0x000f280000300a00 */
[----:B------:R-:W3:Y:S04]  /*102d0*/  LDL.LU.64 R146, [R1+0x1d98] ;  /* 0x001d980001927983 */ /* 0x000ee80000300a00 */
[----:B------:R-:W2:Y:S04]  /*102e0*/  LDL.LU.64 R152, [R1+0x1d90] ;  /* 0x001d900001987983 */ /* 0x000ea80000300a00 */
[----:B------:R1:W-:Y:S04]  /*102f0*/  LDGSTS.E [R4+0x1c600], desc[UR32][R150.64], P1 ;  /* 0x1c60000096047fae */ /* 0x0003e80008921860 */
[----:B------:R1:W-:Y:S04]  /*10300*/  LDGSTS.E [R4+0x1ca00], desc[UR32][R148.64], P1 ;  /* 0x1ca0000094047fae */ /* 0x0003e80008921860 */
[----:B------:R1:W-:Y:S04]  /*10310*/  LDGSTS.E [R4+0x1ce00], desc[UR32][R142.64], P1 ;  /* 0x1ce000008e047fae */ /* 0x0003e80008921860 */
[----:B------:R-:W4:Y:S04]  /*10320*/  LDL.LU.64 R150, [R1+0x1d88] ;  /* 0x001d880001967983 */ /* 0x000f280000300a00 */
[----:B------:R-:W2:Y:S04]  /*10330*/  LDL.LU.64 R148, [R1+0x1d80] ;  /* 0x001d800001947983 */ /* 0x000ea80000300a00 */
[----:B------:R-:W4:Y:S04]  /*10340*/  LDL.LU.64 R142, [R1+0x1d78] ;  /* 0x001d7800018e7983 */ /* 0x000f280000300a00 */
[----:B------:R1:W-:Y:S04]  /*10350*/  LDGSTS.E [R4+0x1d200], desc[UR32][R140.64], P1 ;  /* 0x1d2000008c047fae */ /* 0x0003e80008921860 */
[----:B------:R1:W-:Y:S04]  /*10360*/  LDGSTS.E [R4+0x1d600], desc[UR32][R138.64], P1 ;  /* 0x1d6000008a047fae */ /* 0x0003e80008921860 */
[----:B------:R1:W-:Y:S04]  /*10370*/  LDGSTS.E [R4+0x1da00], desc[UR32][R136.64], P1 ;  /* 0x1da0000088047fae */ /* 0x0003e80008921860 */
[----:B------:R-:W2:Y:S04]  /*10380*/  LDL.LU.64 R140, [R1+0x1d70] ;  /* 0x001d7000018c7983 */ /* 0x000ea80000300a00 */
[----:B------:R-:W4:Y:S04]  /*10390*/  LDL.LU.64 R138, [R1+0x1d68] ;  /* 0x001d6800018a7983 */ /* 0x000f280000300a00 */
[----:B------:R-:W3:Y:S04]  /*103a0*/  LDL.LU.64 R136, [R1+0x1d60] ;  /* 0x001d600001887983 */ /* 0x000ee80000300a00 */
[----:B------:R1:W-:Y:S04]  /*103b0*/  LDGSTS.E [R4+0x1de00], desc[UR32][R126.64], P1 ;  /* 0x1de000007e047fae */ /* 0x0003e80008921860 */
[----:B------:R1:W-:Y:S04]  /*103c0*/  LDGSTS.E [R4+0x1e200], desc[UR32][R122.64], P1 ;  /* 0x1e2000007a047fae */ /* 0x0003e80008921860 */
[----:B------:R1:W-:Y:S04]  /*103d0*/  LDGSTS.E [R4+0x1e600], desc[UR32][R124.64], P1 ;  /* 0x1e6000007c047fae */ /* 0x0003e80008921860 */
[----:B------:R-:W2:Y:S04]  /*103e0*/  LDL.LU.64 R126, [R1+0x1d58] ;  /* 0x001d5800017e7983 */ /* 0x000ea80000300a00 */
        /* <DEDUP_REMOVED lines=14> */
[----:B-1----:R-:W4:Y:S04]  /*104d0*/  LDL.LU.64 R112, [R1+0x460] ;  /* 0x0004600001707983 */ /* 0x002f280000300a00 */
[----:B------:R-:W-:Y:S04]  /*104e0*/  STL [R1+0x1ba4], R92 ;  /* 0x001ba45c01007387 */ /* 0x000fe80000100800 */
[----:B------:R-:W3:Y:S04]  /*104f0*/  LDL.LU.64 R116, [R1+0x468] ;  /* 0x0004680001747983 */ /* 0x000ee80000300a00 */
[----:B------:R-:W-:Y:S04]  /*10500*/  STL [R1+0x1b9c], R93 ;  /* 0x001b9c5d01007387 */ /* 0x000fe80000100800 */
[----:B------:R-:W2:Y:S04]  /*10510*/  LDL.LU.64 R114, [R1+0x470] ;  /* 0x0004700001727983 */ /* 0x000ea80000300a00 */
[----:B-----5:R-:W-:Y:S04]  /*10520*/  STL [R1+0x1ba0], R94 ;  /* 0x001ba05e01007387 */ /* 0x020fe80000100800 */
[----:B------:R-:W-:Y:S04]  /*10530*/  STL [R1+0x1b94], R95 ;  /* 0x001b945f01007387 */ /* 0x000fe80000100800 */
[----:B------:R-:W5:Y:S04]  /*10540*/  LDL.LU.64 R110, [R1+0x458] ;  /* 0x00045800016e7983 */ /* 0x000f680000300a00 */
[----:B------:R-:W-:Y:S04]  /*10550*/  STL [R1+0x1b98], R96 ;  /* 0x001b986001007387 */ /* 0x000fe80000100800 */
[----:B------:R-:W-:Y:S04]  /*10560*/  STL [R1+0x1b8c], R97 ;  /* 0x001b8c6101007387 */ /* 0x000fe80000100800 */
[----:B------:R-:W5:Y:S04]  /*10570*/  LDL.LU.64 R108, [R1+0xd0] ;  /* 0x0000d000016c7983 */ /* 0x000f680000300a00 */
[----:B------:R-:W5:Y:S04]  /*10580*/  LDL.LU.64 R106, [R1+0xa8] ;  /* 0x0000a800016a7983 */ /* 0x000f680000300a00 */
[----:B------:R-:W-:Y:S04]  /*10590*/  STL [R1+0x1b90], R98 ;  /* 0x001b906201007387 */ /* 0x000fe80000100800 */
[----:B------:R-:W5:Y:S04]  /*105a0*/  LDL.LU.64 R120, [R1+0x68] ;  /* 0x0000680001787983 */ /* 0x000f680000300a00 */
        /* <DEDUP_REMOVED lines=17> */
[----:B----4-:R4:W-:Y:S01]  /*106c0*/  STL [R1+0x178c], R112 ;  /* 0x00178c7001007387 */ /* 0x0109e20000100800 */
[----:B------:R-:W-:-:S03]  /*106d0*/  IMAD.MOV.U32 R0, RZ, RZ, R113 ;  /* 0x000000ffff007224 */ /* 0x000fc600078e0071 */
[----:B----4-:R-:W4:Y:S04]  /*106e0*/  LDL.LU.64 R112, [R1+0x240] ;  /* 0x0002400001707983 */ /* 0x010f280000300a00 */
[----:B------:R1:W-:Y:S04]  /*106f0*/  STL [R1+0x1788], R0 ;  /* 0x0017880001007387 */ /* 0x0003e80000100800 */
[----:B---3--:R-:W-:Y:S04]  /*10700*/  STL [R1+0x1794], R116 ;  /* 0x0017947401007387 */ /* 0x008fe80000100800 */
[----:B------:R-:W3:Y:S01]  /*10710*/  LDL.LU.64 R66, [R1+0x190] ;  /* 0x0001900001427983 */ /* 0x000ee20000300a00 */
[----:B-1----:R-:W-:-:S05]  /*10720*/  IMAD.MOV.U32 R0, RZ, RZ, R117 ;  /* 0x000000ffff007224 */ /* 0x002fca00078e0075 */
[----:B------:R1:W-:Y:S04]  /*10730*/  STL [R1+0x1790], R0 ;  /* 0x0017900001007387 */ /* 0x0003e80000100800 */
[----:B--2---:R-:W-:Y:S04]  /*10740*/  STL [R1+0x179c], R114 ;  /* 0x00179c7201007387 */ /* 0x004fe80000100800 */
[----:B------:R-:W2:Y:S01]  /*10750*/  LDL.LU.64 R64, [R1+0x108] ;  /* 0x0001080001407983 */ /* 0x000ea20000300a00 */
[----:B-1----:R-:W-:-:S03]  /*10760*/  IMAD.MOV.U32 R0, RZ, RZ, R115 ;  /* 0x000000ffff007224 */ /* 0x002fc600078e0073 */
[----:B------:R-:W2:Y:S04]  /*10770*/  LDL.LU.64 R62, [R1+0x48] ;  /* 0x00004800013e7983 */ /* 0x000ea80000300a00 */
[----:B------:R1:W-:Y:S04]  /*10780*/  STL [R1+0x1798], R0 ;  /* 0x0017980001007387 */ /* 0x0003e80000100800 */
[----:B-----5:R-:W-:Y:S04]  /*10790*/  STL [R1+0x17a4], R110 ;  /* 0x0017a46e01007387 */ /* 0x020fe80000100800 */
[----:B------:R-:W5:Y:S01]  /*107a0*/  LDL.LU.64 R118, [R1+0x8] ;  /* 0x0000080001767983 */ /* 0x000f620000300a00 */
[----:B-1----:R-:W-:-:S03]  /*107b0*/  IMAD.MOV.U32 R0, RZ, RZ, R111 ;  /* 0x000000ffff007224 */ /* 0x002fc600078e006f */
[----:B------:R-:W-:Y:S04]  /*107c0*/  STL [R1+0x180c], R108 ;  /* 0x00180c6c01007387 */ /* 0x000fe80000100800 */
[----:B------:R1:W-:Y:S04]  /*107d0*/  STL [R1+0x17a0], R0 ;  /* 0x0017a00001007387 */ /* 0x0003e80000100800 */
[----:B------:R-:W-:Y:S01]  /*107e0*/  STL [R1+0x188c], R106 ;  /* 0x00188c6a01007387 */ /* 0x000fe20000100800 */
[----:B-1----:R-:W-:-:S05]  /*107f0*/  IMAD.MOV.U32 R0, RZ, RZ, R109 ;  /* 0x000000ffff007224 */ /* 0x002fca00078e006d */
[----:B------:R1:W-:Y:S04]  /*10800*/  STL [R1+0x1808], R0 ;  /* 0x0018080001007387 */ /* 0x0003e80000100800 */
[----:B------:R-:W-:Y:S01]  /*10810*/  STL [R1+0x190c], R120 ;  /* 0x00190c7801007387 */ /* 0x000fe20000100800 */
[----:B-1----:R-:W-:-:S05]  /*10820*/  IMAD.MOV.U32 R0, RZ, RZ, R107 ;  /* 0x000000ffff007224 */ /* 0x002fca00078e006b */
[----:B------:R1:W-:Y:S04]  /*10830*/  STL [R1+0x1888], R0 ;  /* 0x0018880001007387 */ /* 0x0003e80000100800 */
[----:B------:R-:W5:Y:S01]  /*10840*/  LDL.LU.64 R110, [R1+0x410] ;  /* 0x00041000016e7983 */ /* 0x000f620000300a00 */
[----:B-1----:R-:W-:-:S05]  /*10850*/  IMAD.MOV.U32 R0, RZ, RZ, R121 ;  /* 0x000000ffff007224 */ /* 0x002fca00078e0079 */
[----:B------:R1:W-:Y:S04]  /*10860*/  STL [R1+0x1908], R0 ;  /* 0x0019080001007387 */ /* 0x0003e80000100800 */
[----:B------:R-:W-:Y:S04]  /*10870*/  STL [R1+0x198c], R248 ;  /* 0x00198cf801007387 */ /* 0x000fe80000100800 */
[----:B------:R-:W5:Y:S04]  /*10880*/  LDL.LU.64 R108, [R1+0x200] ;  /* 0x00020000016c7983 */ /* 0x000f680000300a00 */
[----:B------:R-:W-:Y:S04]  /*10890*/  STL [R1+0x1988], R249 ;  /* 0x001988f901007387 */ /* 0x000fe80000100800 */
[----:B------:R-:W5:Y:S04]  /*108a0*/  LDL.LU.64 R106, [R1+0x1f8] ;  /* 0x0001f800016a7983 */ /* 0x000f680000300a00 */
[----:B------:R-:W-:Y:S04]  /*108b0*/  STL [R1+0x1a0c], R134 ;  /* 0x001a0c8601007387 */ /* 0x000fe80000100800 */
[----:B------:R-:W-:Y:S04]  /*108c0*/  STL [R1+0x1a08], R135 ;  /* 0x001a088701007387 */ /* 0x000fe80000100800 */
[----:B------:R-:W-:Y:S04]  /*108d0*/  STL [R1+0x1a8c], R132 ;  /* 0x001a8c8401007387 */ /* 0x000fe80000100800 */
[----:B------:R-:W5:Y:S04]  /*108e0*/  LDL.LU.64 R116, [R1+0x158] ;  /* 0x0001580001747983 */ /* 0x000f680000300a00 */
[----:B------:R-:W-:Y:S04]  /*108f0*/  STL [R1+0x1a88], R133 ;  /* 0x001a888501007387 */ /* 0x000fe80000100800 */
[----:B------:R-:W-:Y:S04]  /*10900*/  STL [R1+0x1b04], R136 ;  /* 0x001b048801007387 */ /* 0x000fe80000100800 */
[----:B------:R-:W5:Y:S04]  /*10910*/  LDL.LU.64 R114, [R1+0x128] ;  /* 0x0001280001727983 */ /* 0x000f680000300a00 */
[----:B------:R-:W-:Y:S04]  /*10920*/  STL [R1+0x1b00], R137 ;  /* 0x001b008901007387 */ /* 0x000fe80000100800 */
[----:B------:R-:W5:Y:S04]  /*10930*/  LDL.LU.64 R120, [R1+0xe8] ;  /* 0x0000e80001787983 */ /* 0x000f680000300a00 */
[----:B----4-:R4:W-:Y:S01]  /*10940*/  STL [R1+0x17ac], R112 ;  /* 0x0017ac7001007387 */ /* 0x0109e20000100800 */
[----:B-1----:R-:W-:-:S03]  /*10950*/  IMAD.MOV.U32 R0, RZ, RZ, R113 ;  /* 0x000000ffff007224 */ /* 0x002fc600078e0071 */
[----:B----4-:R-:W4:Y:S04]  /*10960*/  LDL.LU.64 R112, [R1+0x28] ;  /* 0x0000280001707983 */ /* 0x010f280000300a00 */
[----:B------:R1:W-:Y:S04]  /*10970*/  STL [R1+0x17a8], R0 ;  /* 0x0017a80001007387 */ /* 0x0003e80000100800 */
[----:B---3--:R-:W-:Y:S01]  /*10980*/  STL [R1+0x182c], R66 ;  /* 0x00182c4201007387 */ /* 0x008fe20000100800 */
[----:B-1----:R-:W-:-:S03]  /*10990*/  IMAD.MOV.U32 R0, RZ, RZ, R67 ;  /* 0x000000ffff007224 */ /* 0x002fc600078e0043 */
[----:B--2---:R-:W-:Y:S04]  /*109a0*/  STL [R1+0x18ac], R64 ;  /* 0x0018ac4001007387 */ /* 0x004fe80000100800 */
[----:B------:R1:W-:Y:S04]  /*109b0*/  STL [R1+0x1828], R0 ;  /* 0x0018280001007387 */ /* 0x0003e80000100800 */
[----:B------:R-:W-:Y:S01]  /*109c0*/  STL [R1+0x192c], R62 ;  /* 0x00192c3e01007387 */ /* 0x000fe20000100800 */
[----:B-1----:R-:W-:-:S05]  /*109d0*/  IMAD.MOV.U32 R0, RZ, RZ, R65 ;  /* 0x000000ffff007224 */ /* 0x002fca00078e0041 */
[----:B------:R1:W-:Y:S04]  /*109e0*/  STL [R1+0x18a8], R0 ;  /* 0x0018a80001007387 */ /* 0x0003e80000100800 */
[----:B-----5:R-:W-:Y:S01]  /*109f0*/  STL [R1+0x19ac], R118 ;  /* 0x0019ac7601007387 */ /* 0x020fe20000100800 */
[----:B-1----:R-:W-:-:S05]  /*10a00*/  IMAD.MOV.U32 R0, RZ, RZ, R63 ;  /* 0x000000ffff007224 */ /* 0x002fca00078e003f */
[----:B------:R1:W-:Y:S04]  /*10a10*/  STL [R1+0x1928], R0 ;  /* 0x0019280001007387 */ /* 0x0003e80000100800 */
[----:B------:R-:W-:Y:S01]  /*10a20*/  STL [R1+0x1a2c], R146 ;  /* 0x001a2c9201007387 */ /* 0x000fe20000100800 */
[----:B-1----:R-:W-:-:S05]  /*10a30*/  IMAD.MOV.U32 R0, RZ, RZ, R119 ;  /* 0x000000ffff007224 */ /* 0x002fca00078e0077 */
[----:B------:R1:W-:Y:S04]  /*10a40*/  STL [R1+0x19a8], R0 ;  /* 0x0019a80001007387 */ /* 0x0003e80000100800 */
[----:B------:R-:W-:Y:S04]  /*10a50*/  STL [R1+0x1a28], R147 ;  /* 0x001a289301007387 */ /* 0x000fe80000100800 */
[----:B------:R-:W-:Y:S01]  /*10a60*/  STL [R1+0x1aac], R160 ;  /* 0x001aaca001007387 */ /* 0x000fe20000100800 */
[----:B-1----:R-:W-:-:S03]  /*10a70*/  IMAD.MOV.U32 R0, RZ, RZ, R111 ;  /* 0x000000ffff007224 */ /* 0x002fc600078e006f */
[----:B------:R-:W-:Y:S04]  /*10a80*/  STL [R1+0x1aa8], R161 ;  /* 0x001aa8a101007387 */ /* 0x000fe80000100800 */
[----:B------:R-:W-:Y:S04]  /*10a90*/  STL [R1+0x1b24], R168 ;  /* 0x001b24a801007387 */ /* 0x000fe80000100800 */
[----:B------:R-:W-:Y:S04]  /*10aa0*/  STL [R1+0x1b20], R169 ;  /* 0x001b20a901007387 */ /* 0x000fe80000100800 */
[----:B------:R-:W-:Y:S04]  /*10ab0*/  STL [R1+0x17cc], R110 ;  /* 0x0017cc6e01007387 */ /* 0x000fe80000100800 */
[----:B------:R-:W-:Y:S04]  /*10ac0*/  STL [R1+0x184c], R108 ;  /* 0x00184c6c01007387 */ /* 0x000fe80000100800 */
[----:B------:R1:W-:Y:S04]  /*10ad0*/  STL [R1+0x17c8], R0 ;  /* 0x0017c80001007387 */ /* 0x0003e80000100800 */
[----:B------:R-:W-:Y:S01]  /*10ae0*/  STL [R1+0x18cc], R106 ;  /* 0x0018cc6a01007387 */ /* 0x000fe20000100800 */
[----:B-1----:R-:W-:-:S05]  /*10af0*/  IMAD.MOV.U32 R0, RZ, RZ, R109 ;  /* 0x000000ffff007224 */ /* 0x002fca00078e006d */
[----:B------:R1:W-:Y:S04]  /*10b00*/  STL [R1+0x1848], R0 ;  /* 0x0018480001007387 */ /* 0x0003e80000100800 */
[----:B------:R-:W2:Y:S04]  /*10b10*/  LDL.LU.64 R110, [R1+0xb0] ;  /* 0x0000b000016e7983 */ /* 0x000ea80000300a00 */
[----:B------:R-:W3:Y:S01]  /*10b20*/  LDL.LU.64 R108, [R1+0xc0] ;  /* 0x0000c000016c7983 */ /* 0x000ee20000300a00 */
[----:B-1----:R-:W-:-:S05]  /*10b30*/  IMAD.MOV.U32 R0, RZ, RZ, R107 ;  /* 0x000000ffff007224 */ /* 0x002fca00078e006b */
[----:B------:R1:W-:Y:S04]  /*10b40*/  STL [R1+0x18c8], R0 ;  /* 0x0018c80001007387 */ /* 0x0003e80000100800 */
[----:B------:R-:W-:Y:S04]  /*10b50*/  STL [R1+0x194c], R116 ;  /* 0x00194c7401007387 */ /* 0x000fe80000100800 */
[----:B------:R-:W5:Y:S01]  /*10b60*/  LDL.LU.64 R106, [R1+0xc8] ;  /* 0x0000c800016a7983 */ /* 0x000f620000300a00 */
[----:B-1----:R-:W-:-:S03]  /*10b70*/  IMAD.MOV.U32 R0, RZ, RZ, R117 ;  /* 0x000000ffff007224 */ /* 0x002fc600078e0075 */
[----:B------:R-:W-:Y:S04]  /*10b80*/  STL [R1+0x19cc], R114 ;  /* 0x0019cc7201007387 */ /* 0x000fe80000100800 */
[----:B------:R1:W-:Y:S04]  /*10b90*/  STL [R1+0x1948], R0 ;  /* 0x0019480001007387 */ /* 0x0003e80000100800 */
[----:B------:R-:W-:Y:S01]  /*10ba0*/  STL [R1+0x1a4c], R120 ;  /* 0x001a4c7801007387 */ /* 0x000fe20000100800 */
[----:B-1----:R-:W-:-:S05]  /*10bb0*/  IMAD.MOV.U32 R0, RZ, RZ, R115 ;  /* 0x000000ffff007224 */ /* 0x002fca00078e0073 */
[----:B------:R1:W-:Y:S02]  /*10bc0*/  STL [R1+0x19c8], R0 ;  /* 0x0019c80001007387 */ /* 0x0003e40000100800 */
[----:B-1----:R-:W-:Y:S02]  /*10bd0*/  IMAD.MOV.U32 R0, RZ, RZ, R121 ;  /* 0x000000ffff007224 */ /* 0x002fe400078e0079 */
[----:B------:R-:W5:Y:S04]  /*10be0*/  LDL.LU.64 R120, [R1+0x88] ;  /* 0x0000880001787983 */ /* 0x000f680000300a00 */
[----:B------:R4:W-:Y:S02]  /*10bf0*/  STL [R1+0x1a48], R0 ;  /* 0x001a480001007387 */ /* 0x0009e40000100800 */
[----:B----4-:R-:W-:-:S02]  /*10c00*/  IMAD.MOV.U32 R0, RZ, RZ, R113 ;  /* 0x000000ffff007224 */ /* 0x010fc400078e0071 */
[----:B------:R-:W-:Y:S04]  /*10c10*/  STL [R1+0x1acc], R112 ;  /* 0x001acc7001007387 */ /* 0x000fe80000100800 */
[----:B------:R-:W-:Y:S04]  /*10c20*/  STL [R1+0x1b44], R210 ;  /* 0x001b44d201007387 */ /* 0x000fe80000100800 */
[----:B------:R1:W-:Y:S04]  /*10c30*/  STL [R1+0x1ac8], R0 ;  /* 0x001ac80001007387 */ /* 0x0003e80000100800 */
[----:B------:R-:W-:Y:S04]  /*10c40*/  STL [R1+0x1b40], R211 ;  /* 0x001b40d301007387 */ /* 0x000fe80000100800 */
[----:B------:R4:W-:Y:S01]  /*10c50*/  STL [R1+0x17ec], R178 ;  /* 0x0017ecb201007387 */ /* 0x0009e20000100800 */
[----:B-1----:R-:W-:-:S03]  /*10c60*/  IMAD.MOV.U32 R0, RZ, RZ, R179 ;  /* 0x000000ffff007224 */ /* 0x002fc600078e00b3 */
[----:B----4-:R-:W4:Y:S04]  /*10c70*/  LDL.LU.64 R178, [R1+0x1d10] ;  /* 0x001d100001b27983 */ /* 0x010f280000300a00 */
[----:B------:R-:W-:Y:S04]  /*10c80*/  STL [R1+0x186c], R176 ;  /* 0x00186cb001007387 */ /* 0x000fe80000100800 */
[----:B------:R1:W-:Y:S02]  /*10c90*/  STL [R1+0x17e8], R0 ;  /* 0x0017e80001007387 */ /* 0x0003e40000100800 */
[----:B-1----:R-:W-:-:S02]  /*10ca0*/  IMAD.MOV.U32 R0, RZ, RZ, R177 ;  /* 0x000000ffff007224 */ /* 0x002fc400078e00b1 */
[----:B------:R-:W4:Y:S04]  /*10cb0*/  LDL.LU.64 R176, [R1+0x1d08] ;  /* 0x001d080001b07983 */ /* 0x000f280000300a00 */
        /* <DEDUP_REMOVED lines=24> */
[----:B--2---:R-:W-:Y:S04]  /*10e40*/  STL [R1+0x1814], R110 ;  /* 0x0018146e01007387 */ /* 0x004fe80000100800 */
[----:B------:R1:W-:Y:S04]  /*10e50*/  STL [R1+0x1b60], R0 ;  /* 0x001b600001007387 */ /* 0x0003e80000100800 */
[----:B---3--:R-:W-:Y:S01]  /*10e60*/  STL [R1+0x181c], R108 ;  /* 0x00181c6c01007387 */ /* 0x008fe20000100800 */
[----:B-1----:R-:W-:-:S05]  /*10e70*/  IMAD.MOV.U32 R0, RZ, RZ, R111 ;  /* 0x000000ffff007224 */ /* 0x002fca00078e006f */
[----:B------:R1:W-:Y:S04]  /*10e80*/  STL [R1+0x1810], R0 ;  /* 0x0018100001007387 */ /* 0x0003e80000100800 */
[----:B-----5:R-:W-:Y:S01]  /*10e90*/  STL [R1+0x1824], R106 ;  /* 0x0018246a01007387 */ /* 0x020fe20000100800 */
[----:B-1----:R-:W-:-:S05]  /*10ea0*/  IMAD.MOV.U32 R0, RZ, RZ, R109 ;  /* 0x000000ffff007224 */ /* 0x002fca00078e006d */
[----:B------:R1:W-:Y:S02]  /*10eb0*/  STL [R1+0x1818], R0 ;  /* 0x0018180001007387 */ /* 0x0003e40000100800 */
[----:B-1----:R-:W-:Y:S02]  /*10ec0*/  IMAD.MOV.U32 R0, RZ, RZ, R107 ;  /* 0x000000ffff007224 */ /* 0x002fe400078e006b */
[----:B----4-:R-:W-:Y:S04]  /*10ed0*/  STL [R1+0x1894], R212 ;  /* 0x001894d401007387 */ /* 0x010fe80000100800 */
[----:B------:R1:W-:Y:S04]  /*10ee0*/  STL [R1+0x1820], R0 ;  /* 0x0018200001007387 */ /* 0x0003e80000100800 */
[----:B------:R-:W-:Y:S04]  /*10ef0*/  STL [R1+0x1890], R213 ;  /* 0x001890d501007387 */ /* 0x000fe80000100800 */
[----:B------:R-:W-:Y:S01]  /*10f00*/  STL [R1+0x189c], R214 ;  /* 0x00189cd601007387 */ /* 0x000fe20000100800 */
[----:B-1----:R-:W-:-:S03]  /*10f10*/  IMAD.MOV.U32 R0, RZ, RZ, R121 ;  /* 0x000000ffff007224 */ /* 0x002fc600078e0079 */
[----:B------:R-:W-:Y:S04]  /*10f20*/  STL [R1+0x1898], R215 ;  /* 0x001898d701007387 */ /* 0x000fe80000100800 */
[----:B------:R1:W-:Y:S04]  /*10f30*/  STL [R1+0x18a4], R120 ;  /* 0x0018a47801007387 */ /* 0x0003e80000100800 */
[----:B------:R-:W-:Y:S04]  /*10f40*/  STL [R1+0x1914], R192 ;  /* 0x001914c001007387 */ /* 0x000fe80000100800 */
[----:B------:R2:W-:Y:S04]  /*10f50*/  STL [R1+0x18a0], R0 ;  /* 0x0018a00001007387 */ /* 0x0005e80000100800 */
        /* <DEDUP_REMOVED lines=10> */
[----:B------:R-:W2:Y:S04]  /*11000*/  LDL.LU.64 R68, [R1+0x230] ;  /* 0x0002300001447983 */ /* 0x000ea80000300a00 */
[----:B------:R-:W-:Y:S04]  /*11010*/  STL [R1+0x19a0], R179 ;  /* 0x0019a0b301007387 */ /* 0x000fe80000100800 */
[----:B------:R-:W3:Y:S04]  /*11020*/  LDL.LU.64 R66, [R1+0x218] ;  /* 0x0002180001427983 */ /* 0x000ee80000300a00 */
[----:B------:R-:W-:Y:S04]  /*11030*/  STL [R1+0x1a14], R128 ;  /* 0x001a148001007387 */ /* 0x000fe80000100800 */
[----:B------:R-:W4:Y:S04]  /*11040*/  LDL.LU.64 R64, [R1+0x210] ;  /* 0x0002100001407983 */ /* 0x000f280000300a00 */
[----:B------:R-:W-:Y:S04]  /*11050*/  STL [R1+0x1a10], R129 ;  /* 0x001a108101007387 */ /* 0x000fe80000100800 */
[----:B------:R-:W5:Y:S04]  /*11060*/  LDL.LU.64 R62, [R1+0x180] ;  /* 0x00018000013e7983 */ /* 0x000f680000300a00 */
        /* <DEDUP_REMOVED lines=15> */
[----:B-1----:R-:W5:Y:S04]  /*11160*/  LDL.LU.64 R120, [R1+0x30] ;  /* 0x0000300001787983 */ /* 0x002f680000300a00 */
[----:B------:R-:W-:Y:S04]  /*11170*/  STL [R1+0x1aa4], R126 ;  /* 0x001aa47e01007387 */ /* 0x000fe80000100800 */
[----:B------:R-:W-:Y:S04]  /*11180*/  STL [R1+0x1aa0], R127 ;  /* 0x001aa07f01007387 */ /* 0x000fe80000100800 */
[----:B------:R-:W-:Y:S04]  /*11190*/  STL [R1+0x1b0c], R138 ;  /* 0x001b0c8a01007387 */ /* 0x000fe80000100800 */
[----:B------:R-:W-:Y:S04]  /*111a0*/  STL [R1+0x1b08], R139 ;  /* 0x001b088b01007387 */ /* 0x000fe80000100800 */
[----:B------:R-:W-:Y:S04]  /*111b0*/  STL [R1+0x1b14], R140 ;  /* 0x001b148c01007387 */ /* 0x000fe80000100800 */
[----:B------:R-:W-:Y:S04]  /*111c0*/  STL [R1+0x1b10], R141 ;  /* 0x001b108d01007387 */ /* 0x000fe80000100800 */
[----:B------:R-:W-:Y:S04]  /*111d0*/  STL [R1+0x1b1c], R142 ;  /* 0x001b1c8e01007387 */ /* 0x000fe80000100800 */
[----:B------:R-:W-:Y:S01]  /*111e0*/  STL [R1+0x1b18], R143 ;  /* 0x001b188f01007387 */ /* 0x000fe20000100800 */
[----:B--2---:R-:W-:-:S03]  /*111f0*/  IMAD.MOV.U32 R0, RZ, RZ, R69 ;  /* 0x000000ffff007224 */ /* 0x004fc600078e0045 */
[----:B------:R-:W-:Y:S04]  /*11200*/  STL [R1+0x17b4], R68 ;  /* 0x0017b44401007387 */ /* 0x000fe80000100800 */
[----:B---3--:R-:W-:Y:S04]  /*11210*/  STL [R1+0x17bc], R66 ;  /* 0x0017bc4201007387 */ /* 0x008fe80000100800 */
[----:B------:R1:W-:Y:S04]  /*11220*/  STL [R1+0x17b0], R0 ;  /* 0x0017b00001007387 */ /* 0x0003e80000100800 */
[----:B----4-:R-:W-:Y:S01]  /*11230*/  STL [R1+0x17c4], R64 ;  /* 0x0017c44001007387 */ /* 0x010fe20000100800 */
        /* <DEDUP_REMOVED lines=32> */
[----:B------:R-:W-:Y:S04]  /*11440*/  STL [R1+0x19b0], R149 ;  /* 0x0019b09501007387 */ /* 0x000fe80000100800 */
[----:B------:R-:W-:Y:S04]  /*11450*/  STL [R1+0x19bc], R150 ;  /* 0x0019bc9601007387 */ /* 0x000fe80000100800 */
[----:B------:R-:W-:Y:S04]  /*11460*/  STL [R1+0x19b8], R151 ;  /* 0x0019b89701007387 */ /* 0x000fe80000100800 */
[----:B------:R-:W-:Y:S04]  /*11470*/  STL [R1+0x19c4], R152 ;  /* 0x0019c49801007387 */ /* 0x000fe80000100800 */
[----:B------:R-:W1:Y:S04]  /*11480*/  LDL.LU.64 R68, [R1+0x1d0] ;  /* 0x0001d00001447983 */ /* 0x000e680000300a00 */
        /* <DEDUP_REMOVED lines=30> */
[----:B-1----:R-:W-:-:S03]  /*11670*/  IMAD.MOV.U32 R0, RZ, RZ, R69 ;  /* 0x000000ffff007224 */ /* 0x002fc600078e0045 */
[----:B------:R-:W-:Y:S04]  /*11680*/  STL [R1+0x17d4], R68 ;  /* 0x0017d44401007387 */ /* 0x000fe80000100800 */
[----:B--2---:R-:W-:Y:S04]  /*11690*/  STL [R1+0x17dc], R66 ;  /* 0x0017dc4201007387 */ /* 0x004fe80000100800 */
[----:B------:R1:W-:Y:S04]  /*116a0*/  STL [R1+0x17d0], R0 ;  /* 0x0017d00001007387 */ /* 0x0003e80000100800 */
[----:B---3--:R-:W-:Y:S01]  /*116b0*/  STL [R1+0x17e4], R64 ;  /* 0x0017e44001007387 */ /* 0x008fe20000100800 */
[----:B-1----:R-:W-:-:S05]  /*116c0*/  IMAD.MOV.U32 R0, RZ, RZ, R67 ;  /* 0x000000ffff007224 */ /* 0x002fca00078e0043 */
        /* <DEDUP_REMOVED lines=56> */
[----:B-1----:R-:W2:Y:S04]  /*11a50*/  LDL.LU.64 R240, [R1+0x1cd0] ;  /* 0x001cd00001f07983 */ /* 0x002ea80000300a00 */
[----:B------:R-:W-:Y:S04]  /*11a60*/  STL [R1+0x17fc], R76 ;  /* 0x0017fc4c01007387 */ /* 0x000fe80000100800 */
[----:B------:R1:W-:Y:S02]  /*11a70*/  STL [R1+0x17f0], R0 ;  /* 0x0017f00001007387 */ /* 0x0003e40000100800 */
[----:B-1----:R-:W-:-:S02]  /*11a80*/  IMAD.MOV.U32 R0, RZ, RZ, R77 ;  /* 0x000000ffff007224 */ /* 0x002fc400078e004d */
[----:B------:R-:W3:Y:S04]  /*11a90*/  LDL.LU.64 R76, [R1+0x1cc8] ;  /* 0x001cc800014c7983 */ /* 0x000ee80000300a00 */
[----:B------:R-:W-:Y:S04]  /*11aa0*/  STL [R1+0x1804], R60 ;  /* 0x0018043c01007387 */ /* 0x000fe80000100800 */
[----:B------:R1:W-:Y:S02]  /*11ab0*/  STL [R1+0x17f8], R0 ;  /* 0x0017f80001007387 */ /* 0x0003e40000100800 */
[----:B-1----:R-:W-:-:S02]  /*11ac0*/  IMAD.MOV.U32 R0, RZ, RZ, R61 ;  /* 0x000000ffff007224 */ /* 0x002fc400078e003d */
[----:B------:R-:W4:Y:S04]  /*11ad0*/  LDL.LU.64 R60, [R1+0x1cc0] ;  /* 0x001cc000013c7983 */ /* 0x000f280000300a00 */
[----:B------:R-:W-:Y:S04]  /*11ae0*/  STL [R1+0x1874], R58 ;  /* 0x0018743a01007387 */ /* 0x000fe80000100800 */
[----:B------:R1:W-:Y:S02]  /*11af0*/  STL [R1+0x1800], R0 ;  /* 0x0018000001007387 */ /* 0x0003e40000100800 */
[----:B-1----:R-:W-:-:S02]  /*11b00*/  IMAD.MOV.U32 R0, RZ, RZ, R59 ;  /* 0x000000ffff007224 */ /* 0x002fc400078e003b */
[----:B------:R-:W5:Y:S04]  /*11b10*/  LDL.LU.64 R58, [R1+0x1cb8] ;  /* 0x001cb800013a7983 */ /* 0x000f680000300a00 */
[----:B------:R-:W-:Y:S04]  /*11b20*/  STL [R1+0x187c], R56 ;  /* 0x00187c3801007387 */ /* 0x000fe80000100800 */
[----:B------:R1:W-:Y:S02]  /*11b30*/  STL [R1+0x1870], R0 ;  /* 0x0018700001007387 */ /* 0x0003e40000100800 */
[----:B-1----:R-:W-:-:S02]  /*11b40*/  IMAD.MOV.U32 R0, RZ, RZ, R57 ;  /* 0x000000ffff007224 */ /* 0x002fc400078e0039 */
[----:B------:R-:W2:Y:S04]  /*11b50*/  LDL.LU.64 R56, [R1+0x1cb0] ;  /* 0x001cb00001387983 */ /* 0x000ea80000300a00 */
[----:B------:R-:W-:Y:S04]  /*11b60*/  STL [R1+0x1884], R242 ;  /* 0x001884f201007387 */ /* 0x000fe80000100800 */
[----:B------:R1:W-:Y:S02]  /*11b70*/  STL [R1+0x1878], R0 ;  /* 0x0018780001007387 */ /* 0x0003e40000100800 */
[----:B-1----:R-:W-:-:S02]  /*11b80*/  IMAD.MOV.U32 R0, RZ, RZ, R243 ;  /* 0x000000ffff007224 */ /* 0x002fc400078e00f3 */
[----:B------:R-:W3:Y:S04]  /*11b90*/  LDL.LU.64 R242, [R1+0x1ca8] ;  /* 0x001ca80001f27983 */ /* 0x000ee80000300a00 */
        /* <DEDUP_REMOVED lines=33> */
[----:B---3--:R3:W-:Y:S04]  /*11db0*/  LDGSTS.E [R5+0x1a300], desc[UR32][R242.64], P1 ;  /* 0x1a300000f2057fae */ /* 0x0087e80008921860 */
[----:B--2---:R3:W-:Y:S04]  /*11dc0*/  LDGSTS.E [R5+0x1a700], desc[UR32][R56.64], P1 ;  /* 0x1a70000038057fae */ /* 0x0047e80008921860 */
[----:B-----5:R3:W-:Y:S04]  /*11dd0*/  LDGSTS.E [R5+0x1ab00], desc[UR32][R58.64], P1 ;  /* 0x1ab000003a057fae */ /* 0x0207e80008921860 */
[----:B------:R-:W1:Y:S04]  /*11de0*/  LDL.LU R243, [R1+0x1ca4] ;  /* 0x001ca40001f37983 */ /* 0x000e680000300800 */
[----:B------:R3:W-:Y:S04]  /*11df0*/  STL [R1+0x176c], R236 ;  /* 0x00176cec01007387 */ /* 0x0007e80000100800 */
[----:B------:R3:W-:Y:S04]  /*11e00*/  STL [R1+0x1768], R237 ;  /* 0x001768ed01007387 */ /* 0x0007e80000100800 */
[----:B------:R3:W-:Y:S04]  /*11e10*/  STL [R1+0x1774], R222 ;  /* 0x001774de01007387 */ /* 0x0007e80000100800 */
[----:B----4-:R3:W-:Y:S04]  /*11e20*/  LDGSTS.E [R5+0x1af00], desc[UR32][R60.64], P1 ;  /* 0x1af000003c057fae */ /* 0x0107e80008921860 */
[----:B------:R3:W-:Y:S04]  /*11e30*/  STL [R1+0x1770], R223 ;  /* 0x001770df01007387 */ /* 0x0007e80000100800 */
[----:B------:R3:W-:Y:S04]  /*11e40*/  LDGSTS.E [R5+0x1b300], desc[UR32][R76.64], P1 ;  /* 0x1b3000004c057fae */ /* 0x0007e80008921860 */
[----:B------:R3:W-:Y:S04]  /*11e50*/  STL [R1+0x177c], R230 ;  /* 0x00177ce601007387 */ /* 0x0007e80000100800 */
[----:B------:R3:W-:Y:S04]  /*11e60*/  LDGSTS.E [R5+0x1b700], desc[UR32][R240.64], P1 ;  /* 0x1b700000f0057fae */ /* 0x0007e80008921860 */
[----:B------:R3:W-:Y:S04]  /*11e70*/  STL [R1+0x1778], R231 ;  /* 0x001778e701007387 */ /* 0x0007e80000100800 */
[----:B------:R3:W-:Y:S04]  /*11e80*/  LDGSTS.E [R5+0x1bb00], desc[UR32][R54.64], P1 ;  /* 0x1bb0000036057fae */ /* 0x0007e80008921860 */
[----:B------:R3:W-:Y:S04]  /*11e90*/  STL [R1+0x1784], R238 ;  /* 0x001784ee01007387 */ /* 0x0007e80000100800 */
[----:B------:R3:W-:Y:S04]  /*11ea0*/  LDGSTS.E [R5+0x1bf00], desc[UR32][R52.64], P1 ;  /* 0x1bf0000034057fae */ /* 0x0007e80008921860 */
[----:B------:R3:W-:Y:S04]  /*11eb0*/  STL [R1+0x1780], R239 ;  /* 0x001780ef01007387 */ /* 0x0007e80000100800 */
[----:B------:R3:W-:Y:S01]  /*11ec0*/  LDGSTS.E [R5+0x1c300], desc[UR32][R50.64], P1 ;  /* 0x1c30000032057fae */ /* 0x0007e20008921860 */
[----:B------:R-:W-:-:S03]  /*11ed0*/  PLOP3.LUT P0, PT, PT, PT, UP0, 0x80, 0x0 ;  /* 0x000000000000781c */ /* 0x000fc60003f0f008 */
        /* <DEDUP_REMOVED lines=15> */
[----:B------:R-:W0:Y:S01]  /*11fd0*/  LDGDEPBAR ;  /* 0x00000000000079af */ /* 0x000e220000000000 */
[----:B-1----:R-:W-:-:S04]  /*11fe0*/  LOP3.LUT R0, R243, 0x20, RZ, 0xc0, !PT ;  /* 0x00000020f3007812 */ /* 0x002fc800078ec0ff */
[----:B------:R-:W-:Y:S01]  /*11ff0*/  R2UR UR6, R0 ;  /* 0x00000000000672ca */ /* 0x000fe200000e0000 */
[----:B---3--:R-:W-:-:S14]  /*12000*/  @P0 BRA `(.L_x_0) ;  /* 0x0000003800b00947 */ /* 0x008fdc0003800000 */
[----:B------:R1:W-:Y:S01]  /*12010*/  STL [R1+0xa10], RZ ;  /* 0x000a10ff01007387 */ /* 0x0003e20000100800 */
[----:B------:R-:W-:Y:S02]  /*12020*/  CS2R R248, SRZ ;  /* 0x0000000000f87805 */ /* 0x000fe4000001ff00 */
[----:B------:R-:W-:Y:S02]  /*12030*/  CS2R R250, SRZ ;  /* 0x0000000000fa7805 */ /* 0x000fe4000001ff00 */
[----:B------:R-:W-:Y:S01]  /*12040*/  CS2R R232, SRZ ;  /* 0x0000000000e87805 */ /* 0x000fe2000001ff00 */
[----:B------:R1:W-:Y:S01]  /*12050*/  STL [R1+0xa14], RZ ;  /* 0x000a14ff01007387 */ /* 0x0003e20000100800 */
[----:B------:R-:W-:Y:S02]  /*12060*/  CS2R R234, SRZ ;  /* 0x0000000000ea7805 */ /* 0x000fe4000001ff00 */
[----:B------:R-:W-:Y:S02]  /*12070*/  CS2R R228, SRZ ;  /* 0x0000000000e47805 */ /* 0x000fe4000001ff00 */
[----:B------:R-:W-:Y:S01]  /*12080*/  CS2R R230, SRZ ;  /* 0x0000000000e67805 */ /* 0x000fe2000001ff00 */
[----:B------:R1:W-:Y:S01]  /*12090*/  STL [R1+0xa18], RZ ;  /* 0x000a18ff01007387 */ /* 0x0003e20000100800 */
[----:B------:R-:W-:-:S02]  /*120a0*/  CS2R R48, SRZ ;  /* 0x0000000000307805 */ /* 0x000fc4000001ff00 */
        /* <DEDUP_REMOVED lines=104> */
[----:B------:R-:W-:Y:S01]  /*12730*/  CS2R R102, SRZ ;  /* 0x0000000000667805 */ /* 0x000fe2000001ff00 */
[----:B------:R-:W-:Y:S01]  /*12740*/  USHF.L.U32 UR6, UR6, 0x5, URZ ;  /* 0x0000000506067899 */ /* 0x000fe2000800063f */
[----:B------:R1:W-:Y:S04]  /*12750*/  STL [R1+0x9a4], RZ ;  /* 0x0009a4ff01007387 */ /* 0x0003e80000100800 */
        /* <DEDUP_REMOVED lines=418> */
[----:B------:R1:W-:Y:S04]  /*14180*/  STL [R1], RZ ;  /* 0x000000ff01007387 */ /* 0x0003e80000100800 */
        /* <DEDUP_REMOVED lines=402> */
[----:B------:R1:W-:Y:S01]  /*15ab0*/  STL [R1+0xc4c], RZ ;  /* 0x000c4cff01007387 */ /* 0x0003e20000100800 */
[----:B------:R-:W-:Y:S05]  /*15ac0*/  BRA `(.L_x_1) ;  /* 0x0000028c00e07947 */ /* 0x000fea0003800000 */
.L_x_0:
[----:B------:R-:W-:Y:S01]  /*15ad0*/  STL [R1+0xa10], RZ ;  /* 0x000a10ff01007387 */ /* 0x000fe20000100800 */
[C---:B------:R-:W-:Y:S01]  /*15ae0*/  LOP3.LUT R2, R243.reuse, 0x7, RZ, 0xc0, !PT ;  /* 0x00000007f3027812 */ /* 0x040fe200078ec0ff */
[C---:B------:R-:W-:Y:S01]  /*15af0*/  IMAD.SHL.U32 R3, R243.reuse, 0x2, RZ ;  /* 0x00000002f3037824 */ /* 0x040fe200078e00ff */
[----:B------:R-:W-:Y:S01]  /*15b00*/  USHF.L.U32 UR6, UR6, 0x5, URZ ;  /* 0x0000000506067899 */ /* 0x000fe2000800063f */
[----:B------:R-:W-:Y:S01]  /*15b10*/  STL [R1+0xa14], RZ ;  /* 0x000a14ff01007387 */ /* 0x000fe20000100800 */
[C---:B------:R-:W-:Y:S01]  /*15b20*/  LOP3.LUT R4, R243.reuse, 0x3, RZ, 0xc0, !PT ;  /* 0x00000003f3047812 */ /* 0x040fe200078ec0ff */
[----:B------:R-:W-:Y:S01]  /*15b30*/  IMAD R2, R2, 0x90, RZ ;  /* 0x0000009002027824 */ /* 0x000fe200078e02ff */
[----:B------:R-:W-:Y:S01]  /*15b40*/  LOP3.LUT R0, R243, 0x1c, RZ, 0xc0, !PT ;  /* 0x0000001cf3007812 */ /* 0x000fe200078ec0ff */
[----:B------:R-:W-:Y:S01]  /*15b50*/  STL [R1+0xa18], RZ ;  /* 0x000a18ff01007387 */ /* 0x000fe20000100800 */
[----:B------:R-:W-:Y:S01]  /*15b60*/  USHF.R.S32.HI UR12, URZ, 0x1f, UR9 ;  /* 0x0000001f3f0c7899 */ /* 0x000fe20008011409 */
[----:B------:R-:W-:-:S02]  /*15b70*/  CS2R R248, SRZ ;  /* 0x0000000000f87805 */ /* 0x000fc4000001ff00 */
[----:B------:R-:W-:Y:S01]  /*15b80*/  LOP3.LUT R2, R2, 0x30, R3, 0x78, !PT ;  /* 0x0000003002027812 */ /* 0x000fe200078e7803 */
[----:B------:R-:W-:Y:S01]  /*15b90*/  STL [R1+0xa1c], RZ ;  /* 0x000a1cff01007387 */ /* 0x000fe20000100800 */
[----:B------:R-:W-:Y:S01]  /*15ba0*/  USHF.R.S32.HI UR13, URZ, 0x1f, UR10 ;  /* 0x0000001f3f0d7899 */ /* 0x000fe2000801140a */
[----:B------:R-:W-:Y:S01]  /*15bb0*/  IMAD R0, R4, 0x420, R0 ;  /* 0x0000042004007824 */ /* 0x000fe200078e0200 */
[----:B------:R-:W-:Y:S01]  /*15bc0*/  LOP3.LUT R2, R2, UR6, RZ, 0xfc, !PT ;  /* 0x0000000602027c12 */ /* 0x000fe2000f8efcff */
[----:B------:R-:W-:Y:S01]  /*15bd0*/  STL [R1+0xa00], RZ ;  /* 0x000a00ff01007387 */ /* 0x000fe20000100800 */
[----:B------:R-:W-:Y:S01]  /*15be0*/  ULEA.HI UR12, UR12, UR9, URZ, 0x5 ;  /* 0x000000090c0c7291 */ /* 0x000fe2000f8f283f */
[----:B------:R-:W-:Y:S01]  /*15bf0*/  CS2R R250, SRZ ;  /* 0x0000000000fa7805 */ /* 0x000fe2000001ff00 */
[----:B------:R-:W-:Y:S01]  /*15c00*/  USHF.R.S32.HI UR16, URZ, 0x1f, UR11 ;  /* 0x0000001f3f107899 */ /* 0x000fe2000801140b */
[----:B------:R-:W-:Y:S01]  /*15c10*/  STL [R1+0xa04], RZ ;  /* 0x000a04ff01007387 */ /* 0x000fe20000100800 */
[----:B------:R-:W-:Y:S01]  /*15c20*/  USHF.L.U32 UR14, UR10, 0x2, URZ ;  /* 0x000000020a0e7899 */ /* 0x000fe2000800063f */
[----:B------:R-:W-:Y:S01]  /*15c30*/  CS2R R232, SRZ ;  /* 0x0000000000e87805 */ /* 0x000fe2000001ff00 */
[----:B------:R-:W-:Y:S01]  /*15c40*/  USHF.L.U64.HI UR9, UR10, 0x2, UR13 ;  /* 0x000000020a097899 */ /* 0x000fe2000801020d */
[----:B------:R-:W-:Y:S01]  /*15c50*/  STL [R1+0xa08], RZ ;  /* 0x000a08ff01007387 */ /* 0x000fe20000100800 */
[----:B------:R-:W-:Y:S01]  /*15c60*/  USHF.R.S32.HI UR10, URZ, 0x5, UR12 ;  /* 0x000000053f0a7899 */ /* 0x000fe2000801140c */
[----:B------:R-:W-:-:S02]  /*15c70*/  CS2R R234, SRZ ;  /* 0x0000000000ea7805 */ /* 0x000fc4000001ff00 */
[----:B------:R-:W-:Y:S01]  /*15c80*/  CS2R R228, SRZ ;  /* 0x0000000000e47805 */ /* 0x000fe2000001ff00 */
[----:B------:R-:W-:Y:S01]  /*15c90*/  STL [R1+0xa0c], RZ ;  /* 0x000a0cff01007387 */ /* 0x000fe20000100800 */
[----:B------:R-:W-:Y:S02]  /*15ca0*/  CS2R R230, SRZ ;  /* 0x0000000000e67805 */ /* 0x000fe4000001ff00 */
[----:B------:R-:W-:Y:S02]  /*15cb0*/  CS2R R48, SRZ ;  /* 0x0000000000307805 */ /* 0x000fe4000001ff00 */
[----:B------:R-:W-:Y:S01]  /*15cc0*/  CS2R R50, SRZ ;  /* 0x0000000000327805 */ /* 0x000fe2000001ff00 */
[----:B------:R-:W-:Y:S01]  /*15cd0*/  STL [R1+0x9f0], RZ ;  /* 0x0009f0ff01007387 */ /* 0x000fe20000100800 */
[----:B------:R-:W-:Y:S02]  /*15ce0*/  CS2R R8, SRZ ;  /* 0x0000000000087805 */ /* 0x000fe4000001ff00 */
        /* <DEDUP_REMOVED lines=103> */
[C---:B------:R-:W-:Y:S01]  /*16360*/  LOP3.LUT R125, R0.reuse, 0x20, RZ, 0x3c, !PT ;  /* 0x00000020007d7812 */ /* 0x040fe200078e3cff */
[----:B------:R-:W-:Y:S01]  /*16370*/  USHF.L.U32 UR15, UR11, 0x2, URZ ;  /* 0x000000020b0f7899 */ /* 0x000fe2000800063f */
[C---:B------:R-:W-:Y:S01]  /*16380*/  LOP3.LUT R124, R0.reuse, 0x40, RZ, 0x3c, !PT ;  /* 0x00000040007c7812 */ /* 0x040fe200078e3cff */
[----:B------:R-:W-:Y:S01]  /*16390*/  STL [R1+0x89c], RZ ;  /* 0x00089cff01007387 */ /* 0x000fe20000100800 */
[----:B------:R-:W-:Y:S01]  /*163a0*/  LOP3.LUT R3, R0, 0x60, RZ, 0x3c, !PT ;  /* 0x0000006000037812 */ /* 0x000fe200078e3cff */
[----:B------:R-:W-:-:S02]  /*163b0*/  USHF.L.U64.HI UR11, UR11, 0x2, UR16 ;  /* 0x000000020b0b7899 */ /* 0x000fc40008010210 */
[----:B------:R-:W-:Y:S01]  /*163c0*/  STL [R1+0x880], RZ ;  /* 0x000880ff01007387 */ /* 0x000fe20000100800 */
[----:B------:R-:W-:Y:S01]  /*163d0*/  UMOV UR4, URZ ;  /* 0x0000003f00047c82 */ /* 0x000fe20008000000 */
[----:B------:R-:W-:Y:S01]  /*163e0*/  UMOV UR8, 0x1 ;  /* 0x0000000100087882 */ /* 0x000fe20000000000 */
[----:B------:R-:W-:Y:S01]  /*163f0*/  UIADD3 UR16, UR10, -0x2, URZ ;  /* 0xfffffffe0a107890 */ /* 0x000fe2000fffe03f */
[----:B------:R-:W-:Y:S01]  /*16400*/  STL [R1+0x884], RZ ;  /* 0x000884ff01007387 */ /* 0x000fe20000100800 */
[----:B------:R-:W-:-:S03]  /*16410*/  UMOV UR12, 0xffffffff ;  /* 0xffffffff000c7882 */ /* 0x000fc60000000000 */
[----:B------:R-:W-:Y:S04]  /*16420*/  STL [R1+0x888], RZ ;  /* 0x000888ff01007387 */ /* 0x000fe80000100800 */
        /* <DEDUP_REMOVED lines=409> */
[----:B------:R-:W-:Y:S04]  /*17dc0*/  STL [R1], RZ ;  /* 0x000000ff01007387 */ /* 0x000fe80000100800 */
        /* <DEDUP_REMOVED lines=318> */
[----:B------:R1:W-:Y:S04]  /*191b0*/  STL [R1+0x1454], R2 ;  /* 0x0014540201007387 */ /* 0x0003e80000100800 */
[----:B------:R2:W-:Y:S04]  /*191c0*/  STL [R1+0x8cc], RZ ;  /* 0x0008ccff01007387 */ /* 0x0005e80000100800 */
[----:B------:R2:W-:Y:S01]  /*191d0*/  STL [R1+0x8d0], RZ ;  /* 0x0008d0ff01007387 */ /* 0x0005e20000100800 */
[----:B-1----:R-:W-:-:S03]  /*191e0*/  LOP3.LUT R2, R2, 0x40, RZ, 0x3c, !PT ;  /* 0x0000004002027812 */ /* 0x002fc600078e3cff */
        /* <DEDUP_REMOVED lines=83> */
[----:B------:R2:W-:Y:S02]  /*19720*/  STL [R1+0x1458], R2 ;  /* 0x0014580201007387 */ /* 0x0005e40000100800 */
.L_x_2:
[----:B------:R-:W3:Y:S01]  /*19730*/  LDL R3, [R1+0x1454] ;  /* 0x0014540001037983 */ /* 0x000ee20000100800 */
[----:B------:R-:W-:-:S04]  /*19740*/  DEPBAR.LE SB0, 0x2 ;  /* 0x000080800000791a */ /* 0x000fc80000000000 */
[----:B------:R-:W4:Y:S04]  /*19750*/  LDL.LU.64 R244, [R1+0x9e0] ;  /* 0x0009e00001f47983 */ /* 0x000f280000300a00 */
[----:B------:R-:W4:Y:S04]  /*19760*/  LDL.LU.64 R246, [R1+0x9e8] ;  /* 0x0009e80001f67983 */ /* 0x000f280000300a00 */
[----:B-----5:R-:W-:Y:S04]  /*19770*/  STL.64 [R1+0x2728], R98 ;  /* 0x0027286201007387 */ /* 0x020fe80000100a00 */
[----:B------:R1:W-:Y:S04]  /*19780*/  STL.64 [R1+0x2720], R96 ;  /* 0x0027206001007387 */ /* 0x0003e80000100a00 */
[----:B-1----:R-:W4:Y:S04]  /*19790*/  LDL.LU.64 R96, [R1+0xa10] ;  /* 0x000a100001607983 */ /* 0x002f280000300a00 */
[----:B------:R-:W4:Y:S04]  /*197a0*/  LDL.LU.64 R98, [R1+0xa18] ;  /* 0x000a180001627983 */ /* 0x000f280000300a00 */
[----:B------:R-:W-:Y:S04]  /*197b0*/  STL.64 [R1+0x2718], R54 ;  /* 0x0027183601007387 */ /* 0x000fe80000100a00 */
[----:B------:R1:W-:Y:S04]  /*197c0*/  STL.64 [R1+0x2710], R52 ;  /* 0x0027103401007387 */ /* 0x0003e80000100a00 */
[----:B-1----:R-:W4:Y:S04]  /*197d0*/  LDL.LU.64 R52, [R1+0x9f0] ;  /* 0x0009f00001347983 */ /* 0x002f280000300a00 */
[----:B------:R-:W4:Y:S04]  /*197e0*/  LDL.LU.64 R54, [R1+0x9f8] ;  /* 0x0009f80001367983 */ /* 0x000f280000300a00 */
[----:B------:R-:W-:Y:S04]  /*197f0*/  STL.64 [R1+0x2708], R58 ;  /* 0x0027083a01007387 */ /* 0x000fe80000100a00 */
[----:B------:R-:W-:Y:S04]  /*19800*/  STL.64 [R1+0x2700], R56 ;  /* 0x0027003801007387 */ /* 0x000fe80000100a00 */
[----:B------:R-:W-:Y:S04]  /*19810*/  STL.64 [R1+0x26f8], R110 ;  /* 0x0026f86e01007387 */ /* 0x000fe80000100a00 */
[----:B------:R1:W-:Y:S04]  /*19820*/  STL.64 [R1+0x26f0], R108 ;  /* 0x0026f06c01007387 */ /* 0x0003e80000100a00 */
[----:B-1----:R-:W4:Y:S04]  /*19830*/  LDL.LU.64 R108, [R1+0xa00] ;  /* 0x000a0000016c7983 */ /* 0x002f280000300a00 */
[----:B------:R-:W4:Y:S01]  /*19840*/  LDL.LU.64 R110, [R1+0xa08] ;  /* 0x000a0800016e7983 */ /* 0x000f220000300a00 */
[----:B------:R-:W-:Y:S01]  /*19850*/  UIADD3 UR12, UR12, 0x1, URZ ;  /* 0x000000010c0c7890 */ /* 0x000fe2000fffe03f */
[----:B------:R-:W-:-:S02]  /*19860*/  LOP3.LUT R58, R0, 0x20, RZ, 0x3c, !PT ;  /* 0x00000020003a7812 */ /* 0x000fc400078e3cff */
[----:B------:R-:W-:Y:S01]  /*19870*/  STL.64 [R1+0x26e8], R114 ;  /* 0x0026e87201007387 */ /* 0x000fe20000100a00 */
[----:B------:R-:W-:Y:S01]  /*19880*/  UISETP.GT.AND UP0, UPT, UR12, 0x1, UPT ;  /* 0x000000010c00788c */ /* 0x000fe2000bf04270 */
[C---:B------:R-:W-:Y:S02]  /*19890*/  LOP3.LUT R59, R0.reuse, 0x40, RZ, 0x3c, !PT ;  /* 0x00000040003b7812 */ /* 0x040fe400078e3cff */
[----:B------:R-:W-:Y:S01]  /*198a0*/  STL.64 [R1+0x26e0], R112 ;  /* 0x0026e07001007387 */ /* 0x000fe20000100a00 */
[----:B------:R-:W-:Y:S01]  /*198b0*/  USEL UR12, UR12, URZ, !UP0 ;  /* 0x0000003f0c0c7287 */ /* 0x000fe2000c000000 */
[----:B--2---:R-:W-:Y:S02]  /*198c0*/  LOP3.LUT R2, R0, 0x60, RZ, 0x3c, !PT ;  /* 0x0000006000027812 */ /* 0x004fe400078e3cff */
[----:B------:R-:W-:Y:S01]  /*198d0*/  STL.64 [R1+0x26d8], R222 ;  /* 0x0026d8de01007387 */ /* 0x000fe20000100a00 */
[----:B------:R-:W-:Y:S01]  /*198e0*/  ULEA UR13, UR12, UR5, 0xf ;  /* 0x000000050c0d7291 */ /* 0x000fe2000f8e783f */
[----:B------:R-:W-:Y:S06]  /*198f0*/  BAR.SYNC.DEFER_BLOCKING 0x0 ;  /* 0x0000000000007b1d */ /* 0x000fec0000010000 */
[----:B------:R-:W-:Y:S04]  /*19900*/  STL.64 [R1+0x26d0], R220 ;  /* 0x0026d0dc01007387 */ /* 0x000fe80000100a00 */
        /* <DEDUP_REMOVED lines=16> */
[----:B------:R-:W-:Y:S04]  /*19a10*/  LDS R240, [R0+UR13] ;  /* 0x0000000d00f07984 */ /* 0x000fe80008000800 */
[----:B------:R-:W-:Y:S04]  /*19a20*/  LDS R242, [R0+UR13+0x1000] ;  /* 0x0010000d00f27984 */ /* 0x000fe80008000800 */
[----:B------:R-:W-:Y:S04]  /*19a30*/  LDS R241, [R58+UR13] ;  /* 0x0000000d3af17984 */ /* 0x000fe80008000800 */
[----:B------:R-:W-:Y:S04]  /*19a40*/  LDS R243, [R58+UR13+0x1000] ;  /* 0x0010000d3af37984 */ /* 0x000fe80008000800 */
        /* <DEDUP_REMOVED lines=8> */
[----:B------:R-:W-:Y:S04]  /*19ad0*/  STL [R1+0x1ca4], R252 ;  /* 0x001ca4fc01007387 */ /* 0x000fe80000100800 */
[----:B------:R-:W-:Y:S04]  /*19ae0*/  LDS R236, [R59+UR13] ;  /* 0x0000000d3bec7984 */ /* 0x000fe80008000800 */
[----:B------:R-:W-:Y:S04]  /*19af0*/  LDS R238, [R59+UR13+0x1000] ;  /* 0x0010000d3bee7984 */ /* 0x000fe80008000800 */
[----:B------:R-:W-:Y:S04]  /*19b00*/  LDS R237, [R2+UR13] ;  /* 0x0000000d02ed7984 */ /* 0x000fe80008000800 */
[----:B------:R-:W-:Y:S04]  /*19b10*/  LDS R239, [R2+UR13+0x1000] ;  /* 0x0010000d02ef7984 */ /* 0x000fe80008000800 */
[----:B---3--:R-:W4:Y:S04]  /*19b20*/  LDSM.16.M88.4 R128, [R3+UR13+0x10000] ;  /* 0x0100000d0380783b */ /* 0x008f280008000200 */
[----:B------:R-:W1:Y:S04]  /*19b30*/  LDSM.16.M88.4 R124, [R3+UR13+0x10800] ;  /* 0x0108000d037c783b */ /* 0x000e680008000200 */
[----:B------:R-:W2:Y:S04]  /*19b40*/  LDSM.16.M88.4 R184, [R3+UR13+0x11000] ;  /* 0x0110000d03b8783b */ /* 0x000ea80008000200 */
[----:B------:R-:W3:Y:S04]  /*19b50*/  LDSM.16.M88.4 R180, [R3+UR13+0x11800] ;  /* 0x0118000d03b4783b */ /* 0x000ee80008000200 */
[----:B------:R-:W3:Y:S04]  /*19b60*/  LDSM.16.M88.4 R176, [R3+UR13+0x12000] ;  /* 0x0120000d03b0783b */ /* 0x000ee80008000200 */
[----:B------:R-:W3:Y:S04]  /*19b70*/  LDSM.16.M88.4 R172, [R3+UR13+0x12800] ;  /* 0x0128000d03ac783b */ /* 0x000ee80008000200 */
[----:B------:R-:W3:Y:S04]  /*19b80*/  LDSM.16.M88.4 R168, [R3+UR13+0x13000] ;  /* 0x0130000d03a8783b */ /* 0x000ee80008000200 */
[----:B------:R-:W3:Y:S04]  /*19b90*/  LDSM.16.M88.4 R164, [R3+UR13+0x13800] ;  /* 0x0138000d03a4783b */ /* 0x000ee80008000200 */
[----:B------:R-:W3:Y:S04]  /*19ba0*/  LDSM.16.M88.4 R160, [R3+UR13+0x14000] ;  /* 0x0140000d03a0783b */ /* 0x000ee80008000200 */
[----:B------:R-:W3:Y:S04]  /*19bb0*/  LDSM.16.M88.4 R156, [R3+UR13+0x14800] ;  /* 0x0148000d039c783b */ /* 0x000ee80008000200 */
[----:B------:R-:W3:Y:S01]  /*19bc0*/  LDSM.16.M88.4 R152, [R3+UR13+0x15000] ;  /* 0x0150000d0398783b */ /* 0x000ee20008000200 */
[C---:B----4-:R-:W-:Y:S03]  /*19bd0*/  HMMA.1688.F32.TF32 R100, R240.reuse, R128, R96 ;  /* 0x00000080f064723c */ /* 0x050fe60000081060 */
[----:B------:R-:W4:Y:S04]  /*19be0*/  LDSM.16.M88.4 R148, [R3+UR13+0x15800] ;  /* 0x0158000d0394783b */ /* 0x000f280008000200 */
[----:B------:R-:W4:Y:S04]  /*19bf0*/  LDSM.16.M88.4 R144, [R3+UR13+0x16000] ;  /* 0x0160000d0390783b */ /* 0x000f280008000200 */
[----:B------:R-:W4:Y:S04]  /*19c00*/  LDSM.16.M88.4 R140, [R3+UR13+0x16800] ;  /* 0x0168000d038c783b */ /* 0x000f280008000200 */
[----:B------:R-:W4:Y:S04]  /*19c10*/  LDSM.16.M88.4 R136, [R3+UR13+0x17000] ;  /* 0x0170000d0388783b */ /* 0x000f280008000200 */
[----:B------:R-:W4:Y:S04]  /*19c20*/  LDSM.16.M88.4 R132, [R3+UR13+0x17800] ;  /* 0x0178000d0384783b */ /* 0x000f280008000200 */
[----:B------:R-:W-:Y:S04]  /*19c30*/  STL [R1+0x2608], R130 ;  /* 0x0026088201007387 */ /* 0x000fe80000100800 */
[----:B------:R-:W-:Y:S04]  /*19c40*/  STL [R1+0x2604], R131 ;  /* 0x0026048301007387 */ /* 0x000fe80000100800 */
[----:B-1----:R-:W-:Y:S04]  /*19c50*/  STL [R1+0x260c], R127 ;  /* 0x00260c7f01007387 */ /* 0x002fe80000100800 */
[----:B--2---:R-:W-:Y:S04]  /*19c60*/  STL [R1+0x2550], R186 ;  /* 0x002550ba01007387 */ /* 0x004fe80000100800 */
[----:B------:R-:W-:Y:S04]  /*19c70*/  STL [R1+0x254c], R187 ;  /* 0x00254cbb01007387 */ /* 0x000fe80000100800 */
[----:B---3--:R-:W-:Y:S04]  /*19c80*/  STL [R1+0x2544], R182 ;  /* 0x002544b601007387 */ /* 0x008fe80000100800 */
        /* <DEDUP_REMOVED lines=26> */
[----:B------:R-:W2:Y:S01]  /*19e30*/  LDL.LU.64 R98, [R1+0x9d8] ;  /* 0x0009d80001627983 */ /* 0x000ea20000300a00 */
[----:B------:R-:W-:Y:S03]  /*19e40*/  HMMA.1688.F32.TF32 R108, R240, R124, R108 ;  /* 0x0000007cf06c723c */ /* 0x000fe6000008106c */
[----:B------:R1:W-:Y:S04]  /*19e50*/  STL.64 [R1+0xd70], R100 ;  /* 0x000d706401007387 */ /* 0x0003e80000100a00 */
[----:B------:R3:W-:Y:S04]  /*19e60*/  STL.64 [R1+0xd78], R102 ;  /* 0x000d786601007387 */ /* 0x0007e80000100a00 */
[----:B-1----:R-:W4:Y:S04]  /*19e70*/  LDL.LU.64 R100, [R1+0x9c0] ;  /* 0x0009c00001647983 */ /* 0x002f280000300a00 */
[----:B---3--:R-:W4:Y:S09]  /*19e80*/  LDL.LU.64 R102, [R1+0x9c8] ;  /* 0x0009c80001667983 */ /* 0x008f320000300a00 */
[----:B------:R-:W-:-:S02]  /*19e90*/  IMAD.MOV.U32 R127, RZ, RZ, R108 ;  /* 0x000000ffff7f7224 */ /* 0x000fc400078e006c */
[----:B------:R-:W-:Y:S02]  /*19ea0*/  IMAD.MOV.U32 R130, RZ, RZ, R109 ;  /* 0x000000ffff827224 */ /* 0x000fe400078e006d */
[----:B------:R-:W-:Y:S02]  /*19eb0*/  IMAD.MOV.U32 R131, RZ, RZ, R110 ;  /* 0x000000ffff837224 */ /* 0x000fe400078e006e */
[----:B------:R-:W-:Y:S02]  /*19ec0*/  IMAD.MOV.U32 R252, RZ, RZ, R111 ;  /* 0x000000fffffc7224 */ /* 0x000fe400078e006f */
[C---:B------:R-:W-:Y:S06]  /*19ed0*/  HMMA.1688.F32.TF32 R108, R240.reuse, R184, R52 ;  /* 0x000000b8f06c723c */ /* 0x040fec0000081034 */
[----:B------:R-:W-:Y:S01]  /*19ee0*/  HMMA.1688.F32.TF32 R52, R240, R180, R244 ;  /* 0x000000b4f034723c */ /* 0x000fe200000810f4 */
[----:B------:R-:W-:Y:S04]  /*19ef0*/  LDS R244, [R59+UR13+0x80] ;  /* 0x0000800d3bf47984 */ /* 0x000fe80008000800 */
[----:B------:R-:W-:Y:S04]  /*19f00*/  LDS R246, [R59+UR13+0x1080] ;  /* 0x0010800d3bf67984 */ /* 0x000fe80008000800 */
[----:B------:R-:W-:Y:S04]  /*19f10*/  LDS R245, [R2+UR13+0x80] ;  /* 0x0000800d02f57984 */ /* 0x000fe80008000800 */
[----:B------:R-:W-:Y:S04]  /*19f20*/  LDS R247, [R2+UR13+0x1080] ;  /* 0x0010800d02f77984 */ /* 0x000fe80008000800 */
[----:B------:R-:W-:Y:S04]  /*19f30*/  STL.64 [R1+0xd50], R108 ;  /* 0x000d506c01007387 */ /* 0x000fe80000100a00 */
[----:B------:R-:W-:Y:S03]  /*19f40*/  STL.64 [R1+0xd58], R110 ;  /* 0x000d586e01007387 */ /* 0x000fe60000100a00 */
[----:B------:R-:W-:-:S02]  /*19f50*/  IMAD.MOV.U32 R135, RZ, RZ, R52 ;  /* 0x000000ffff877224 */ /* 0x000fc400078e0034 */
[----:B------:R-:W-:Y:S02]  /*19f60*/  IMAD.MOV.U32 R138, RZ, RZ, R53 ;  /* 0x000000ffff8a7224 */ /* 0x000fe400078e0035 */
[----:B------:R-:W-:Y:S01]  /*19f70*/  IMAD.MOV.U32 R139, RZ, RZ, R54 ;  /* 0x000000ffff8b7224 */ /* 0x000fe200078e0036 */
[----:B------:R-:W3:Y:S01]  /*19f80*/  LDL.LU.64 R52, [R1+0x9b0] ;  /* 0x0009b00001347983 */ /* 0x000ee20000300a00 */
[----:B------:R-:W-:-:S03]  /*19f90*/  IMAD.MOV.U32 R142, RZ, RZ, R55 ;  /* 0x000000ffff8e7224 */ /* 0x000fc600078e0037 */
[----:B------:R-:W3:Y:S04]  /*19fa0*/  LDL.LU.64 R54, [R1+0x9b8] ;  /* 0x0009b80001367983 */ /* 0x000ee80000300a00 */
[----:B------:R-:W-:Y:S04]  /*19fb0*/  STL [R1+0x25b8], R138 ;  /* 0x0025b88a01007387 */ /* 0x000fe80000100800 */
[----:B------:R-:W-:Y:S04]  /*19fc0*/  STL [R1+0x25b4], R135 ;  /* 0x0025b48701007387 */ /* 0x000fe80000100800 */
[----:B------:R1:W-:Y:S04]  /*19fd0*/  STL [R1+0x25b0], R139 ;  /* 0x0025b08b01007387 */ /* 0x0003e80000100800 */
[----:B------:R1:W-:Y:S01]  /*19fe0*/  STL [R1+0x25ac], R142 ;  /* 0x0025ac8e01007387 */ /* 0x0003e20000100800 */
[----:B--2---:R-:W-:-:S15]  /*19ff0*/  HMMA.1688.F32.TF32 R96, R240, R176, R96 ;  /* 0x000000b0f060723c */ /* 0x004fde0000081060 */
[----:B------:R-:W-:-:S09]  /*1a000*/  NOP ;  /* 0x0000000000007918 */ /* 0x000fd20000000000 */
[----:B------:R-:W-:Y:S02]  /*1a010*/  IMAD.MOV.U32 R151, RZ, RZ, R96 ;  /* 0x000000ffff977224 */ /* 0x000fe400078e0060 */
[----:B------:R-:W-:Y:S02]  /*1a020*/  IMAD.MOV.U32 R154, RZ, RZ, R97 ;  /* 0x000000ffff9a7224 */ /* 0x000fe400078e0061 */
[----:B------:R-:W-:Y:S01]  /*1a030*/  IMAD.MOV.U32 R155, RZ, RZ, R98 ;  /* 0x000000ffff9b7224 */ /* 0x000fe200078e0062 */
[----:B------:R-:W2:Y:S01]  /*1a040*/  LDL.LU.64 R96, [R1+0x9a0] ;  /* 0x0009a00001607983 */ /* 0x000ea20000300a00 */
[----:B------:R-:W-:-:S03]  /*1a050*/  IMAD.MOV.U32 R158, RZ, RZ, R99 ;  /* 0x000000ffff9e7224 */ /* 0x000fc600078e0063 */
[----:B------:R-:W2:Y:S01]  /*1a060*/  LDL.LU.64 R98, [R1+0x9a8] ;  /* 0x0009a80001627983 */ /* 0x000ea20000300a00 */
[C---:B----4-:R-:W-:Y:S03]  /*1a070*/  HMMA.1688.F32.TF32 R100, R240.reuse, R172, R100 ;  /* 0x000000acf064723c */ /* 0x050fe60000081064 */
[----:B------:R-:W-:Y:S04]  /*1a080*/  STL [R1+0x25c4], R158 ;  /* 0x0025c49e01007387 */ /* 0x000fe80000100800 */
[----:B------:R-:W-:Y:S04]  /*1a090*/  STL [R1+0x25c0], R155 ;  /* 0x0025c09b01007387 */ /* 0x000fe80000100800 */
[----:B------:R-:W-:Y:S04]  /*1a0a0*/  STL [R1+0x25bc], R154 ;  /* 0x0025bc9a01007387 */ /* 0x000fe80000100800 */
[----:B------:R4:W-:Y:S04]  /*1a0b0*/  STL [R1+0x25a8], R151 ;  /* 0x0025a89701007387 */ /* 0x0009e80000100800 */
[----:B------:R-:W2:Y:S04]  /*1a0c0*/  LDL.LU.64 R112, [R1+0x890] ;  /* 0x0008900001707983 */ /* 0x000ea80000300a00 */
[----:B------:R-:W2:Y:S01]  /*1a0d0*/  LDL.LU.64 R114, [R1+0x898] ;  /* 0x0008980001727983 */ /* 0x000ea20000300a00 */
[----:B---3--:R-:W-:Y:S01]  /*1a0e0*/  HMMA.1688.F32.TF32 R52, R240, R168, R52 ;  /* 0x000000a8f034723c */ /* 0x008fe20000081034 */
[----:B------:R-:W-:-:S02]  /*1a0f0*/  IMAD.MOV.U32 R150, RZ, RZ, R103 ;  /* 0x000000ffff967224 */ /* 0x000fc400078e0067 */
[----:B------:R-:W-:Y:S02]  /*1a100*/  IMAD.MOV.U32 R147, RZ, RZ, R102 ;  /* 0x000000ffff937224 */ /* 0x000fe400078e0066 */
[----:B------:R-:W-:Y:S02]  /*1a110*/  IMAD.MOV.U32 R146, RZ, RZ, R101 ;  /* 0x000000ffff927224 */ /* 0x000fe400078e0065 */
[----:B------:R-:W-:Y:S01]  /*1a120*/  IMAD.MOV.U32 R143, RZ, RZ, R100 ;  /* 0x000000ffff8f7224 */ /* 0x000fe200078e0064 */
[----:B------:R-:W-:Y:S04]  /*1a130*/  STL [R1+0x25d4], R150 ;  /* 0x0025d49601007387 */ /* 0x000fe80000100800 */
[----:B------:R3:W-:Y:S04]  /*1a140*/  STL [R1+0x25d0], R147 ;  /* 0x0025d09301007387 */ /* 0x0007e80000100800 */
[----:B------:R3:W-:Y:S04]  /*1a150*/  STL [R1+0x25cc], R146 ;  /* 0x0025cc9201007387 */ /* 0x0007e80000100800 */
[----:B------:R3:W-:Y:S04]  /*1a160*/  STL [R1+0x25c8], R143 ;  /* 0x0025c88f01007387 */ /* 0x0007e80000100800 */
[----:B-1----:R-:W-:-:S02]  /*1a170*/  IMAD.MOV.U32 R139, RZ, RZ, R52 ;  /* 0x000000ffff8b7224 */ /* 0x002fc400078e0034 */
[----:B------:R-:W-:Y:S02]  /*1a180*/  IMAD.MOV.U32 R142, RZ, RZ, R53 ;  /* 0x000000ffff8e7224 */ /* 0x000fe400078e0035 */
[----:B----4-:R-:W-:Y:S01]  /*1a190*/  IMAD.MOV.U32 R151, RZ, RZ, R54 ;  /* 0x000000ffff977224 */ /* 0x010fe200078e0036 */
[----:B------:R-:W4:Y:S01]  /*1a1a0*/  LDL.LU.64 R52, [R1+0x880] ;  /* 0x0008800001347983 */ /* 0x000f220000300a00 */
[----:B------:R-:W-:-:S03]  /*1a1b0*/  IMAD.MOV.U32 R134, RZ, RZ, R55 ;  /* 0x000000ffff867224 */ /* 0x000fc600078e0037 */
[----:B------:R-:W4:Y:S04]  /*1a1c0*/  LDL.LU.64 R54, [R1+0x888] ;  /* 0x0008880001367983 */ /* 0x000f280000300a00 */
[----:B------:R-:W3:Y:S04]  /*1a1d0*/  LDL.LU.64 R100, [R1+0xc20] ;  /* 0x000c200001647983 */ /* 0x000ee80000300a00 */
[----:B------:R-:W3:Y:S04]  /*1a1e0*/  LDL.LU.64 R102, [R1+0xc28] ;  /* 0x000c280001667983 */ /* 0x000ee80000300a00 */
[----:B------:R-:W-:Y:S04]  /*1a1f0*/  STL [R1+0x25e4], R134 ;  /* 0x0025e48601007387 */ /* 0x000fe80000100800 */
[----:B------:R-:W-:Y:S04]  /*1a200*/  STL [R1+0x25e0], R151 ;  /* 0x0025e09701007387 */ /* 0x000fe80000100800 */
[----:B------:R-:W-:Y:S04]  /*1a210*/  STL [R1+0x25dc], R142 ;  /* 0x0025dc8e01007387 */ /* 0x000fe80000100800 */
[----:B------:R-:W-:Y:S01]  /*1a220*/  STL [R1+0x25d8], R139 ;  /* 0x0025d88b01007387 */ /* 0x000fe20000100800 */
        /* <DEDUP_REMOVED lines=8> */
[C---:B------:R-:W-:Y:S03]  /*1a2b0*/  HMMA.1688.F32.TF32 R112, R240.reuse, R160, R112 ;  /* 0x000000a0f070723c */ /* 0x040fe60000081070 */
[----:B------:R-:W2:Y:S04]  /*1a2c0*/  LDL.LU.64 R108, [R1+0xbe0] ;  /* 0x000be000016c7983 */ /* 0x000ea80000300a00 */
[----:B------:R-:W2:Y:S04]  /*1a2d0*/  LDL.LU.64 R110, [R1+0xbe8] ;  /* 0x000be800016e7983 */ /* 0x000ea80000300a00 */
[----:B------:R-:W-:Y:S04]  /*1a2e0*/  STL [R1+0x25f4], R166 ;  /* 0x0025f4a601007387 */ /* 0x000fe80000100800 */
[----:B------:R1:W-:Y:S01]  /*1a2f0*/  STL [R1+0x25f0], R163 ;  /* 0x0025f0a301007387 */ /* 0x0003e20000100800 */
[----:B----4-:R-:W-:Y:S08]  /*1a300*/  HMMA.1688.F32.TF32 R52, R240, R156, R52 ;  /* 0x0000009cf034723c */ /* 0x010ff00000081034 */
[----:B------:R-:W-:-:S02]  /*1a310*/  IMAD.MOV.U32 R138, RZ, RZ, R114 ;  /* 0x000000ffff8a7224 */ /* 0x000fc400078e0072 */
[----:B------:R-:W-:Y:S01]  /*1a320*/  IMAD.MOV.U32 R154, RZ, RZ, R113 ;  /* 0x000000ffff9a7224 */ /* 0x000fe200078e0071 */
[----:B------:R4:W-:Y:S01]  /*1a330*/  STL [R1+0x25ec], R162 ;  /* 0x0025eca201007387 */ /* 0x0009e20000100800 */
[----:B------:R-:W-:-:S03]  /*1a340*/  IMAD.MOV.U32 R155, RZ, RZ, R112 ;  /* 0x000000ffff9b7224 */ /* 0x000fc600078e0070 */
[----:B------:R4:W-:Y:S04]  /*1a350*/  STL [R1+0x25e8], R159 ;  /* 0x0025e89f01007387 */ /* 0x0009e80000100800 */
[----:B------:R4:W-:Y:S04]  /*1a360*/  STL [R1+0x2600], R138 ;  /* 0x0026008a01007387 */ /* 0x0009e80000100800 */
[----:B------:R4:W-:Y:S04]  /*1a370*/  STL [R1+0x25fc], R154 ;  /* 0x0025fc9a01007387 */ /* 0x0009e80000100800 */
[----:B------:R4:W-:Y:S01]  /*1a380*/  STL [R1+0x25f8], R155 ;  /* 0x0025f89b01007387 */ /* 0x0009e20000100800 */
[----:B---3--:R-:W-:-:S02]  /*1a390*/  IMAD.MOV.U32 R147, RZ, RZ, R52 ;  /* 0x000000ffff937224 */ /* 0x008fc400078e0034 */
[----:B------:R-:W-:Y:S02]  /*1a3a0*/  IMAD.MOV.U32 R146, RZ, RZ, R53 ;  /* 0x000000ffff927224 */ /* 0x000fe400078e0035 */
[----:B------:R-:W-:Y:S01]  /*1a3b0*/  IMAD.MOV.U32 R143, RZ, RZ, R54 ;  /* 0x000000ffff8f7224 */ /* 0x000fe200078e0036 */
[----:B------:R-:W3:Y:S01]  /*1a3c0*/  LDL.LU.64 R52, [R1+0xb80] ;  /* 0x000b800001347983 */ /* 0x000ee20000300a00 */
[----:B------:R-:W-:-:S03]  /*1a3d0*/  IMAD.MOV.U32 R158, RZ, RZ, R55 ;  /* 0x000000ffff9e7224 */ /* 0x000fc600078e0037 */
[----:B------:R-:W3:Y:S01]  /*1a3e0*/  LDL.LU.64 R54, [R1+0xb88] ;  /* 0x000b880001367983 */ /* 0x000ee20000300a00 */
[----:B------:R-:W-:-:S15]  /*1a3f0*/  HMMA.1688.F32.TF32 R100, R240, R152, R100 ;  /* 0x00000098f064723c */ /* 0x000fde0000081064 */
[----:B------:R-:W-:-:S09]  /*1a400*/  NOP ;  /* 0x0000000000007918 */ /* 0x000fd20000000000 */
[----:B------:R-:W-:Y:S02]  /*1a410*/  IMAD.MOV.U32 R186, RZ, RZ, R100 ;  /* 0x000000ffffba7224 */ /* 0x000fe400078e0064 */
[----:B------:R-:W-:Y:S02]  /*1a420*/  IMAD.MOV.U32 R187, RZ, RZ, R101 ;  /* 0x000000ffffbb7224 */ /* 0x000fe400078e0065 */
[----:B------:R-:W-:Y:S01]  /*1a430*/  IMAD.MOV.U32 R175, RZ, RZ, R102 ;  /* 0x000000ffffaf7224 */ /* 0x000fe200078e0066 */
[----:B------:R-:W4:Y:S01]  /*1a440*/  LDL.LU.64 R100, [R1+0xb30] ;  /* 0x000b300001647983 */ /* 0x000f220000300a00 */
[----:B------:R-:W-:-:S03]  /*1a450*/  IMAD.MOV.U32 R182, RZ, RZ, R103 ;  /* 0x000000ffffb67224 */ /* 0x000fc600078e0067 */
[----:B------:R-:W4:Y:S01]  /*1a460*/  LDL.LU.64 R102, [R1+0xb38] ;  /* 0x000b380001667983 */ /* 0x000f220000300a00 */
[----:B--2---:R-:W-:-:S15]  /*1a470*/  HMMA.1688.F32.TF32 R96, R240, R148, R96 ;  /* 0x00000094f060723c */ /* 0x004fde0000081060 */
[----:B------:R-:W-:-:S09]  /*1a480*/  NOP ;  /* 0x0000000000007918 */ /* 0x000fd20000000000 */
[----:B------:R-:W-:Y:S02]  /*1a490*/  IMAD.MOV.U32 R167, RZ, RZ, R96 ;  /* 0x000000ffffa77224 */ /* 0x000fe400078e0060 */
[----:B------:R-:W-:Y:S02]  /*1a4a0*/  IMAD.MOV.U32 R170, RZ, RZ, R97 ;  /* 0x000000ffffaa7224 */ /* 0x000fe400078e0061 */
[----:B------:R-:W-:Y:S01]  /*1a4b0*/  IMAD.MOV.U32 R171, RZ, RZ, R98 ;  /* 0x000000ffffab7224 */ /* 0x000fe200078e0062 */
[----:B------:R-:W2:Y:S01]  /*1a4c0*/  LDL.LU.64 R96, [R1+0xa20] ;  /* 0x000a200001607983 */ /* 0x000ea20000300a00 */
[----:B------:R-:W-:-:S03]  /*1a4d0*/  IMAD.MOV.U32 R174, RZ, RZ, R99 ;  /* 0x000000ffffae7224 */ /* 0x000fc600078e0063 */
[----:B------:R-:W2:Y:S04]  /*1a4e0*/  LDL.LU.64 R98, [R1+0xa28] ;  /* 0x000a280001627983 */ /* 0x000ea80000300a00 */
[----:B------:R-:W2:Y:S04]  /*1a4f0*/  LDL.LU.64 R192, [R1+0x7a0] ;  /* 0x0007a00001c07983 */ /* 0x000ea80000300a00 */
[----:B------:R-:W2:Y:S04]  /*1a500*/  LDL.LU.64 R194, [R1+0x7a8] ;  /* 0x0007a80001c27983 */ /* 0x000ea80000300a00 */
[----:B------:R-:W2:Y:S04]  /*1a510*/  LDL.LU.64 R188, [R1+0x790] ;  /* 0x0007900001bc7983 */ /* 0x000ea80000300a00 */
[----:B------:R-:W2:Y:S04]  /*1a520*/  LDL.LU.64 R190, [R1+0x798] ;  /* 0x0007980001be7983 */ /* 0x000ea80000300a00 */
[----:B------:R-:W2:Y:S04]  /*1a530*/  LDL.LU.64 R120, [R1+0x780] ;  /* 0x0007800001787983 */ /* 0x000ea80000300a00 */
[----:B------:R-:W2:Y:S04]  /*1a540*/  LDL.LU.64 R122, [R1+0x788] ;  /* 0x00078800017a7983 */ /* 0x000ea80000300a00 */
[----:B------:R-:W2:Y:S04]  /*1a550*/  LDL.LU.64 R116, [R1+0x710] ;  /* 0x0007100001747983 */ /* 0x000ea80000300a00 */
[----:B------:R-:W2:Y:S01]  /*1a560*/  LDL.LU.64 R118, [R1+0x718] ;  /* 0x0007180001767983 */ /* 0x000ea20000300a00 */
[----:B---3--:R-:W-:-:S15]  /*1a570*/  HMMA.1688.F32.TF32 R52, R240, R140, R52 ;  /* 0x0000008cf034723c */ /* 0x008fde0000081034 */
[----:B------:R-:W-:-:S09]  /*1a580*/  NOP ;  /* 0x0000000000007918 */ /* 0x000fd20000000000 */
[----:B-1----:R-:W-:Y:S02]  /*1a590*/  IMAD.MOV.U32 R163, RZ, RZ, R52 ;  /* 0x000000ffffa37224 */ /* 0x002fe400078e0034 */
[----:B----4-:R-:W-:Y:S02]  /*1a5a0*/  IMAD.MOV.U32 R162, RZ, RZ, R53 ;  /* 0x000000ffffa27224 */ /* 0x010fe400078e0035 */
[----:B------:R-:W-:Y:S01]  /*1a5b0*/  IMAD.MOV.U32 R159, RZ, RZ, R54 ;  /* 0x000000ffff9f7224 */ /* 0x000fe200078e0036 */
[----:B------:R-:W3:Y:S01]  /*1a5c0*/  LDL.LU.64 R52, [R1+0x700] ;  /* 0x0007000001347983 */ /* 0x000ee20000300a00 */
[----:B------:R-:W-:-:S03]  /*1a5d0*/  IMAD.MOV.U32 R134, RZ, RZ, R55 ;  /* 0x000000ffff867224 */ /* 0x000fc600078e0037 */
[----:B------:R-:W3:Y:S01]  /*1a5e0*/  LDL.LU.64 R54, [R1+0x708] ;  /* 0x0007080001367983 */ /* 0x000ee20000300a00 */
[C---:B------:R-:W-:Y:S01]  /*1a5f0*/  HMMA.1688.F32.TF32 R108, R240.reuse, R144, R108 ;  /* 0x00000090f06c723c */ /* 0x040fe2000008106c */
[----:B------:R-:W-:Y:S02]  /*1a600*/  IMAD.MOV.U32 R135, RZ, RZ, R115 ;  /* 0x000000ffff877224 */ /* 0x000fe400078e0073 */
[----:B------:R-:W4:Y:S03]  /*1a610*/  LDL.LU.64 R112, [R1+0x6e0] ;  /* 0x0006e00001707983 */ /* 0x000f260000300a00 */
[----:B------:R-:W-:Y:S01]  /*1a620*/  HMMA.1688.F32.TF32 R100, R240, R136, R100 ;  /* 0x00000088f064723c */ /* 0x000fe20000081064 */
[----:B------:R-:W4:-:S15]  /*1a630*/  LDL.LU.64 R114, [R1+0x6e8] ;  /* 0x0006e80001727983 */ /* 0x000f1e0000300a00 */
[----:B------:R-:W-:-:S02]  /*1a640*/  NOP ;  /* 0x0000000000007918 */ /* 0x000fc40000000000 */
[----:B------:R-:W-:Y:S02]  /*1a650*/  IMAD.MOV.U32 R151, RZ, RZ, R108 ;  /* 0x000000ffff977224 */ /* 0x000fe400078e006c */
[----:B------:R-:W-:Y:S02]  /*1a660*/  IMAD.MOV.U32 R142, RZ, RZ, R109 ;  /* 0x000000ffff8e7224 */ /* 0x000fe400078e006d */
[----:B------:R-:W-:Y:S01]  /*1a670*/  IMAD.MOV.U32 R139, RZ, RZ, R110 ;  /* 0x000000ffff8b7224 */ /* 0x000fe200078e006e */
[----:B------:R-:W4:Y:S01]  /*1a680*/  LDL.LU.64 R108, [R1+0x6c0] ;  /* 0x0006c000016c7983 */ /* 0x000f220000300a00 */
[----:B------:R-:W-:Y:S02]  /*1a690*/  IMAD.MOV.U32 R150, RZ, RZ, R111 ;  /* 0x000000ffff967224 */ /* 0x000fe400078e006f */
[----:B------:R-:W-:Y:S01]  /*1a6a0*/  IMAD.MOV.U32 R183, RZ, RZ, R100 ;  /* 0x000000ffffb77224 */ /* 0x000fe200078e0064 */
[----:B------:R-:W4:Y:S01]  /*1a6b0*/  LDL.LU.64 R110, [R1+0x6c8] ;  /* 0x0006c800016e7983 */ /* 0x000f220000300a00 */
[----:B------:R-:W-:-:S02]  /*1a6c0*/  IMAD.MOV.U32 R178, RZ, RZ, R101 ;  /* 0x000000ffffb27224 */ /* 0x000fc400078e0065 */
[----:B------:R-:W-:Y:S01]  /*1a6d0*/  IMAD.MOV.U32 R179, RZ, RZ, R102 ;  /* 0x000000ffffb37224 */ /* 0x000fe200078e0066 */
[----:B------:R-:W4:Y:S01]  /*1a6e0*/  LDL.LU.64 R100, [R1+0x6a0] ;  /* 0x0006a00001647983 */ /* 0x000f220000300a00 */
[----:B------:R-:W-:-:S03]  /*1a6f0*/  IMAD.MOV.U32 R3, RZ, RZ, R103 ;  /* 0x000000ffff037224 */ /* 0x000fc600078e0067 */
[----:B------:R-:W4:Y:S01]  /*1a700*/  LDL.LU.64 R102, [R1+0x6a8] ;  /* 0x0006a80001667983 */ /* 0x000f220000300a00 */
[----:B--2---:R-:W-:Y:S03]  /*1a710*/  HMMA.1688.F32.TF32 R96, R240, R132, R96 ;  /* 0x00000084f060723c */ /* 0x004fe60000081060 */
[----:B------:R-:W-:Y:S04]  /*1a720*/  LDS R240, [R0+UR13+0x80] ;  /* 0x0000800d00f07984 */ /* 0x000fe80008000800 */
[----:B------:R-:W-:Y:S01]  /*1a730*/  LDS R242, [R0+UR13+0x1080] ;  /* 0x0010800d00f27984 */ /* 0x000fe20008000800 */
[C---:B------:R-:W-:Y:S03]  /*1a740*/  HMMA.1688.F32.TF32 R192, R236.reuse, R128, R192 ;  /* 0x00000080ecc0723c */ /* 0x040fe600000810c0 */
[----:B------:R-:W-:Y:S04]  /*1a750*/  LDS R241, [R58+UR13+0x80] ;  /* 0x0000800d3af17984 */ /* 0x000fe80008000800 */
[----:B------:R-:W1:Y:S01]  /*1a760*/  LDS R243, [R58+UR13+0x1080] ;  /* 0x0010800d3af37984 */ /* 0x000e620008000800 */
[----:B------:R-:W-:Y:S08]  /*1a770*/  HMMA.1688.F32.TF32 R188, R236, R124, R188 ;  /* 0x0000007cecbc723c */ /* 0x000ff000000810bc */
[----:B------:R-:W-:-:S02]  /*1a780*/  IMAD.MOV.U32 R138, RZ, RZ, R96 ;  /* 0x000000ffff8a7224 */ /* 0x000fc400078e0060 */
[----:B------:R-:W-:Y:S02]  /*1a790*/  IMAD.MOV.U32 R154, RZ, RZ, R97 ;  /* 0x000000ffff9a7224 */ /* 0x000fe400078e0061 */
[----:B------:R-:W-:Y:S01]  /*1a7a0*/  IMAD.MOV.U32 R155, RZ, RZ, R98 ;  /* 0x000000ffff9b7224 */ /* 0x000fe200078e0062 */
[----:B------:R-:W2:Y:S01]  /*1a7b0*/  LDL.LU.64 R96, [R1+0x690] ;  /* 0x0006900001607983 */ /* 0x000ea20000300a00 */
[----:B------:R-:W-:-:S03]  /*1a7c0*/  IMAD.MOV.U32 R166, RZ, RZ, R99 ;  /* 0x000000ffffa67224 */ /* 0x000fc600078e0063 */
[----:B------:R-:W2:Y:S01]  /*1a7d0*/  LDL.LU.64 R98, [R1+0x698] ;  /* 0x0006980001627983 */ /* 0x000ea20000300a00 */
[C---:B------:R-:W-:Y:S06]  /*1a7e0*/  HMMA.1688.F32.TF32 R120, R236.reuse, R184, R120 ;  /* 0x000000b8ec78723c */ /* 0x040fec0000081078 */
[C---:B------:R-:W-:Y:S01]  /*1a7f0*/  HMMA.1688.F32.TF32 R116, R236.reuse, R180, R116 ;  /* 0x000000b4ec74723c */ /* 0x040fe20000081074 */
[----:B------:R-:W-:Y:S04]  /*1a800*/  STL.64 [R1+0x1440], R192 ;  /* 0x001440c001007387 */ /* 0x000fe80000100a00 */
[----:B------:R-:W-:Y:S04]  /*1a810*/  STL.64 [R1+0x1448], R194 ;  /* 0x001448c201007387 */ /* 0x000fe80000100a00 */
[----:B------:R-:W-:Y:S04]  /*1a820*/  STL.64 [R1+0x1430], R188 ;  /* 0x001430bc01007387 */ /* 0x000fe80000100a00 */
[----:B------:R-:W-:Y:S04]  /*1a830*/  STL.64 [R1+0x1438], R190 ;  /* 0x001438be01007387 */ /* 0x000fe80000100a00 */
[----:B------:R-:W-:Y:S04]  /*1a840*/  STL.64 [R1+0x1420], R120 ;  /* 0x0014207801007387 */ /* 0x000fe80000100a00 */
[----:B------:R-:W-:Y:S04]  /*1a850*/  STL.64 [R1+0x1428], R122 ;  /* 0x0014287a01007387 */ /* 0x000fe80000100a00 */
[----:B------:R-:W-:Y:S04]  /*1a860*/  STL.64 [R1+0x1410], R116 ;  /* 0x0014107401007387 */ /* 0x000fe80000100a00 */
[----:B------:R3:W-:Y:S02]  /*1a870*/  STL.64 [R1+0x1418], R118 ;  /* 0x0014187601007387 */ /* 0x0007e40000100a00 */
[C---:B---3--:R-:W-:Y:S02]  /*1a880*/  HMMA.1688.F32.TF32 R116, R236.reuse, R176, R52 ;  /* 0x000000b0ec74723c */ /* 0x048fe40000081034 */
[----:B------:R-:W3:Y:S04]  /*1a890*/  LDL.LU.64 R52, [R1+0x680] ;  /* 0x0006800001347983 */ /* 0x000ee80000300a00 */
[----:B------:R-:W3:Y:S01]  /*1a8a0*/  LDL.LU.64 R54, [R1+0x688] ;  /* 0x0006880001367983 */ /* 0x000ee20000300a00 */
[C---:B----4-:R-:W-:Y:S06]  /*1a8b0*/  HMMA.1688.F32.TF32 R112, R236.reuse, R172, R112 ;  /* 0x000000acec70723c */ /* 0x050fec0000081070 */
[C---:B------:R-:W-:Y:S06]  /*1a8c0*/  HMMA.1688.F32.TF32 R108, R236.reuse, R168, R108 ;  /* 0x000000a8ec6c723c */ /* 0x040fec000008106c */
[C---:B------:R-:W-:Y:S04]  /*1a8d0*/  HMMA.1688.F32.TF32 R100, R236.reuse, R164, R100 ;  /* 0x000000a4ec64723c */ /* 0x040fe80000081064 */
[----:B------:R4:W-:Y:S04]  /*1a8e0*/  STL.64 [R1+0x1400], R116 ;  /* 0x0014007401007387 */ /* 0x0009e80000100a00 */
[----:B------:R1:W-:Y:S04]  /*1a8f0*/  STL.64 [R1+0x1408], R118 ;  /* 0x0014087601007387 */ /* 0x0003e80000100a00 */
[----:B------:R1:W-:Y:S04]  /*1a900*/  STL.64 [R1+0x13f0], R112 ;  /* 0x0013f07001007387 */ /* 0x0003e80000100a00 */
[----:B------:R1:W-:Y:S04]  /*1a910*/  STL.64 [R1+0x13f8], R114 ;  /* 0x0013f87201007387 */ /* 0x0003e80000100a00 */
[----:B------:R-:W3:Y:S04]  /*1a920*/  LDL.LU.64 R192, [R1+0x670] ;  /* 0x0006700001c07983 */ /* 0x000ee80000300a00 */
[----:B------:R1:W-:Y:S04]  /*1a930*/  STL.64 [R1+0x13e0], R108 ;  /* 0x0013e06c01007387 */ /* 0x0003e80000100a00 */
[----:B------:R3:W-:Y:S04]  /*1a940*/  STL.64 [R1+0x13e8], R110 ;  /* 0x0013e86e01007387 */ /* 0x0007e80000100a00 */
[----:B------:R-:W3:Y:S04]  /*1a950*/  LDL.LU.64 R194, [R1+0x678] ;  /* 0x0006780001c27983 */ /* 0x000ee80000300a00 */
[----:B------:R3:W-:Y:S04]  /*1a960*/  STL.64 [R1+0x13d0], R100 ;  /* 0x0013d06401007387 */ /* 0x0007e80000100a00 */
[----:B------:R3:W-:Y:S04]  /*1a970*/  STL.64 [R1+0x13d8], R102 ;  /* 0x0013d86601007387 */ /* 0x0007e80000100a00 */
[----:B------:R-:W3:Y:S04]  /*1a980*/  LDL.LU.64 R188, [R1+0x660] ;  /* 0x0006600001bc7983 */ /* 0x000ee80000300a00 */
[----:B------:R-:W3:Y:S01]  /*1a990*/  LDL.LU.64 R190, [R1+0x668] ;  /* 0x0006680001be7983 */ /* 0x000ee20000300a00 */
[----:B--2---:R-:W-:-:S15]  /*1a9a0*/  HMMA.1688.F32.TF32 R96, R236, R160, R96 ;  /* 0x000000a0ec60723c */ /* 0x004fde0000081060 */
[----:B------:R-:W-:-:S08]  /*1a9b0*/  NOP ;  /* 0x0000000000007918 */ /* 0x000fd00000000000 */
[----:B------:R2:W-:Y:S04]  /*1a9c0*/  STL.64 [R1+0x13c0], R96 ;  /* 0x0013c06001007387 */ /* 0x0005e80000100a00 */
[----:B------:R2:W-:Y:S04]  /*1a9d0*/  STL.64 [R1+0x13c8], R98 ;  /* 0x0013c86201007387 */ /* 0x0005e80000100a00 */
[----:B------:R-:W2:Y:S04]  /*1a9e0*/  LDL.LU.64 R120, [R1+0x650] ;  /* 0x0006500001787983 */ /* 0x000ea80000300a00 */
[----:B------:R-:W2:Y:S04]  /*1a9f0*/  LDL.LU.64 R122, [R1+0x658] ;  /* 0x00065800017a7983 */ /* 0x000ea80000300a00 */
[----:B----4-:R-:W4:Y:S04]  /*1aa00*/  LDL.LU.64 R116, [R1+0x640] ;  /* 0x0006400001747983 */ /* 0x010f280000300a00 */
[----:B-1----:R-:W4:Y:S04]  /*1aa10*/  LDL.LU.64 R118, [R1+0x648] ;  /* 0x0006480001767983 */ /* 0x002f280000300a00 */
[----:B------:R-:W4:Y:S04]  /*1aa20*/  LDL.LU.64 R112, [R1+0x630] ;  /* 0x0006300001707983 */ /* 0x000f280000300a00 */
[----:B------:R-:W4:Y:S04]  /*1aa30*/  LDL.LU.64 R114, [R1+0x638] ;  /* 0x0006380001727983 */ /* 0x000f280000300a00 */
[----:B------:R-:W4:Y:S01]  /*1aa40*/  LDL.LU.64 R108, [R1+0x620] ;  /* 0x00062000016c7983 */ /* 0x000f220000300a00 */
[----:B---3--:R-:W-:Y:S03]  /*1aa50*/  HMMA.1688.F32.TF32 R52, R236, R156, R52 ;  /* 0x0000009cec34723c */ /* 0x008fe60000081034 */
[----:B------:R-:W3:Y:S04]  /*1aa60*/  LDL.LU.64 R110, [R1+0x628] ;  /* 0x00062800016e7983 */ /* 0x000ee80000300a00 */
[----:B------:R-:W3:Y:S04]  /*1aa70*/  LDL.LU.64 R100, [R1+0x870] ;  /* 0x0008700001647983 */ /* 0x000ee80000300a00 */
[----:B------:R-:W3:-:S12]  /*1aa80*/  LDL.LU.64 R102, [R1+0x878] ;  /* 0x0008780001667983 */ /* 0x000ed80000300a00 */
[----:B------:R1:W-:Y:S04]  /*1aa90*/  STL.64 [R1+0x13b0], R52 ;  /* 0x0013b03401007387 */ /* 0x0003e80000100a00 */
[----:B------:R1:W-:Y:S04]  /*1aaa0*/  STL.64 [R1+0x13b8], R54 ;  /* 0x0013b83601007387 */ /* 0x0003e80000100a00 */
[----:B--2---:R-:W2:Y:S04]  /*1aab0*/  LDL.LU.64 R96, [R1+0x860] ;  /* 0x0008600001607983 */ /* 0x004ea80000300a00 */
[----:B------:R-:W2:Y:S04]  /*1aac0*/  LDL.LU.64 R98, [R1+0x868] ;  /* 0x0008680001627983 */ /* 0x000ea80000300a00 */
[----:B-1----:R-:W2:Y:S04]  /*1aad0*/  LDL.LU.64 R52, [R1+0x850] ;  /* 0x0008500001347983 */ /* 0x002ea80000300a00 */
[----:B------:R-:W2:Y:S01]  /*1aae0*/  LDL.LU.64 R54, [R1+0x858] ;  /* 0x0008580001367983 */ /* 0x000ea20000300a00 */
[C---:B------:R-:W-:Y:S06]  /*1aaf0*/  HMMA.1688.F32.TF32 R192, R236.reuse, R152, R192 ;  /* 0x00000098ecc0723c */ /* 0x040fec00000810c0 */
[----:B------:R-:W-:-:S15]  /*1ab00*/  HMMA.1688.F32.TF32 R188, R236, R148, R188 ;  /* 0x00000094ecbc723c */ /* 0x000fde00000810bc */
[----:B------:R-:W-:-:S02]  /*1ab10*/  NOP ;  /* 0x0000000000007918 */ /* 0x000fc40000000000 */
[----:B------:R-:W-:Y:S04]  /*1ab20*/  STL.64 [R1+0x13a0], R192 ;  /* 0x0013a0c001007387 */ /* 0x000fe80000100a00 */
[----:B------:R-:W-:Y:S04]  /*1ab30*/  STL.64 [R1+0x13a8], R194 ;  /* 0x0013a8c201007387 */ /* 0x000fe80000100a00 */
[----:B------:R-:W-:Y:S04]  /*1ab40*/  STL.64 [R1+0x1390], R188 ;  /* 0x001390bc01007387 */ /* 0x000fe80000100a00 */
[----:B------:R-:W-:Y:S01]  /*1ab50*/  STL.64 [R1+0x1398], R190 ;  /* 0x001398be01007387 */ /* 0x000fe20000100a00 */
[C---:B------:R-:W-:Y:S06]  /*1ab60*/  HMMA.1688.F32.TF32 R120, R236.reuse, R144, R120 ;  /* 0x00000090ec78723c */ /* 0x040fec0000081078 */
[C---:B----4-:R-:W-:Y:S06]  /*1ab70*/  HMMA.1688.F32.TF32 R116, R236.reuse, R140, R116 ;  /* 0x0000008cec74723c */ /* 0x050fec0000081074 */
[C---:B------:R-:W-:Y:S06]  /*1ab80*/  HMMA.1688.F32.TF32 R112, R236.reuse, R136, R112 ;  /* 0x00000088ec70723c */ /* 0x040fec0000081070 */
[----:B---3--:R-:W-:Y:S05]  /*1ab90*/  HMMA.1688.F32.TF32 R108, R236, R132, R108 ;  /* 0x00000084ec6c723c */ /* 0x008fea000008106c */
[----:B------:R-:W-:Y:S04]  /*1aba0*/  STL.64 [R1+0x1380], R120 ;  /* 0x0013807801007387 */ /* 0x000fe80000100a00 */
[----:B------:R-:W-:Y:S04]  /*1abb0*/  STL.64 [R1+0x1388], R122 ;  /* 0x0013887a01007387 */ /* 0x000fe80000100a00 */
[----:B------:R-:W-:Y:S04]  /*1abc0*/  STL.64 [R1+0x1370], R116 ;  /* 0x0013707401007387 */ /* 0x000fe80000100a00 */
[----:B------:R-:W-:Y:S04]  /*1abd0*/  STL.64 [R1+0x1378], R118 ;  /* 0x0013787601007387 */ /* 0x000fe80000100a00 */
[----:B------:R-:W-:Y:S04]  /*1abe0*/  STL.64 [R1+0x1360], R112 ;  /* 0x0013607001007387 */ /* 0x000fe80000100a00 */
[----:B------:R-:W-:Y:S04]  /*1abf0*/  STL.64 [R1+0x1368], R114 ;  /* 0x0013687201007387 */ /* 0x000fe80000100a00 */
[----:B------:R-:W-:Y:S04]  /*1ac00*/  STL.64 [R1+0x1350], R108 ;  /* 0x0013506c01007387 */ /* 0x000fe80000100a00 */
[----:B------:R1:W-:Y:S04]  /*1ac10*/  STL.64 [R1+0x1358], R110 ;  /* 0x0013586e01007387 */ /* 0x0003e80000100a00 */
[----:B------:R-:W-:Y:S04]  /*1ac20*/  LDS R236, [R0+UR13+0x100] ;  /* 0x0001000d00ec7984 */ /* 0x000fe80008000800 */
[----:B------:R-:W-:Y:S01]  /*1ac30*/  LDS R238, [R0+UR13+0x1100] ;  /* 0x0011000d00ee7984 */ /* 0x000fe20008000800 */
[C---:B-1----:R-:W-:Y:S03]  /*1ac40*/  HMMA.1688.F32.TF32 R108, R240.reuse, R128, R100 ;  /* 0x00000080f06c723c */ /* 0x042fe60000081064 */
[----:B------:R-:W-:Y:S04]  /*1ac50*/  LDS R237, [R58+UR13+0x100] ;  /* 0x0001000d3aed7984 */ /* 0x000fe80008000800 */
[----:B------:R-:W1:Y:S01]  /*1ac60*/  LDS R239, [R58+UR13+0x1100] ;  /* 0x0011000d3aef7984 */ /* 0x000e620008000800 */
[C---:B--2---:R-:W-:Y:S06]  /*1ac70*/  HMMA.1688.F32.TF32 R100, R240.reuse, R124, R96 ;  /* 0x0000007cf064723c */ /* 0x044fec0000081060 */
[C---:B------:R-:W-:Y:S09]  /*1ac80*/  HMMA.1688.F32.TF32 R52, R240.reuse, R184, R52 ;  /* 0x000000b8f034723c */ /* 0x040ff20000081034 */
[----:B------:R-:W-:Y:S04]  /*1ac90*/  STL.64 [R1+0x9a0], R108 ;  /* 0x0009a06c01007387 */ /* 0x000fe80000100a00 */
[----:B------:R-:W-:Y:S04]  /*1aca0*/  STL.64 [R1+0x9a8], R110 ;  /* 0x0009a86e01007387 */ /* 0x000fe80000100a00 */
[----:B------:R-:W2:Y:S04]  /*1acb0*/  LDL.LU.64 R96, [R1+0x840] ;  /* 0x0008400001607983 */ /* 0x000ea80000300a00 */
[----:B------:R-:W-:Y:S04]  /*1acc0*/  STL.64 [R1+0x970], R100 ;  /* 0x0009706401007387 */ /* 0x000fe80000100a00 */
[----:B------:R-:W-:Y:S04]  /*1acd0*/  STL.64 [R1+0x978], R102 ;  /* 0x0009786601007387 */ /* 0x000fe80000100a00 */
[----:B------:R-:W2:Y:S04]  /*1ace0*/  LDL.LU.64 R98, [R1+0x848] ;  /* 0x0008480001627983 */ /* 0x000ea80000300a00 */
[----:B------:R3:W-:Y:S04]  /*1acf0*/  STL.64 [R1+0x960], R52 ;  /* 0x0009603401007387 */ /* 0x0007e80000100a00 */
[----:B------:R4:W-:Y:S04]  /*1ad00*/  STL.64 [R1+0x968], R54 ;  /* 0x0009683601007387 */ /* 0x0009e80000100a00 */
[----:B---3--:R-:W3:Y:S04]  /*1ad10*/  LDL.LU.64 R52, [R1+0x830] ;  /* 0x0008300001347983 */ /* 0x008ee80000300a00 */
[----:B----4-:R-:W3:Y:S04]  /*1ad20*/  LDL.LU.64 R54, [R1+0x838] ;  /* 0x0008380001367983 */ /* 0x010ee80000300a00 */
[----:B------:R-:W4:Y:S04]  /*1ad30*/  LDL.LU.64 R224, [R1+0x820] ;  /* 0x0008200001e07983 */ /* 0x000f280000300a00 */
        /* <DEDUP_REMOVED lines=28> */
[----:B------:R-:W4:Y:S01]  /*1af00*/  LDL.LU.64 R102, [R1+0x5e8] ;  /* 0x0005e80001667983 */ /* 0x000f220000300a00 */
[C---:B--2---:R-:W-:Y:S06]  /*1af10*/  HMMA.1688.F32.TF32 R96, R240.reuse, R180, R96 ;  /* 0x000000b4f060723c */ /* 0x044fec0000081060 */
[C---:B---3--:R-:W-:Y:S06]  /*1af20*/  HMMA.1688.F32.TF32 R52, R240.reuse, R176, R52 ;  /* 0x000000b0f034723c */ /* 0x048fec0000081034 */
[C---:B----4-:R-:W-:Y:S11]  /*1af30*/  HMMA.1688.F32.TF32 R224, R240.reuse, R172, R224 ;  /* 0x000000acf0e0723c */ /* 0x050ff600000810e0 */
[----:B------:R-:W-:Y:S04]  /*1af40*/  STL.64 [R1+0x950], R96 ;  /* 0x0009506001007387 */ /* 0x000fe80000100a00 */
[----:B------:R2:W-:Y:S04]  /*1af50*/  STL.64 [R1+0x958], R98 ;  /* 0x0009586201007387 */ /* 0x0005e80000100a00 */
[----:B--2---:R-:W2:Y:S04]  /*1af60*/  LDL.LU.64 R98, [R1+0x2728] ;  /* 0x0027280001627983 */ /* 0x004ea80000300a00 */
[----:B------:R-:W2:Y:S04]  /*1af70*/  LDL.LU.64 R96, [R1+0x2720] ;  /* 0x0027200001607983 */ /* 0x000ea80000300a00 */
[----:B------:R-:W-:Y:S04]  /*1af80*/  STL.64 [R1+0x940], R52 ;  /* 0x0009403401007387 */ /* 0x000fe80000100a00 */
[----:B------:R3:W-:Y:S04]  /*1af90*/  STL.64 [R1+0x948], R54 ;  /* 0x0009483601007387 */ /* 0x0007e80000100a00 */
[----:B---3--:R-:W3:Y:S04]  /*1afa0*/  LDL.LU.64 R54, [R1+0x2718] ;  /* 0x0027180001367983 */ /* 0x008ee80000300a00 */
[----:B------:R-:W3:Y:S04]  /*1afb0*/  LDL.LU.64 R52, [R1+0x2710] ;  /* 0x0027100001347983 */ /* 0x000ee80000300a00 */
[----:B------:R-:W-:Y:S04]  /*1afc0*/  STL.64 [R1+0x930], R224 ;  /* 0x000930e001007387 */ /* 0x000fe80000100a00 */
[----:B------:R4:W-:Y:S02]  /*1afd0*/  STL.64 [R1+0x938], R226 ;  /* 0x000938e201007387 */ /* 0x0009e40000100a00 */
[C---:B----4-:R-:W-:Y:S06]  /*1afe0*/  HMMA.1688.F32.TF32 R224, R240.reuse, R168, R220 ;  /* 0x000000a8f0e0723c */ /* 0x050fec00000810dc */
[C---:B------:R-:W-:Y:S06]  /*1aff0*/  HMMA.1688.F32.TF32 R220, R240.reuse, R164, R216 ;  /* 0x000000a4f0dc723c */ /* 0x040fec00000810d8 */
[C---:B------:R-:W-:Y:S06]  /*1b000*/  HMMA.1688.F32.TF32 R216, R240.reuse, R160, R212 ;  /* 0x000000a0f0d8723c */ /* 0x040fec00000810d4 */
[C---:B------:R-:W-:Y:S06]  /*1b010*/  HMMA.1688.F32.TF32 R212, R240.reuse, R156, R208 ;  /* 0x0000009cf0d4723c */ /* 0x040fec00000810d0 */
[C---:B------:R-:W-:Y:S06]  /*1b020*/  HMMA.1688.F32.TF32 R208, R240.reuse, R152, R204 ;  /* 0x00000098f0d0723c */ /* 0x040fec00000810cc */
[C---:B------:R-:W-:Y:S06]  /*1b030*/  HMMA.1688.F32.TF32 R204, R240.reuse, R148, R200 ;  /* 0x00000094f0cc723c */ /* 0x040fec00000810c8 */
[C---:B------:R-:W-:Y:S06]  /*1b040*/  HMMA.1688.F32.TF32 R200, R240.reuse, R144, R196 ;  /* 0x00000090f0c8723c */ /* 0x040fec00000810c4 */
[C---:B------:R-:W-:Y:S06]  /*1b050*/  HMMA.1688.F32.TF32 R196, R240.reuse, R140, R192 ;  /* 0x0000008cf0c4723c */ /* 0x040fec00000810c0 */
[C---:B------:R-:W-:Y:S01]  /*1b060*/  HMMA.1688.F32.TF32 R192, R240.reuse, R136, R188 ;  /* 0x00000088f0c0723c */ /* 0x040fe200000810bc */
[----:B------:R4:W-:Y:S05]  /*1b070*/  STL.64 [R1+0x920], R224 ;  /* 0x000920e001007387 */ /* 0x0009ea0000100a00 */
[----:B------:R-:W-:Y:S01]  /*1b080*/  HMMA.1688.F32.TF32 R188, R240, R132, R120 ;  /* 0x00000084f0bc723c */ /* 0x000fe20000081078 */
[----:B------:R1:W-:Y:S05]  /*1b090*/  STL.64 [R1+0x928], R226 ;  /* 0x000928e201007387 */ /* 0x0003ea0000100a00 */
[C---:B------:R-:W-:Y:S01]  /*1b0a0*/  HMMA.1688.F32.TF32 R120, R244.reuse, R128, R116 ;  /* 0x00000080f478723c */ /* 0x040fe20000081074 */
[----:B------:R1:W-:Y:S05]  /*1b0b0*/  STL.64 [R1+0x890], R220 ;  /* 0x000890dc01007387 */ /* 0x0003ea0000100a00 */
[C---:B------:R-:W-:Y:S01]  /*1b0c0*/  HMMA.1688.F32.TF32 R116, R244.reuse, R124, R112 ;  /* 0x0000007cf474723c */ /* 0x040fe20000081070 */
[----:B------:R1:W-:Y:S05]  /*1b0d0*/  STL.64 [R1+0x898], R222 ;  /* 0x000898de01007387 */ /* 0x0003ea0000100a00 */
[C---:B------:R-:W-:Y:S01]  /*1b0e0*/  HMMA.1688.F32.TF32 R112, R244.reuse, R184, R108 ;  /* 0x000000b8f470723c */ /* 0x040fe2000008106c */
[----:B------:R1:W-:Y:S04]  /*1b0f0*/  STL.64 [R1+0x880], R216 ;  /* 0x000880d801007387 */ /* 0x0003e80000100a00 */
        /* <DEDUP_REMOVED lines=14> */
[----:B------:R1:W-:Y:S01]  /*1b1e0*/  STL.64 [R1+0x818], R190 ;  /* 0x000818be01007387 */ /* 0x0003e20000100a00 */
[C---:B------:R-:W-:Y:S03]  /*1b1f0*/  HMMA.1688.F32.TF32 R108, R244.reuse, R180, R100 ;  /* 0x000000b4f46c723c */ /* 0x040fe60000081064 */
[----:B------:R1:W-:Y:S04]  /*1b200*/  STL.64 [R1+0x1280], R120 ;  /* 0x0012807801007387 */ /* 0x0003e80000100a00 */
[----:B------:R1:W-:Y:S04]  /*1b210*/  STL.64 [R1+0x1288], R122 ;  /* 0x0012887a01007387 */ /* 0x0003e80000100a00 */
[----:B------:R1:W-:Y:S04]  /*1b220*/  STL.64 [R1+0x1270], R116 ;  /* 0x0012707401007387 */ /* 0x0003e80000100a00 */
[----:B------:R1:W-:Y:S04]  /*1b230*/  STL.64 [R1+0x1278], R118 ;  /* 0x0012787601007387 */ /* 0x0003e80000100a00 */
[----:B------:R-:W2:Y:S04]  /*1b240*/  LDL.LU.64 R100, [R1+0x5d0] ;  /* 0x0005d00001647983 */ /* 0x000ea80000300a00 */
[----:B------:R1:W-:Y:S04]  /*1b250*/  STL.64 [R1+0x1260], R112 ;  /* 0x0012607001007387 */ /* 0x0003e80000100a00 */
[----:B------:R1:W-:Y:S04]  /*1b260*/  STL.64 [R1+0x1268], R114 ;  /* 0x0012687201007387 */ /* 0x0003e80000100a00 */
[----:B------:R-:W2:Y:S04]  /*1b270*/  LDL.LU.64 R102, [R1+0x5d8] ;  /* 0x0005d80001667983 */ /* 0x000ea80000300a00 */
[----:B------:R3:W-:Y:S04]  /*1b280*/  STL.64 [R1+0x1250], R108 ;  /* 0x0012506c01007387 */ /* 0x0007e80000100a00 */
[----:B------:R3:W-:Y:S04]  /*1b290*/  STL.64 [R1+0x1258], R110 ;  /* 0x0012586e01007387 */ /* 0x0007e80000100a00 */
[----:B----4-:R-:W4:Y:S04]  /*1b2a0*/  LDL.LU.64 R224, [R1+0x5b0] ;  /* 0x0005b00001e07983 */ /* 0x010f280000300a00 */
[----:B-1----:R-:W4:Y:S04]  /*1b2b0*/  LDL.LU.64 R226, [R1+0x5b8] ;  /* 0x0005b80001e27983 */ /* 0x002f280000300a00 */
        /* <DEDUP_REMOVED lines=24> */
[----:B---3--:R-:W3:Y:S04]  /*1b440*/  LDL.LU.64 R108, [R1+0x2f0] ;  /* 0x0002f000016c7983 */ /* 0x008ee80000300a00 */
[----:B------:R-:W3:Y:S01]  /*1b450*/  LDL.LU.64 R110, [R1+0x2f8] ;  /* 0x0002f800016e7983 */ /* 0x000ee20000300a00 */
[C---:B--2---:R-:W-:Y:S03]  /*1b460*/  HMMA.1688.F32.TF32 R240, R244.reuse, R176, R100 ;  /* 0x000000b0f4f0723c */ /* 0x044fe60000081064 */
[----:B------:R-:W2:Y:S04]  /*1b470*/  LDL.LU.64 R100, [R1+0x2e0] ;  /* 0x0002e00001647983 */ /* 0x000ea80000300a00 */
[----:B------:R-:W2:Y:S01]  /*1b480*/  LDL.LU.64 R102, [R1+0x2e8] ;  /* 0x0002e80001667983 */ /* 0x000ea20000300a00 */
[C---:B----4-:R-:W-:Y:S06]  /*1b490*/  HMMA.1688.F32.TF32 R224, R244.reuse, R172, R224 ;  /* 0x000000acf4e0723c */ /* 0x050fec00000810e0 */
[C---:B------:R-:W-:Y:S06]  /*1b4a0*/  HMMA.1688.F32.TF32 R220, R244.reuse, R168, R220 ;  /* 0x000000a8f4dc723c */ /* 0x040fec00000810dc */
[C---:B------:R-:W-:Y:S06]  /*1b4b0*/  HMMA.1688.F32.TF32 R216, R244.reuse, R164, R216 ;  /* 0x000000a4f4d8723c */ /* 0x040fec00000810d8 */
[C---:B------:R-:W-:Y:S06]  /*1b4c0*/  HMMA.1688.F32.TF32 R212, R244.reuse, R160, R212 ;  /* 0x000000a0f4d4723c */ /* 0x040fec00000810d4 */
[C---:B------:R-:W-:Y:S06]  /*1b4d0*/  HMMA.1688.F32.TF32 R208, R244.reuse, R156, R208 ;  /* 0x0000009cf4d0723c */ /* 0x040fec00000810d0 */
[C---:B------:R-:W-:Y:S06]  /*1b4e0*/  HMMA.1688.F32.TF32 R204, R244.reuse, R152, R204 ;  /* 0x00000098f4cc723c */ /* 0x040fec00000810cc */
[C---:B------:R-:W-:Y:S01]  /*1b4f0*/  HMMA.1688.F32.TF32 R200, R244.reuse, R148, R200 ;  /* 0x00000094f4c8723c */ /* 0x040fe200000810c8 */
[----:B------:R-:W-:Y:S05]  /*1b500*/  STL.64 [R1+0x12f0], R240 ;  /* 0x0012f0f001007387 */ /* 0x000fea0000100a00 */
[C---:B------:R-:W-:Y:S01]  /*1b510*/  HMMA.1688.F32.TF32 R196, R244.reuse, R144, R196 ;  /* 0x00000090f4c4723c */ /* 0x040fe200000810c4 */
[----:B------:R-:W-:Y:S05]  /*1b520*/  STL.64 [R1+0x12f8], R242 ;  /* 0x0012f8f201007387 */ /* 0x000fea0000100a00 */
[C---:B------:R-:W-:Y:S01]  /*1b530*/  HMMA.1688.F32.TF32 R192, R244.reuse, R140, R192 ;  /* 0x0000008cf4c0723c */ /* 0x040fe200000810c0 */
[----:B------:R-:W-:Y:S05]  /*1b540*/  STL.64 [R1+0x12e0], R224 ;  /* 0x0012e0e001007387 */ /* 0x000fea0000100a00 */
[C---:B------:R-:W-:Y:S01]  /*1b550*/  HMMA.1688.F32.TF32 R188, R244.reuse, R136, R188 ;  /* 0x00000088f4bc723c */ /* 0x040fe200000810bc */
[----:B------:R-:W-:Y:S05]  /*1b560*/  STL.64 [R1+0x12e8], R226 ;  /* 0x0012e8e201007387 */ /* 0x000fea0000100a00 */
[----:B------:R-:W-:Y:S01]  /*1b570*/  HMMA.1688.F32.TF32 R120, R244, R132, R120 ;  /* 0x00000084f478723c */ /* 0x000fe20000081078 */
[----:B------:R-:W-:Y:S05]  /*1b580*/  STL.64 [R1+0x12d0], R220 ;  /* 0x0012d0dc01007387 */ /* 0x000fea0000100a00 */
[C---:B------:R-:W-:Y:S01]  /*1b590*/  HMMA.1688.F32.TF32 R116, R236.reuse, R128, R116 ;  /* 0x00000080ec74723c */ /* 0x040fe20000081074 */
[----:B------:R-:W-:Y:S04]  /*1b5a0*/  STL.64 [R1+0x12d8], R222 ;  /* 0x0012d8de01007387 */ /* 0x000fe80000100a00 */
[----:B------:R-:W-:Y:S01]  /*1b5b0*/  STL.64 [R1+0x12c0], R216 ;  /* 0x0012c0d801007387 */ /* 0x000fe20000100a00 */
[C---:B------:R-:W-:Y:S03]  /*1b5c0*/  HMMA.1688.F32.TF32 R112, R236.reuse, R124, R112 ;  /* 0x0000007cec70723c */ /* 0x040fe60000081070 */
[----:B------:R-:W-:Y:S04]  /*1b5d0*/  STL.64 [R1+0x12c8], R218 ;  /* 0x0012c8da01007387 */ /* 0x000fe80000100a00 */
[----:B------:R1:W-:Y:S01]  /*1b5e0*/  STL.64 [R1+0x12b0], R212 ;  /* 0x0012b0d401007387 */ /* 0x0003e20000100a00 */
[C---:B---3--:R-:W-:Y:S03]  /*1b5f0*/  HMMA.1688.F32.TF32 R108, R236.reuse, R184, R108 ;  /* 0x000000b8ec6c723c */ /* 0x048fe6000008106c */
        /* <DEDUP_REMOVED lines=17> */
[----:B-1----:R-:W2:Y:S04]  /*1b710*/  LDL.LU.64 R212, [R1+0x390] ;  /* 0x0003900001d47983 */ /* 0x002ea80000300a00 */
[----:B------:R1:W-:Y:S04]  /*1b720*/  STL.64 [R1+0x7f0], R112 ;  /* 0x0007f07001007387 */ /* 0x0003e80000100a00 */
[----:B------:R1:W-:Y:S04]  /*1b730*/  STL.64 [R1+0x7f8], R114 ;  /* 0x0007f87201007387 */ /* 0x0003e80000100a00 */
[----:B---3--:R-:W3:Y:S04]  /*1b740*/  LDL.LU.64 R214, [R1+0x398] ;  /* 0x0003980001d67983 */ /* 0x008ee80000300a00 */
[----:B------:R1:W-:Y:S04]  /*1b750*/  STL.64 [R1+0x7e0], R108 ;  /* 0x0007e06c01007387 */ /* 0x0003e80000100a00 */
[----:B------:R1:W-:Y:S04]  /*1b760*/  STL.64 [R1+0x7e8], R110 ;  /* 0x0007e86e01007387 */ /* 0x0003e80000100a00 */
[----:B----4-:R-:W4:Y:S04]  /*1b770*/  LDL.LU.64 R208, [R1+0x380] ;  /* 0x0003800001d07983 */ /* 0x010f280000300a00 */
[----:B------:R-:W4:Y:S04]  /*1b780*/  LDL.LU.64 R210, [R1+0x388] ;  /* 0x0003880001d27983 */ /* 0x000f280000300a00 */
[----:B------:R-:W-:Y:S04]  /*1b790*/  LDS R245, [R2+UR13+0x100] ;  /* 0x0001000d02f57984 */ /* 0x000fe80008000800 */
[----:B------:R-:W-:Y:S04]  /*1b7a0*/  LDS R247, [R2+UR13+0x1100] ;  /* 0x0011000d02f77984 */ /* 0x000fe80008000800 */
[----:B------:R-:W-:Y:S04]  /*1b7b0*/  LDS R244, [R59+UR13+0x100] ;  /* 0x0001000d3bf47984 */ /* 0x000fe80008000800 */
[----:B------:R-:W4:Y:S04]  /*1b7c0*/  LDS R246, [R59+UR13+0x1100] ;  /* 0x0011000d3bf67984 */ /* 0x000f280008000800 */
[----:B------:R-:W-:Y:S04]  /*1b7d0*/  LDS R241, [R58+UR13+0x180] ;  /* 0x0001800d3af17984 */ /* 0x000fe80008000800 */
[----:B------:R-:W-:Y:S04]  /*1b7e0*/  LDS R243, [R58+UR13+0x1180] ;  /* 0x0011800d3af37984 */ /* 0x000fe80008000800 */
[----:B------:R-:W-:Y:S04]  /*1b7f0*/  LDS R240, [R0+UR13+0x180] ;  /* 0x0001800d00f07984 */ /* 0x000fe80008000800 */
[----:B------:R-:W-:Y:S01]  /*1b800*/  LDS R242, [R0+UR13+0x1180] ;  /* 0x0011800d00f27984 */ /* 0x000fe20008000800 */
[----:B--2---:R-:W-:-:S15]  /*1b810*/  HMMA.1688.F32.TF32 R100, R236, R180, R100 ;  /* 0x000000b4ec64723c */ /* 0x004fde0000081064 */
[----:B------:R-:W-:-:S08]  /*1b820*/  NOP ;  /* 0x0000000000007918 */ /* 0x000fd00000000000 */
[----:B------:R2:W-:Y:S04]  /*1b830*/  STL.64 [R1+0x7a0], R100 ;  /* 0x0007a06401007387 */ /* 0x0005e80000100a00 */
[----:B------:R2:W-:Y:S04]  /*1b840*/  STL.64 [R1+0x7a8], R102 ;  /* 0x0007a86601007387 */ /* 0x0005e80000100a00 */
        /* <DEDUP_REMOVED lines=14> */
[----:B-1----:R-:W4:Y:S04]  /*1b930*/  LDL.LU.64 R112, [R1+0x3e0] ;  /* 0x0003e00001707983 */ /* 0x002f280000300a00 */
[----:B------:R-:W4:Y:S04]  /*1b940*/  LDL.LU.64 R114, [R1+0x3e8] ;  /* 0x0003e80001727983 */ /* 0x000f280000300a00 */
[----:B------:R-:W4:Y:S04]  /*1b950*/  LDL.LU.64 R108, [R1+0x3d0] ;  /* 0x0003d000016c7983 */ /* 0x000f280000300a00 */
[----:B------:R-:W4:Y:S04]  /*1b960*/  LDL.LU.64 R110, [R1+0x3d8] ;  /* 0x0003d800016e7983 */ /* 0x000f280000300a00 */
[----:B--2---:R-:W2:Y:S04]  /*1b970*/  LDL.LU.64 R100, [R1+0x3b0] ;  /* 0x0003b00001647983 */ /* 0x004ea80000300a00 */
[----:B------:R-:W2:Y:S01]  /*1b980*/  LDL.LU.64 R102, [R1+0x3b8] ;  /* 0x0003b80001667983 */ /* 0x000ea20000300a00 */
[C---:B---3--:R-:W-:Y:S06]  /*1b990*/  HMMA.1688.F32.TF32 R212, R236.reuse, R176, R212 ;  /* 0x000000b0ecd4723c */ /* 0x048fec00000810d4 */
[----:B----4-:R-:W-:-:S15]  /*1b9a0*/  HMMA.1688.F32.TF32 R208, R236, R172, R208 ;  /* 0x000000acecd0723c */ /* 0x010fde00000810d0 */
[----:B------:R-:W-:-:S02]  /*1b9b0*/  NOP ;  /* 0x0000000000007918 */ /* 0x000fc40000000000 */
[----:B------:R1:W-:Y:S04]  /*1b9c0*/  STL.64 [R1+0x790], R212 ;  /* 0x000790d401007387 */ /* 0x0003e80000100a00 */
[----:B------:R3:W-:Y:S04]  /*1b9d0*/  STL.64 [R1+0x798], R214 ;  /* 0x000798d601007387 */ /* 0x0007e80000100a00 */
[----:B------:R4:W-:Y:S04]  /*1b9e0*/  STL.64 [R1+0x780], R208 ;  /* 0x000780d001007387 */ /* 0x0009e80000100a00 */
[----:B------:R4:W-:Y:S01]  /*1b9f0*/  STL.64 [R1+0x788], R210 ;  /* 0x000788d201007387 */ /* 0x0009e20000100a00 */
        /* <DEDUP_REMOVED lines=10> */
[----:B------:R4:W-:Y:S05]  /*1baa0*/  STL.64 [R1+0x710], R204 ;  /* 0x000710cc01007387 */ /* 0x0009ea0000100a00 */
[----:B--2---:R-:W-:Y:S01]  /*1bab0*/  HMMA.1688.F32.TF32 R100, R236, R132, R100 ;  /* 0x00000084ec64723c */ /* 0x004fe20000081064 */
[----:B------:R2:W-:Y:S04]  /*1bac0*/  STL.64 [R1+0x718], R206 ;  /* 0x000718ce01007387 */ /* 0x0005e80000100a00 */
[----:B------:R2:W-:Y:S04]  /*1bad0*/  STL [R1+0x708], R202 ;  /* 0x000708ca01007387 */ /* 0x0005e80000100800 */
        /* <DEDUP_REMOVED lines=16> */
[----:B------:R-:W2:Y:S04]  /*1bbe0*/  LDL.LU.64 R224, [R1+0x3a0] ;  /* 0x0003a00001e07983 */ /* 0x000ea80000300a00 */
[----:B------:R-:W2:Y:S04]  /*1bbf0*/  LDL.LU.64 R226, [R1+0x3a8] ;  /* 0x0003a80001e27983 */ /* 0x000ea80000300a00 */
[----:B------:R-:W2:Y:S04]  /*1bc00*/  LDL.LU.64 R220, [R1+0x330] ;  /* 0x0003300001dc7983 */ /* 0x000ea80000300a00 */
[----:B------:R-:W2:Y:S04]  /*1bc10*/  LDL.LU.64 R222, [R1+0x338] ;  /* 0x0003380001de7983 */ /* 0x000ea80000300a00 */
[----:B------:R-:W2:Y:S04]  /*1bc20*/  LDL.LU.64 R216, [R1+0x2d0] ;  /* 0x0002d00001d87983 */ /* 0x000ea80000300a00 */
[----:B------:R-:W2:Y:S04]  /*1bc30*/  LDL.LU.64 R218, [R1+0x2d8] ;  /* 0x0002d80001da7983 */ /* 0x000ea80000300a00 */
[----:B-1----:R-:W2:Y:S04]  /*1bc40*/  LDL.LU.64 R212, [R1+0x2c0] ;  /* 0x0002c00001d47983 */ /* 0x002ea80000300a00 */
[----:B---3--:R-:W3:Y:S04]  /*1bc50*/  LDL.LU.64 R214, [R1+0x2c8] ;  /* 0x0002c80001d67983 */ /* 0x008ee80000300a00 */
[----:B----4-:R-:W4:Y:S01]  /*1bc60*/  LDL.LU.64 R208, [R1+0x2a0] ;  /* 0x0002a00001d07983 */ /* 0x010f220000300a00 */
[----:B------:R-:W-:-:S03]  /*1bc70*/  IMAD.MOV.U32 R2, RZ, RZ, R203 ;  /* 0x000000ffff027224 */ /* 0x000fc600078e00cb */
[----:B------:R-:W4:Y:S04]  /*1bc80*/  LDL.LU.64 R210, [R1+0x2a8] ;  /* 0x0002a80001d27983 */ /* 0x000f280000300a00 */
[----:B------:R-:W4:Y:S04]  /*1bc90*/  LDL.LU.64 R204, [R1+0x290] ;  /* 0x0002900001cc7983 */ /* 0x000f280000300a00 */
[----:B--2---:R-:W2:Y:S04]  /*1bca0*/  LDL.LU.64 R206, [R1+0x298] ;  /* 0x0002980001ce7983 */ /* 0x004ea80000300a00 */
        /* <DEDUP_REMOVED lines=18> */
[----:B------:R-:W-:Y:S04]  /*1bdd0*/  LDS R236, [R59+UR13+0x180] ;  /* 0x0001800d3bec7984 */ /* 0x000fe80008000800 */
[----:B------:R1:W-:Y:S04]  /*1bde0*/  LDS R238, [R59+UR13+0x1180] ;  /* 0x0011800d3bee7984 */ /* 0x0003e80008000800 */
[----:B------:R-:W2:Y:S04]  /*1bdf0*/  LDL.LU.64 R56, [R1+0x110] ;  /* 0x0001100001387983 */ /* 0x000ea80000300a00 */
[----:B-1----:R-:W2:Y:S01]  /*1be00*/  LDL.LU.64 R58, [R1+0x118] ;  /* 0x00011800013a7983 */ /* 0x002ea20000300a00 */
[----:B------:R-:W-:-:S15]  /*1be10*/  HMMA.1688.F32.TF32 R224, R244, R128, R224 ;  /* 0x00000080f4e0723c */ /* 0x000fde00000810e0 */
[----:B------:R-:W-:-:S08]  /*1be20*/  NOP ;  /* 0x0000000000007918 */ /* 0x000fd00000000000 */
[----:B------:R-:W-:Y:S04]  /*1be30*/  STL.64 [R1+0x1240], R224 ;  /* 0x001240e001007387 */ /* 0x000fe80000100a00 */
[----:B------:R1:W-:Y:S02]  /*1be40*/  STL.64 [R1+0x1248], R226 ;  /* 0x001248e201007387 */ /* 0x0003e40000100a00 */
[C---:B-1----:R-:W-:Y:S06]  /*1be50*/  HMMA.1688.F32.TF32 R224, R244.reuse, R124, R220 ;  /* 0x0000007cf4e0723c */ /* 0x042fec00000810dc */
[C---:B------:R-:W-:Y:S06]  /*1be60*/  HMMA.1688.F32.TF32 R220, R244.reuse, R184, R216 ;  /* 0x000000b8f4dc723c */ /* 0x040fec00000810d8 */
[C---:B---3--:R-:W-:Y:S06]  /*1be70*/  HMMA.1688.F32.TF32 R216, R244.reuse, R180, R212 ;  /* 0x000000b4f4d8723c */ /* 0x048fec00000810d4 */
[C---:B----4-:R-:W-:Y:S06]  /*1be80*/  HMMA.1688.F32.TF32 R212, R244.reuse, R176, R208 ;  /* 0x000000b0f4d4723c */ /* 0x050fec00000810d0 */
[C---:B--2---:R-:W-:Y:S06]  /*1be90*/  HMMA.1688.F32.TF32 R208, R244.reuse, R172, R204 ;  /* 0x000000acf4d0723c */ /* 0x044fec00000810cc */
        /* <DEDUP_REMOVED lines=11> */
[C---:B------:R-:W-:Y:S01]  /*1bf50*/  HMMA.1688.F32.TF32 R112, R244.reuse, R140, R108 ;  /* 0x0000008cf470723c */ /* 0x040fe2000008106c */
[----:B------:R-:W-:Y:S04]  /*1bf60*/  STL.64 [R1+0x1210], R216 ;  /* 0x001210d801007387 */ /* 0x000fe80000100a00 */
[----:B------:R-:W-:Y:S01]  /*1bf70*/  STL.64 [R1+0x1218], R218 ;  /* 0x001218da01007387 */ /* 0x000fe20000100a00 */
[C---:B------:R-:W-:Y:S03]  /*1bf80*/  HMMA.1688.F32.TF32 R108, R244.reuse, R136, R100 ;  /* 0x00000088f46c723c */ /* 0x040fe60000081064 */
[----:B------:R-:W-:Y:S04]  /*1bf90*/  STL.64 [R1+0x1200], R212 ;  /* 0x001200d401007387 */ /* 0x000fe80000100a00 */
[----:B------:R-:W-:Y:S01]  /*1bfa0*/  STL.64 [R1+0x1208], R214 ;  /* 0x001208d601007387 */ /* 0x000fe20000100a00 */
[----:B------:R-:W-:Y:S03]  /*1bfb0*/  HMMA.1688.F32.TF32 R100, R244, R132, R56 ;  /* 0x00000084f464723c */ /* 0x000fe60000081038 */
        /* <DEDUP_REMOVED lines=18> */
[----:B------:R-:W2:Y:S04]  /*1c0e0*/  LDL.LU.64 R56, [R1+0x100] ;  /* 0x0001000001387983 */ /* 0x000ea80000300a00 */
[----:B------:R1:W-:Y:S04]  /*1c0f0*/  STL.64 [R1+0x1160], R108 ;  /* 0x0011606c01007387 */ /* 0x0003e80000100a00 */
[----:B------:R3:W-:Y:S04]  /*1c100*/  STL.64 [R1+0x1168], R110 ;  /* 0x0011686e01007387 */ /* 0x0007e80000100a00 */
[----:B------:R-:W2:Y:S04]  /*1c110*/  LDL.LU.64 R58, [R1+0x108] ;  /* 0x00010800013a7983 */ /* 0x000ea80000300a00 */
[----:B------:R4:W-:Y:S04]  /*1c120*/  STL.64 [R1+0x1150], R100 ;  /* 0x0011506401007387 */ /* 0x0009e80000100a00 */
[----:B------:R4:W-:Y:S04]  /*1c130*/  STL.64 [R1+0x1158], R102 ;  /* 0x0011586601007387 */ /* 0x0009e80000100a00 */
[----:B-1----:R-:W2:Y:S04]  /*1c140*/  LDL.LU.64 R108, [R1+0xf0] ;  /* 0x0000f000016c7983 */ /* 0x002ea80000300a00 */
[----:B---3--:R-:W3:Y:S04]  /*1c150*/  LDL.LU.64 R110, [R1+0xf8] ;  /* 0x0000f800016e7983 */ /* 0x008ee80000300a00 */
        /* <DEDUP_REMOVED lines=26> */
[----:B----4-:R-:W4:Y:S04]  /*1c300*/  LDL.LU.64 R100, [R1+0x10] ;  /* 0x0000100001647983 */ /* 0x010f280000300a00 */
[----:B------:R-:W4:Y:S04]  /*1c310*/  LDL.LU.64 R102, [R1+0x18] ;  /* 0x0000180001667983 */ /* 0x000f280000300a00 */
[----:B------:R-:W4:Y:S04]  /*1c320*/  LDL.LU.64 R244, [R1] ;  /* 0x0000000001f47983 */ /* 0x000f280000300a00 */
[----:B------:R-:W4:Y:S01]  /*1c330*/  LDL.LU.64 R246, [R1+0x8] ;  /* 0x0000080001f67983 */ /* 0x000f220000300a00 */
[----:B------:R-:W-:-:S05]  /*1c340*/  LOP3.LUT R239, R0, 0x60, RZ, 0x3c, !PT ;  /* 0x0000006000ef7812 */ /* 0x000fca00078e3cff */
[----:B------:R-:W-:Y:S04]  /*1c350*/  LDS R237, [R239+UR13+0x180] ;  /* 0x0001800defed7984 */ /* 0x000fe80008000800 */
[----:B------:R-:W1:Y:S02]  /*1c360*/  LDS R239, [R239+UR13+0x1180] ;  /* 0x0011800defef7984 */ /* 0x000e640008000800 */
[----:B-1----:R-:W-:Y:S06]  /*1c370*/  HMMA.1688.F32.TF32 R248, R236, R124, R248 ;  /* 0x0000007cecf8723c */ /* 0x002fec00000810f8 */
[C---:B--2---:R-:W-:Y:S06]  /*1c380*/  HMMA.1688.F32.TF32 R56, R240.reuse, R128, R56 ;  /* 0x00000080f038723c */ /* 0x044fec0000081038 */
[C---:B---3--:R-:W-:Y:S06]  /*1c390*/  HMMA.1688.F32.TF32 R108, R240.reuse, R124, R108 ;  /* 0x0000007cf06c723c */ /* 0x048fec000008106c */
[C---:B------:R-:W-:Y:S06]  /*1c3a0*/  HMMA.1688.F32.TF32 R112, R240.reuse, R184, R112 ;  /* 0x000000b8f070723c */ /* 0x040fec0000081070 */
[C---:B------:R-:W-:Y:S05]  /*1c3b0*/  HMMA.1688.F32.TF32 R220, R240.reuse, R180, R220 ;  /* 0x000000b4f0dc723c */ /* 0x040fea00000810dc */
[----:B------:R-:W-:Y:S01]  /*1c3c0*/  STL.64 [R1+0x640], R56 ;  /* 0x0006403801007387 */ /* 0x000fe20000100a00 */
[C---:B------:R-:W-:Y:S03]  /*1c3d0*/  HMMA.1688.F32.TF32 R120, R240.reuse, R176, R120 ;  /* 0x000000b0f078723c */ /* 0x040fe60000081078 */
[----:B------:R1:W-:Y:S03]  /*1c3e0*/  STL.64 [R1+0x648], R58 ;  /* 0x0006483a01007387 */ /* 0x0003e60000100a00 */
[C---:B------:R-:W-:Y:S01]  /*1c3f0*/  HMMA.1688.F32.TF32 R224, R240.reuse, R172, R224 ;  /* 0x000000acf0e0723c */ /* 0x040fe200000810e0 */
[----:B-1----:R-:W2:Y:S05]  /*1c400*/  LDL.LU.64 R58, [R1+0x2708] ;  /* 0x00270800013a7983 */ /* 0x002eaa0000300a00 */
[C---:B------:R-:W-:Y:S01]  /*1c410*/  HMMA.1688.F32.TF32 R192, R240.reuse, R168, R192 ;  /* 0x000000a8f0c0723c */ /* 0x040fe200000810c0 */
[----:B------:R-:W2:Y:S04]  /*1c420*/  LDL.LU.64 R56, [R1+0x2700] ;  /* 0x0027000001387983 */ /* 0x000ea80000300a00 */
[----:B------:R-:W-:Y:S01]  /*1c430*/  STL.64 [R1+0x630], R108 ;  /* 0x0006306c01007387 */ /* 0x000fe20000100a00 */
[C---:B------:R-:W-:Y:S03]  /*1c440*/  HMMA.1688.F32.TF32 R196, R240.reuse, R164, R196 ;  /* 0x000000a4f0c4723c */ /* 0x040fe600000810c4 */
[----:B------:R1:W-:Y:S03]  /*1c450*/  STL.64 [R1+0x638], R110 ;  /* 0x0006386e01007387 */ /* 0x0003e60000100a00 */
[C---:B------:R-:W-:Y:S01]  /*1c460*/  HMMA.1688.F32.TF32 R200, R240.reuse, R160, R200 ;  /* 0x000000a0f0c8723c */ /* 0x040fe200000810c8 */
[----:B-1----:R-:W3:Y:S04]  /*1c470*/  LDL.LU.64 R110, [R1+0x26f8] ;  /* 0x0026f800016e7983 */ /* 0x002ee80000300a00 */
[----:B------:R-:W3:Y:S04]  /*1c480*/  LDL.LU.64 R108, [R1+0x26f0] ;  /* 0x0026f000016c7983 */ /* 0x000ee80000300a00 */
[----:B------:R-:W-:Y:S04]  /*1c490*/  STL.64 [R1+0x620], R112 ;  /* 0x0006207001007387 */ /* 0x000fe80000100a00 */
[----:B------:R1:W-:Y:S01]  /*1c4a0*/  STL.64 [R1+0x628], R114 ;  /* 0x0006287201007387 */ /* 0x0003e20000100a00 */
[C---:B------:R-:W-:Y:S03]  /*1c4b0*/  HMMA.1688.F32.TF32 R116, R240.reuse, R156, R116 ;  /* 0x0000009cf074723c */ /* 0x040fe60000081074 */
        /* <DEDUP_REMOVED lines=29> */
[----:B----4-:R-:W-:Y:S03]  /*1c690*/  HMMA.1688.F32.TF32 R240, R240, R132, R100 ;  /* 0x00000084f0f0723c */ /* 0x010fe60000081064 */
[----:B-1----:R-:W4:Y:S04]  /*1c6a0*/  LDL.LU.64 R202, [R1+0x2688] ;  /* 0x0026880001ca7983 */ /* 0x002f280000300a00 */
[----:B------:R-:W4:Y:S04]  /*1c6b0*/  LDL.LU.64 R200, [R1+0x2680] ;  /* 0x0026800001c87983 */ /* 0x000f280000300a00 */
[----:B------:R-:W-:Y:S04]  /*1c6c0*/  STL.64 [R1+0x590], R116 ;  /* 0x0005907401007387 */ /* 0x000fe80000100a00 */
        /* <DEDUP_REMOVED lines=12> */
[----:B------:R1:W-:Y:S01]  /*1c790*/  STL.64 [R1+0x548], R210 ;  /* 0x000548d201007387 */ /* 0x0003e20000100a00 */
[C---:B------:R-:W-:Y:S03]  /*1c7a0*/  HMMA.1688.F32.TF32 R244, R236.reuse, R128, R244 ;  /* 0x00000080ecf4723c */ /* 0x040fe600000810f4 */
        /* <DEDUP_REMOVED lines=10> */
[----:B------:R-:W4:Y:S04]  /*1c850*/  LDL.LU.64 R102, [R1+0x2618] ;  /* 0x0026180001667983 */ /* 0x000f280000300a00 */
[----:B------:R-:W4:Y:S04]  /*1c860*/  LDL.LU.64 R100, [R1+0x2610] ;  /* 0x0026100001647983 */ /* 0x000f280000300a00 */
[----:B------:R-:W-:Y:S04]  /*1c870*/  STL.64 [R1+0x450], R240 ;  /* 0x000450f001007387 */ /* 0x000fe80000100a00 */
[----:B------:R1:W-:Y:S02]  /*1c880*/  STL.64 [R1+0x458], R242 ;  /* 0x000458f201007387 */ /* 0x0003e40000100a00 */
[C---:B-1----:R-:W-:Y:S06]  /*1c890*/  HMMA.1688.F32.TF32 R240, R236.reuse, R184, R232 ;  /* 0x000000b8ecf0723c */ /* 0x042fec00000810e8 */
        /* <DEDUP_REMOVED lines=8> */
[----:B------:R1:W-:Y:S01]  /*1c920*/  STL.64 [R1+0x1118], R234 ;  /* 0x001118ea01007387 */ /* 0x0003e20000100a00 */
[C---:B------:R-:W-:Y:S03]  /*1c930*/  HMMA.1688.F32.TF32 R12, R236.reuse, R168, R12 ;  /* 0x000000a8ec0c723c */ /* 0x040fe6000008100c */
[----:B------:R-:W-:Y:S04]  /*1c940*/  LDS R228, [R0+UR13+0x200] ;  /* 0x0002000d00e47984 */ /* 0x000fe80008000800 */
[----:B------:R-:W-:Y:S01]  /*1c950*/  LDS R230, [R0+UR13+0x1200] ;  /* 0x0012000d00e67984 */ /* 0x000fe20008000800 */
[C---:B-1----:R-:W-:Y:S06]  /*1c960*/  HMMA.1688.F32.TF32 R232, R236.reuse, R176, R48 ;  /* 0x000000b0ece8723c */ /* 0x042fec0000081030 */
[C---:B------:R-:W-:Y:S06]  /*1c970*/  HMMA.1688.F32.TF32 R48, R236.reuse, R172, R8 ;  /* 0x000000acec30723c */ /* 0x040fec0000081008 */
[C---:B------:R-:W-:Y:S11]  /*1c980*/  HMMA.1688.F32.TF32 R8, R236.reuse, R164, R16 ;  /* 0x000000a4ec08723c */ /* 0x040ff60000081010 */
[----:B------:R-:W-:Y:S04]  /*1c990*/  STL.64 [R1+0x1100], R232 ;  /* 0x001100e801007387 */ /* 0x000fe80000100a00 */
[----:B------:R-:W-:Y:S04]  /*1c9a0*/  STL.64 [R1+0x1108], R234 ;  /* 0x001108ea01007387 */ /* 0x000fe80000100a00 */
[----:B------:R-:W-:Y:S04]  /*1c9b0*/  STL.64 [R1+0x10f0], R48 ;  /* 0x0010f03001007387 */ /* 0x000fe80000100a00 */
[----:B------:R-:W-:Y:S04]  /*1c9c0*/  STL.64 [R1+0x10f8], R50 ;  /* 0x0010f83201007387 */ /* 0x000fe80000100a00 */
[----:B------:R-:W-:Y:S04]  /*1c9d0*/  STL.64 [R1+0x10e0], R12 ;  /* 0x0010e00c01007387 */ /* 0x000fe80000100a00 */
[----:B------:R1:W-:Y:S04]  /*1c9e0*/  STL.64 [R1+0x10e8], R14 ;  /* 0x0010e80e01007387 */ /* 0x0003e80000100a00 */
[----:B------:R-:W-:Y:S04]  /*1c9f0*/  STL.64 [R1+0x10d0], R8 ;  /* 0x0010d00801007387 */ /* 0x000fe80000100a00 */
[----:B------:R2:W-:Y:S01]  /*1ca00*/  STL.64 [R1+0x10d8], R10 ;  /* 0x0010d80a01007387 */ /* 0x0005e20000100a00 */
[C---:B-1----:R-:W-:Y:S06]  /*1ca10*/  HMMA.1688.F32.TF32 R12, R236.reuse, R160, R20 ;  /* 0x000000a0ec0c723c */ /* 0x042fec0000081014 */
[----:B--2---:R-:W-:-:S15]  /*1ca20*/  HMMA.1688.F32.TF32 R8, R236, R156, R24 ;  /* 0x0000009cec08723c */ /* 0x004fde0000081018 */
[----:B------:R-:W-:-:S02]  /*1ca30*/  NOP ;  /* 0x0000000000007918 */ /* 0x000fc40000000000 */
[----:B------:R1:W-:Y:S04]  /*1ca40*/  STL.64 [R1+0x10c0], R12 ;  /* 0x0010c00c01007387 */ /* 0x0003e80000100a00 */
[----:B------:R2:W-:Y:S04]  /*1ca50*/  STL.64 [R1+0x10c8], R14 ;  /* 0x0010c80e01007387 */ /* 0x0005e80000100a00 */
[----:B------:R-:W3:Y:S04]  /*1ca60*/  LDL.LU.64 R240, [R1+0x190] ;  /* 0x0001900001f07983 */ /* 0x000ee80000300a00 */
[----:B------:R-:W3:Y:S04]  /*1ca70*/  LDL.LU.64 R242, [R1+0x198] ;  /* 0x0001980001f27983 */ /* 0x000ee80000300a00 */
[----:B------:R-:W-:Y:S04]  /*1ca80*/  STL.64 [R1+0x10b0], R8 ;  /* 0x0010b00801007387 */ /* 0x000fe80000100a00 */
[----:B------:R-:W-:Y:S04]  /*1ca90*/  STL.64 [R1+0x10b8], R10 ;  /* 0x0010b80a01007387 */ /* 0x000fe80000100a00 */
        /* <DEDUP_REMOVED lines=9> */
[----:B--2---:R-:W2:Y:S01]  /*1cb30*/  LDL.LU.64 R14, [R1+0x128] ;  /* 0x00012800010e7983 */ /* 0x004ea20000300a00 */
[----:B------:R-:W-:Y:S01]  /*1cb40*/  HMMA.1688.F32.TF32 R248, R236, R152, R4 ;  /* 0x00000098ecf8723c */ /* 0x000fe20000081004 */
[----:B------:R-:W-:-:S05]  /*1cb50*/  LOP3.LUT R247, R0, 0x20, RZ, 0x3c, !PT ;  /* 0x0000002000f77812 */ /* 0x000fca00078e3cff */
[C---:B------:R-:W-:Y:S01]  /*1cb60*/  HMMA.1688.F32.TF32 R24, R236.reuse, R148, R28 ;  /* 0x00000094ec18723c */ /* 0x040fe2000008101c */
[----:B------:R-:W-:Y:S04]  /*1cb70*/  LDS R229, [R247+UR13+0x200] ;  /* 0x0002000df7e57984 */ /* 0x000fe80008000800 */
[----:B------:R-:W3:Y:S01]  /*1cb80*/  LDS R231, [R247+UR13+0x1200] ;  /* 0x0012000df7e77984 */ /* 0x000ee20008000800 */
[C---:B------:R-:W-:Y:S06]  /*1cb90*/  HMMA.1688.F32.TF32 R4, R236.reuse, R144, R32 ;  /* 0x00000090ec04723c */ /* 0x040fec0000081020 */
[C---:B------:R-:W-:Y:S05]  /*1cba0*/  HMMA.1688.F32.TF32 R28, R236.reuse, R140, R36 ;  /* 0x0000008cec1c723c */ /* 0x040fea0000081024 */
[----:B------:R-:W-:Y:S04]  /*1cbb0*/  STL.64 [R1+0x10a0], R248 ;  /* 0x0010a0f801007387 */ /* 0x000fe80000100a00 */
[----:B------:R-:W-:Y:S04]  /*1cbc0*/  STL.64 [R1+0x10a8], R250 ;  /* 0x0010a8fa01007387 */ /* 0x000fe80000100a00 */
[----:B------:R-:W-:Y:S04]  /*1cbd0*/  STL.64 [R1+0x1090], R24 ;  /* 0x0010901801007387 */ /* 0x000fe80000100a00 */
[----:B------:R1:W-:Y:S04]  /*1cbe0*/  STL.64 [R1+0x1098], R26 ;  /* 0x0010981a01007387 */ /* 0x0003e80000100a00 */
[----:B------:R-:W-:Y:S04]  /*1cbf0*/  STL.64 [R1+0x1080], R4 ;  /* 0x0010800401007387 */ /* 0x000fe80000100a00 */
[----:B------:R1:W-:Y:S02]  /*1cc00*/  STL.64 [R1+0x1088], R6 ;  /* 0x0010880601007387 */ /* 0x0003e40000100a00 */
[----:B-1----:R-:W-:Y:S01]  /*1cc10*/  HMMA.1688.F32.TF32 R24, R236, R136, R40 ;  /* 0x00000088ec18723c */ /* 0x002fe20000081028 */
[C---:B------:R-:W-:Y:S01]  /*1cc20*/  LOP3.LUT R245, R0.reuse, 0x40, RZ, 0x3c, !PT ;  /* 0x0000004000f57812 */ /* 0x040fe200078e3cff */
[----:B------:R-:W-:Y:S01]  /*1cc30*/  LDS R248, [R0+UR13+0x280] ;  /* 0x0002800d00f87984 */ /* 0x000fe20008000800 */
[----:B------:R-:W-:-:S03]  /*1cc40*/  LOP3.LUT R246, R0, 0x60, RZ, 0x3c, !PT ;  /* 0x0000006000f67812 */ /* 0x000fc600078e3cff */
[----:B------:R-:W-:Y:S01]  /*1cc50*/  LDS R250, [R0+UR13+0x1280] ;  /* 0x0012800d00fa7984 */ /* 0x000fe20008000800 */
[----:B------:R-:W-:Y:S03]  /*1cc60*/  HMMA.1688.F32.TF32 R4, R236, R132, R44 ;  /* 0x00000084ec04723c */ /* 0x000fe6000008102c */
[----:B------:R-:W-:Y:S04]  /*1cc70*/  STL.64 [R1+0x1070], R28 ;  /* 0x0010701c01007387 */ /* 0x000fe80000100a00 */
[----:B------:R-:W-:Y:S04]  /*1cc80*/  STL.64 [R1+0x1078], R30 ;  /* 0x0010781e01007387 */ /* 0x000fe80000100a00 */
[----:B------:R-:W-:Y:S04]  /*1cc90*/  LDS R8, [R245+UR13+0x200] ;  /* 0x0002000df5087984 */ /* 0x000fe80008000800 */
[----:B------:R-:W-:Y:S04]  /*1cca0*/  LDS R10, [R245+UR13+0x1200] ;  /* 0x0012000df50a7984 */ /* 0x000fe80008000800 */
[----:B------:R-:W-:Y:S04]  /*1ccb0*/  STL.64 [R1+0x1060], R24 ;  /* 0x0010601801007387 */ /* 0x000fe80000100a00 */
[----:B------:R3:W-:Y:S04]  /*1ccc0*/  STL.64 [R1+0x1068], R26 ;  /* 0x0010681a01007387 */ /* 0x0007e80000100a00 */
[----:B------:R-:W-:Y:S04]  /*1ccd0*/  STL.64 [R1+0x1050], R4 ;  /* 0x0010500401007387 */ /* 0x000fe80000100a00 */
[----:B------:R1:W-:Y:S04]  /*1cce0*/  STL.64 [R1+0x1058], R6 ;  /* 0x0010580601007387 */ /* 0x0003e80000100a00 */
[----:B------:R-:W-:Y:S04]  /*1ccf0*/  LDS R9, [R246+UR13+0x200] ;  /* 0x0002000df6097984 */ /* 0x000fe80008000800 */
[----:B------:R-:W2:Y:S04]  /*1cd00*/  LDS R11, [R246+UR13+0x1200] ;  /* 0x0012000df60b7984 */ /* 0x000ea80008000800 */
[----:B------:R-:W-:Y:S04]  /*1cd10*/  LDS R249, [R247+UR13+0x280] ;  /* 0x0002800df7f97984 */ /* 0x000fe80008000800 */
[----:B------:R-:W2:Y:S01]  /*1cd20*/  LDS R251, [R247+UR13+0x1280] ;  /* 0x0012800df7fb7984 */ /* 0x000ea20008000800 */
[----:B------:R-:W-:-:S03]  /*1cd30*/  IMAD.MOV.U32 R244, RZ, RZ, R127 ;  /* 0x000000fffff47224 */ /* 0x000fc600078e007f */
[----:B------:R-:W-:Y:S04]  /*1cd40*/  LDS R236, [R0+UR13+0x2000] ;  /* 0x0020000d00ec7984 */ /* 0x000fe80008000800 */
[----:B------:R-:W-:Y:S04]  /*1cd50*/  LDS R238, [R0+UR13+0x3000] ;  /* 0x0030000d00ee7984 */ /* 0x000fe80008000800 */
[----:B------:R-:W-:Y:S04]  /*1cd60*/  LDS R237, [R247+UR13+0x2000] ;  /* 0x0020000df7ed7984 */ /* 0x000fe80008000800 */
[----:B------:R-:W-:Y:S01]  /*1cd70*/  LDS R239, [R247+UR13+0x3000] ;  /* 0x0030000df7ef7984 */ /* 0x000fe20008000800 */
[C---:B---3--:R-:W-:Y:S03]  /*1cd80*/  HMMA.1688.F32.TF32 R24, R228.reuse, R128, R240 ;  /* 0x00000080e418723c */ /* 0x048fe600000810f0 */
[----:B------:R-:W-:Y:S04]  /*1cd90*/  LDS R240, [R245+UR13+0x380] ;  /* 0x0003800df5f07984 */ /* 0x000fe80008000800 */
[----:B------:R-:W-:Y:S01]  /*1cda0*/  LDS R242, [R245+UR13+0x1380] ;  /* 0x0013800df5f27984 */ /* 0x000fe20008000800 */
[C---:B----4-:R-:W-:Y:S03]  /*1cdb0*/  HMMA.1688.F32.TF32 R28, R228.reuse, R124, R232 ;  /* 0x0000007ce41c723c */ /* 0x050fe600000810e8 */
[----:B------:R-:W-:Y:S04]  /*1cdc0*/  LDS R241, [R246+UR13+0x380] ;  /* 0x0003800df6f17984 */ /* 0x000fe80008000800 */
[----:B------:R-:W-:Y:S01]  /*1cdd0*/  LDS R243, [R246+UR13+0x1380] ;  /* 0x0013800df6f37984 */ /* 0x000fe20008000800 */
[C---:B-1----:R-:W-:Y:S07]  /*1cde0*/  HMMA.1688.F32.TF32 R4, R228.reuse, R184, R48 ;  /* 0x000000b8e404723c */ /* 0x042fee0000081030 */
[----:B------:R-:W-:Y:S04]  /*1cdf0*/  STL.64 [R1+0x3f0], R24 ;  /* 0x0003f01801007387 */ /* 0x000fe80000100a00 */
[----:B------:R1:W-:Y:S04]  /*1ce00*/  STL.64 [R1+0x3f8], R26 ;  /* 0x0003f81a01007387 */ /* 0x0003e80000100a00 */
[----:B------:R-:W-:Y:S01]  /*1ce10*/  STL.64 [R1+0x3d0], R28 ;  /* 0x0003d01c01007387 */ /* 0x000fe20000100a00 */
[C---:B-1----:R-:W-:Y:S03]  /*1ce20*/  HMMA.1688.F32.TF32 R24, R228.reuse, R180, R20 ;  /* 0x000000b4e418723c */ /* 0x042fe60000081014 */
[----:B------:R-:W-:Y:S03]  /*1ce30*/  STL.64 [R1+0x3d8], R30 ;  /* 0x0003d81e01007387 */ /* 0x000fe60000100a00 */
[C---:B------:R-:W-:Y:S01]  /*1ce40*/  HMMA.1688.F32.TF32 R20, R228.reuse, R176, R16 ;  /* 0x000000b0e414723c */ /* 0x040fe20000081010 */
[----:B------:R-:W-:Y:S04]  /*1ce50*/  STL.64 [R1+0x3c0], R4 ;  /* 0x0003c00401007387 */ /* 0x000fe80000100a00 */
[----:B------:R2:W-:Y:S01]  /*1ce60*/  STL.64 [R1+0x3c8], R6 ;  /* 0x0003c80601007387 */ /* 0x0005e20000100a00 */
[C---:B------:R-:W-:Y:S06]  /*1ce70*/  HMMA.1688.F32.TF32 R16, R228.reuse, R168, R104 ;  /* 0x000000a8e410723c */ /* 0x040fec0000081068 */
[C---:B--2---:R-:W-:Y:S06]  /*1ce80*/  HMMA.1688.F32.TF32 R4, R228.reuse, R172, R12 ;  /* 0x000000ace404723c */ /* 0x044fec000008100c */
[C---:B------:R-:W-:Y:S01]  /*1ce90*/  HMMA.1688.F32.TF32 R12, R228.reuse, R164, R64 ;  /* 0x000000a4e40c723c */ /* 0x040fe20000081040 */
        /* <DEDUP_REMOVED lines=8> */
[C---:B-1----:R-:W-:Y:S03]  /*1cf20*/  HMMA.1688.F32.TF32 R4, R228.reuse, R160, R68 ;  /* 0x000000a0e404723c */ /* 0x042fe60000081044 */
[----:B------:R-:W-:Y:S04]  /*1cf30*/  STL.64 [R1+0x370], R12 ;  /* 0x0003700c01007387 */ /* 0x000fe80000100a00 */
[----:B------:R1:W-:Y:S01]  /*1cf40*/  STL.64 [R1+0x378], R14 ;  /* 0x0003780e01007387 */ /* 0x0003e20000100a00 */
[C---:B--2---:R-:W-:Y:S03]  /*1cf50*/  HMMA.1688.F32.TF32 R16, R228.reuse, R156, R72 ;  /* 0x0000009ce410723c */ /* 0x044fe60000081048 */
[----:B------:R-:W-:Y:S04]  /*1cf60*/  LDS R64, [R0+UR13+0x300] ;  /* 0x0003000d00407984 */ /* 0x000fe80008000800 */
[----:B------:R-:W-:Y:S01]  /*1cf70*/  LDS R66, [R0+UR13+0x1300] ;  /* 0x0013000d00427984 */ /* 0x000fe20008000800 */
[C---:B-1----:R-:W-:Y:S03]  /*1cf80*/  HMMA.1688.F32.TF32 R12, R228.reuse, R152, R76 ;  /* 0x00000098e40c723c */ /* 0x042fe6000008104c */
[----:B------:R-:W-:Y:S04]  /*1cf90*/  LDS R65, [R247+UR13+0x300] ;  /* 0x0003000df7417984 */ /* 0x000fe80008000800 */
[----:B------:R-:W1:Y:S04]  /*1cfa0*/  LDS R67, [R247+UR13+0x1300] ;  /* 0x0013000df7437984 */ /* 0x000e680008000800 */
[----:B------:R-:W-:Y:S04]  /*1cfb0*/  STL.64 [R1+0x360], R4 ;  /* 0x0003600401007387 */ /* 0x000fe80000100a00 */
[----:B------:R2:W-:Y:S04]  /*1cfc0*/  STL.64 [R1+0x368], R6 ;  /* 0x0003680601007387 */ /* 0x0005e80000100a00 */
[----:B------:R-:W-:Y:S04]  /*1cfd0*/  STL.64 [R1+0x350], R16 ;  /* 0x0003501001007387 */ /* 0x000fe80000100a00 */
[----:B------:R3:W-:Y:S01]  /*1cfe0*/  STL.64 [R1+0x358], R18 ;  /* 0x0003581201007387 */ /* 0x0007e20000100a00 */
[C---:B--2---:R-:W-:Y:S03]  /*1cff0*/  HMMA.1688.F32.TF32 R4, R228.reuse, R148, R80 ;  /* 0x00000094e404723c */ /* 0x044fe60000081050 */
[----:B------:R-:W-:Y:S04]  /*1d000*/  STL.64 [R1+0x340], R12 ;  /* 0x0003400c01007387 */ /* 0x000fe80000100a00 */
[----:B------:R2:W-:Y:S01]  /*1d010*/  STL.64 [R1+0x348], R14 ;  /* 0x0003480e01007387 */ /* 0x0005e20000100a00 */
[C---:B---3--:R-:W-:Y:S03]  /*1d020*/  HMMA.1688.F32.TF32 R16, R228.reuse, R144, R60 ;  /* 0x00000090e410723c */ /* 0x048fe6000008103c */
[----:B------:R-:W-:Y:S04]  /*1d030*/  LDS R80, [R245+UR13+0x300] ;  /* 0x0003000df5507984 */ /* 0x000fe80008000800 */
[----:B------:R-:W-:Y:S01]  /*1d040*/  LDS R82, [R245+UR13+0x1300] ;  /* 0x0013000df5527984 */ /* 0x000fe20008000800 */
[C---:B--2---:R-:W-:Y:S03]  /*1d050*/  HMMA.1688.F32.TF32 R12, R228.reuse, R140, R84 ;  /* 0x0000008ce40c723c */ /* 0x044fe60000081054 */
[----:B------:R-:W-:Y:S04]  /*1d060*/  LDS R81, [R246+UR13+0x300] ;  /* 0x0003000df6517984 */ /* 0x000fe80008000800 */
[----:B------:R-:W-:Y:S04]  /*1d070*/  LDS R83, [R246+UR13+0x1300] ;  /* 0x0013000df6537984 */ /* 0x000fe80008000800 */
[----:B------:R-:W-:Y:S04]  /*1d080*/  STL.64 [R1+0x330], R4 ;  /* 0x0003300401007387 */ /* 0x000fe80000100a00 */
[----:B------:R2:W-:Y:S04]  /*1d090*/  STL.64 [R1+0x338], R6 ;  /* 0x0003380601007387 */ /* 0x0005e80000100a00 */
[----:B------:R-:W-:Y:S04]  /*1d0a0*/  STL.64 [R1+0x320], R16 ;  /* 0x0003201001007387 */ /* 0x000fe80000100a00 */
[----:B------:R3:W-:Y:S01]  /*1d0b0*/  STL.64 [R1+0x328], R18 ;  /* 0x0003281201007387 */ /* 0x0007e20000100a00 */
[C---:B--2---:R-:W-:Y:S03]  /*1d0c0*/  HMMA.1688.F32.TF32 R4, R228.reuse, R136, R88 ;  /* 0x00000088e404723c */ /* 0x044fe60000081058 */
[----:B------:R-:W-:Y:S04]  /*1d0d0*/  STL.64 [R1+0x310], R12 ;  /* 0x0003100c01007387 */ /* 0x000fe80000100a00 */
[----:B------:R2:W-:Y:S01]  /*1d0e0*/  STL.64 [R1+0x318], R14 ;  /* 0x0003180e01007387 */ /* 0x0005e20000100a00 */
[----:B---3--:R-:W-:Y:S06]  /*1d0f0*/  HMMA.1688.F32.TF32 R16, R228, R132, R92 ;  /* 0x00000084e410723c */ /* 0x008fec000008105c */
[C---:B--2---:R-:W-:Y:S09]  /*1d100*/  HMMA.1688.F32.TF32 R12, R8.reuse, R128, R96 ;  /* 0x00000080080c723c */ /* 0x044ff20000081060 */
[----:B------:R-:W-:Y:S04]  /*1d110*/  STL.64 [R1+0x300], R4 ;  /* 0x0003000401007387 */ /* 0x000fe80000100a00 */
[----:B------:R2:W-:Y:S04]  /*1d120*/  STL.64 [R1+0x308], R6 ;  /* 0x0003080601007387 */ /* 0x0005e80000100a00 */
[----:B------:R-:W-:Y:S04]  /*1d130*/  STL.64 [R1+0x2f0], R16 ;  /* 0x0002f01001007387 */ /* 0x000fe80000100a00 */
[----:B------:R3:W-:Y:S01]  /*1d140*/  STL.64 [R1+0x2f8], R18 ;  /* 0x0002f81201007387 */ /* 0x0007e20000100a00 */
[C---:B--2---:R-:W-:Y:S03]  /*1d150*/  HMMA.1688.F32.TF32 R4, R8.reuse, R124, R52 ;  /* 0x0000007c0804723c */ /* 0x044fe60000081034 */
[----:B------:R-:W2:Y:S04]  /*1d160*/  LDL.LU.64 R32, [R1+0x130] ;  /* 0x0001300001207983 */ /* 0x000ea80000300a00 */
[----:B------:R-:W-:Y:S01]  /*1d170*/  STL.64 [R1+0xbe0], R12 ;  /* 0x000be00c01007387 */ /* 0x000fe20000100a00 */
[C---:B---3--:R-:W-:Y:S03]  /*1d180*/  HMMA.1688.F32.TF32 R16, R8.reuse, R184, R56 ;  /* 0x000000b80810723c */ /* 0x048fe60000081038 */
[----:B------:R3:W-:Y:S04]  /*1d190*/  STL.64 [R1+0xbe8], R14 ;  /* 0x000be80e01007387 */ /* 0x0007e80000100a00 */
[----:B------:R-:W2:Y:S01]  /*1d1a0*/  LDL.LU.64 R34, [R1+0x138] ;  /* 0x0001380001227983 */ /* 0x000ea20000300a00 */
[C---:B---3--:R-:W-:Y:S07]  /*1d1b0*/  HMMA.1688.F32.TF32 R12, R8.reuse, R180, R108 ;  /* 0x000000b4080c723c */ /* 0x048fee000008106c */
[----:B------:R-:W-:Y:S04]  /*1d1c0*/  STL.64 [R1+0xb80], R4 ;  /* 0x000b800401007387 */ /* 0x000fe80000100a00 */
[----:B------:R3:W-:Y:S04]  /*1d1d0*/  STL.64 [R1+0xb88], R6 ;  /* 0x000b880601007387 */ /* 0x0007e80000100a00 */
[----:B------:R-:W-:Y:S04]  /*1d1e0*/  STL.64 [R1+0xb30], R16 ;  /* 0x000b301001007387 */ /* 0x000fe80000100a00 */
[----:B------:R-:W-:Y:S01]  /*1d1f0*/  STL.64 [R1+0xb38], R18 ;  /* 0x000b381201007387 */ /* 0x000fe20000100a00 */
[C---:B---3--:R-:W-:Y:S03]  /*1d200*/  HMMA.1688.F32.TF32 R4, R8.reuse, R176, R112 ;  /* 0x000000b00804723c */ /* 0x048fe60000081070 */
[----:B------:R-:W3:Y:S04]  /*1d210*/  LDL.LU.64 R24, [R1+0x1c0] ;  /* 0x0001c00001187983 */ /* 0x000ee80000300a00 */
[----:B------:R-:W-:Y:S04]  /*1d220*/  STL.64 [R1+0xa20], R12 ;  /* 0x000a200c01007387 */ /* 0x000fe80000100a00 */
[----:B------:R4:W-:Y:S04]  /*1d230*/  STL.64 [R1+0xa28], R14 ;  /* 0x000a280e01007387 */ /* 0x0009e80000100a00 */
[----:B------:R-:W3:Y:S01]  /*1d240*/  LDL.LU.64 R26, [R1+0x1c8] ;  /* 0x0001c800011a7983 */ /* 0x000ee20000300a00 */
[C---:B----4-:R-:W-:Y:S07]  /*1d250*/  HMMA.1688.F32.TF32 R12, R8.reuse, R172, R220 ;  /* 0x000000ac080c723c */ /* 0x050fee00000810dc */
[----:B------:R-:W-:Y:S04]  /*1d260*/  STL.64 [R1+0xc70], R4 ;  /* 0x000c700401007387 */ /* 0x000fe80000100a00 */
[----:B------:R4:W-:Y:S01]  /*1d270*/  STL.64 [R1+0xc78], R6 ;  /* 0x000c780601007387 */ /* 0x0009e20000100a00 */
[C---:B------:R-:W-:Y:S06]  /*1d280*/  HMMA.1688.F32.TF32 R16, R8.reuse, R164, R224 ;  /* 0x000000a40810723c */ /* 0x040fec00000810e0 */
[C---:B----4-:R-:W-:Y:S05]  /*1d290*/  HMMA.1688.F32.TF32 R4, R8.reuse, R168, R120 ;  /* 0x000000a80804723c */ /* 0x050fea0000081078 */
[----:B------:R-:W-:Y:S04]  /*1d2a0*/  STL.64 [R1+0xc60], R12 ;  /* 0x000c600c01007387 */ /* 0x000fe80000100a00 */
[----:B------:R4:W-:Y:S02]  /*1d2b0*/  STL.64 [R1+0xc68], R14 ;  /* 0x000c680e01007387 */ /* 0x0009e40000100a00 */
[----:B----4-:R-:W-:-:S12]  /*1d2c0*/  HMMA.1688.F32.TF32 R12, R8, R160, R192 ;  /* 0x000000a0080c723c */ /* 0x010fd800000810c0 */
[----:B------:R-:W-:Y:S04]  /*1d2d0*/  STL.64 [R1+0xc30], R4 ;  /* 0x000c300401007387 */ /* 0x000fe80000100a00 */
[----:B------:R4:W-:Y:S04]  /*1d2e0*/  STL.64 [R1+0xc38], R6 ;  /* 0x000c380601007387 */ /* 0x0009e80000100a00 */
[----:B------:R-:W-:Y:S04]  /*1d2f0*/  STL.64 [R1+0xc20], R16 ;  /* 0x000c201001007387 */ /* 0x000fe80000100a00 */
[----:B------:R-:W-:Y:S04]  /*1d300*/  STL.64 [R1+0xc28], R18 ;  /* 0x000c281201007387 */ /* 0x000fe80000100a00 */
[----:B------:R-:W3:Y:S01]  /*1d310*/  LDL.LU.64 R28, [R1+0x1e0] ;  /* 0x0001e000011c7983 */ /* 0x000ee20000300a00 */
[----:B----4-:R-:W-:Y:S03]  /*1d320*/  HMMA.1688.F32.TF32 R4, R8, R156, R196 ;  /* 0x0000009c0804723c */ /* 0x010fe600000810c4 */
[----:B------:R-:W-:Y:S04]  /*1d330*/  STL.64 [R1+0xc10], R12 ;  /* 0x000c100c01007387 */ /* 0x000fe80000100a00 */
[----:B------:R-:W-:Y:S04]  /*1d340*/  STL.64 [R1+0xc18], R14 ;  /* 0x000c180e01007387 */ /* 0x000fe80000100a00 */
[----:B------:R-:W4:-:S12]  /*1d350*/  LDL.LU.64 R30, [R1+0x1e8] ;  /* 0x0001e800011e7983 */ /* 0x000f180000300a00 */
[----:B------:R-:W-:Y:S04]  /*1d360*/  STL.64 [R1+0xc00], R4 ;  /* 0x000c000401007387 */ /* 0x000fe80000100a00 */
[----:B------:R1:W-:Y:S04]  /*1d370*/  STL.64 [R1+0xc08], R6 ;  /* 0x000c080601007387 */ /* 0x0003e80000100a00 */
[----:B------:R-:W4:Y:S04]  /*1d380*/  LDL.LU.64 R20, [R1+0x200] ;  /* 0x0002000001147983 */ /* 0x000f280000300a00 */
[----:B------:R-:W4:Y:S01]  /*1d390*/  LDL.LU.64 R22, [R1+0x208] ;  /* 0x0002080001167983 */ /* 0x000f220000300a00 */
[----:B-1----:R-:W-:-:S15]  /*1d3a0*/  HMMA.1688.F32.TF32 R4, R8, R152, R200 ;  /* 0x000000980804723c */ /* 0x002fde00000810c8 */
[----:B------:R-:W-:-:S08]  /*1d3b0*/  NOP ;  /* 0x0000000000007918 */ /* 0x000fd00000000000 */
[----:B------:R1:W-:Y:S04]  /*1d3c0*/  STL.64 [R1+0x1040], R4 ;  /* 0x0010400401007387 */ /* 0x0003e80000100a00 */
[----:B------:R1:W-:Y:S04]  /*1d3d0*/  STL.64 [R1+0x1048], R6 ;  /* 0x0010480601007387 */ /* 0x0003e80000100a00 */
[----:B-1----:R-:W4:Y:S04]  /*1d3e0*/  LDL.LU.64 R4, [R1+0x220] ;  /* 0x0002200001047983 */ /* 0x002f280000300a00 */
[----:B------:R-:W4:Y:S04]  /*1d3f0*/  LDL.LU.64 R6, [R1+0x228] ;  /* 0x0002280001067983 */ /* 0x000f280000300a00 */
[----:B------:R-:W4:Y:S04]  /*1d400*/  LDL.LU.64 R40, [R1+0x240] ;  /* 0x0002400001287983 */ /* 0x000f280000300a00 */
[----:B------:R-:W4:Y:S04]  /*1d410*/  LDL.LU.64 R42, [R1+0x248] ;  /* 0x00024800012a7983 */ /* 0x000f280000300a00 */
[----:B------:R-:W4:Y:S04]  /*1d420*/  LDL.LU.64 R16, [R1+0x260] ;  /* 0x0002600001107983 */ /* 0x000f280000300a00 */
[----:B------:R-:W4:Y:S04]  /*1d430*/  LDL.LU.64 R18, [R1+0x268] ;  /* 0x0002680001127983 */ /* 0x000f280000300a00 */
[----:B------:R-:W4:Y:S04]  /*1d440*/  LDL.LU.64 R12, [R1+0x270] ;  /* 0x00027000010c7983 */ /* 0x000f280000300a00 */
[----:B------:R-:W4:Y:S01]  /*1d450*/  LDL.LU.64 R14, [R1+0x278] ;  /* 0x00027800010e7983 */ /* 0x000f220000300a00 */
[C---:B------:R-:W-:Y:S06]  /*1d460*/  HMMA.1688.F32.TF32 R44, R8.reuse, R148, R116 ;  /* 0x00000094082c723c */ /* 0x040fec0000081074 */
[C---:B------:R-:W-:Y:S01]  /*1d470*/  HMMA.1688.F32.TF32 R48, R8.reuse, R144, R204 ;  /* 0x000000900830723c */ /* 0x040fe200000810cc */
[----:B------:R-:W-:Y:S04]  /*1d480*/  LDS R204, [R0+UR13+0x380] ;  /* 0x0003800d00cc7984 */ /* 0x000fe80008000800 */
[----:B------:R-:W-:Y:S01]  /*1d490*/  LDS R206, [R0+UR13+0x1380] ;  /* 0x0013800d00ce7984 */ /* 0x000fe20008000800 */
[C---:B------:R-:W-:Y:S03]  /*1d4a0*/  HMMA.1688.F32.TF32 R36, R8.reuse, R140, R188 ;  /* 0x0000008c0824723c */ /* 0x040fe600000810bc */
[----:B------:R-:W-:Y:S04]  /*1d4b0*/  LDS R205, [R247+UR13+0x380] ;  /* 0x0003800df7cd7984 */ /* 0x000fe80008000800 */
[----:B------:R-:W1:Y:S04]  /*1d4c0*/  LDS R207, [R247+UR13+0x1380] ;  /* 0x0013800df7cf7984 */ /* 0x000e680008000800 */
[----:B------:R-:W-:Y:S04]  /*1d4d0*/  STL.64 [R1+0x1030], R44 ;  /* 0x0010302c01007387 */ /* 0x000fe80000100a00 */
[----:B------:R1:W-:Y:S02]  /*1d4e0*/  STL.64 [R1+0x1038], R46 ;  /* 0x0010382e01007387 */ /* 0x0003e40000100a00 */
[C---:B-1----:R-:W-:Y:S06]  /*1d4f0*/  HMMA.1688.F32.TF32 R44, R8.reuse, R136, R208 ;  /* 0x00000088082c723c */ /* 0x042fec00000810d0 */
[----:B------:R-:W-:Y:S01]  /*1d500*/  HMMA.1688.F32.TF32 R8, R8, R132, R212 ;  /* 0x000000840808723c */ /* 0x000fe200000810d4 */
[----:B------:R-:W-:Y:S04]  /*1d510*/  STL.64 [R1+0x1020], R48 ;  /* 0x0010203001007387 */ /* 0x000fe80000100a00 */
[----:B------:R-:W-:Y:S04]  /*1d520*/  STL.64 [R1+0x1028], R50 ;  /* 0x0010283201007387 */ /* 0x000fe80000100a00 */
[----:B------:R-:W-:Y:S04]  /*1d530*/  STL.64 [R1+0x1010], R36 ;  /* 0x0010102401007387 */ /* 0x000fe80000100a00 */
[----:B------:R1:W-:Y:S04]  /*1d540*/  STL.64 [R1+0x1018], R38 ;  /* 0x0010182601007387 */ /* 0x0003e80000100a00 */
[----:B------:R-:W-:Y:S04]  /*1d550*/  STL.64 [R1+0xc80], R44 ;  /* 0x000c802c01007387 */ /* 0x000fe80000100a00 */
[----:B------:R1:W-:Y:S02]  /*1d560*/  STL.64 [R1+0xc88], R46 ;  /* 0x000c882e01007387 */ /* 0x0003e40000100a00 */
[C---:B-1----:R-:W-:Y:S02]  /*1d570*/  HMMA.1688.F32.TF32 R36, R248.reuse, R128, R216 ;  /* 0x00000080f824723c */ /* 0x042fe400000810d8 */
[----:B------:R-:W-:Y:S04]  /*1d580*/  STL.64 [R1+0xbf0], R8 ;  /* 0x000bf00801007387 */ /* 0x000fe80000100a00 */
[----:B------:R2:W-:Y:S01]  /*1d590*/  STL.64 [R1+0xbf8], R10 ;  /* 0x000bf80a01007387 */ /* 0x0005e20000100a00 */
[C---:B------:R-:W-:Y:S06]  /*1d5a0*/  HMMA.1688.F32.TF32 R44, R248.reuse, R124, R100 ;  /* 0x0000007cf82c723c */ /* 0x040fec0000081064 */
[C---:B--2---:R-:W-:Y:S10]  /*1d5b0*/  HMMA.1688.F32.TF32 R8, R248.reuse, R184, R32 ;  /* 0x000000b8f808723c */ /* 0x044ff40000081020 */
[----:B------:R1:W-:Y:S04]  /*1d5c0*/  STL.64 [R1+0xe0], R36 ;  /* 0x0000e02401007387 */ /* 0x0003e80000100a00 */
[----:B------:R2:W-:Y:S04]  /*1d5d0*/  STL.64 [R1+0xe8], R38 ;  /* 0x0000e82601007387 */ /* 0x0005e80000100a00 */
[----:B-1----:R-:W4:Y:S04]  /*1d5e0*/  LDL.LU.64 R36, [R1+0x2b0] ;  /* 0x0002b00001247983 */ /* 0x002f280000300a00 */
[----:B------:R-:W-:Y:S04]  /*1d5f0*/  STL.64 [R1+0xd0], R44 ;  /* 0x0000d02c01007387 */ /* 0x000fe80000100a00 */
[----:B------:R-:W-:Y:S04]  /*1d600*/  STL.64 [R1+0xd8], R46 ;  /* 0x0000d82e01007387 */ /* 0x000fe80000100a00 */
[----:B--2---:R-:W2:Y:S04]  /*1d610*/  LDL.LU.64 R38, [R1+0x2b8] ;  /* 0x0002b80001267983 */ /* 0x004ea80000300a00 */
[----:B------:R-:W-:Y:S04]  /*1d620*/  STL.64 [R1+0xc0], R8 ;  /* 0x0000c00801007387 */ /* 0x000fe80000100a00 */
[----:B------:R3:W-:Y:S04]  /*1d630*/  STL.64 [R1+0xc8], R10 ;  /* 0x0000c80a01007387 */ /* 0x0007e80000100a00 */
[----:B------:R-:W2:Y:S04]  /*1d640*/  LDL.LU.64 R32, [R1+0x430] ;  /* 0x0004300001207983 */ /* 0x000ea80000300a00 */
[----:B------:R-:W2:Y:S01]  /*1d650*/  LDL.LU.64 R34, [R1+0x438] ;  /* 0x0004380001227983 */ /* 0x000ea20000300a00 */
[----:B---3--:R-:W-:Y:S03]  /*1d660*/  HMMA.1688.F32.TF32 R8, R248, R180, R24 ;  /* 0x000000b4f808723c */ /* 0x008fe60000081018 */
[----:B------:R-:W3:Y:S04]  /*1d670*/  LDL.LU.64 R24, [R1+0x460] ;  /* 0x0004600001187983 */ /* 0x000ee80000300a00 */
[----:B------:R-:W3:-:S15]  /*1d680*/  LDL.LU.64 R26, [R1+0x468] ;  /* 0x00046800011a7983 */ /* 0x000ede0000300a00 */
[----:B------:R-:W-:-:S01]  /*1d690*/  NOP ;  /* 0x0000000000007918 */ /* 0x000fc20000000000 */
[----:B------:R-:W-:Y:S04]  /*1d6a0*/  STL.64 [R1+0xb0], R8 ;  /* 0x0000b00801007387 */ /* 0x000fe80000100a00 */
[----:B------:R4:W-:Y:S02]  /*1d6b0*/  STL.64 [R1+0xb8], R10 ;  /* 0x0000b80a01007387 */ /* 0x0009e40000100a00 */
[----:B----4-:R-:W-:Y:S02]  /*1d6c0*/  HMMA.1688.F32.TF32 R8, R248, R176, R28 ;  /* 0x000000b0f808723c */ /* 0x010fe4000008101c */
[----:B------:R-:W4:Y:S04]  /*1d6d0*/  LDL.LU.64 R28, [R1+0x470] ;  /* 0x00047000011c7983 */ /* 0x000f280000300a00 */
[----:B------:R-:W4:-:S15]  /*1d6e0*/  LDL.LU.64 R30, [R1+0x478] ;  /* 0x00047800011e7983 */ /* 0x000f1e0000300a00 */
[----:B------:R-:W-:-:S02]  /*1d6f0*/  NOP ;  /* 0x0000000000007918 */ /* 0x000fc40000000000 */
[----:B------:R-:W-:Y:S04]  /*1d700*/  STL.64 [R1+0xa0], R8 ;  /* 0x0000a00801007387 */ /* 0x000fe80000100a00 */
[----:B------:R1:W-:Y:S02]  /*1d710*/  STL.64 [R1+0xa8], R10 ;  /* 0x0000a80a01007387 */ /* 0x0003e40000100a00 */
[----:B-1----:R-:W-:Y:S02]  /*1d720*/  HMMA.1688.F32.TF32 R8, R248, R172, R20 ;  /* 0x000000acf808723c */ /* 0x002fe40000081014 */
[----:B------:R-:W4:Y:S04]  /*1d730*/  LDL.LU.64 R20, [R1+0x490] ;  /* 0x0004900001147983 */ /* 0x000f280000300a00 */
[----:B------:R-:W4:-:S15]  /*1d740*/  LDL.LU.64 R22, [R1+0x498] ;  /* 0x0004980001167983 */ /* 0x000f1e0000300a00 */
[----:B------:R-:W-:-:S02]  /*1d750*/  NOP ;  /* 0x0000000000007918 */ /* 0x000fc40000000000 */
[----:B------:R-:W-:Y:S04]  /*1d760*/  STL.64 [R1+0x90], R8 ;  /* 0x0000900801007387 */ /* 0x000fe80000100a00 */
[----:B------:R1:W-:Y:S02]  /*1d770*/  STL.64 [R1+0x98], R10 ;  /* 0x0000980a01007387 */ /* 0x0003e40000100a00 */
[C---:B-1----:R-:W-:Y:S02]  /*1d780*/  HMMA.1688.F32.TF32 R8, R248.reuse, R168, R4 ;  /* 0x000000a8f808723c */ /* 0x042fe40000081004 */
[----:B------:R-:W4:Y:S04]  /*1d790*/  LDL.LU.64 R4, [R1+0x480] ;  /* 0x0004800001047983 */ /* 0x000f280000300a00 */
[----:B------:R-:W4:Y:S01]  /*1d7a0*/  LDL.LU.64 R6, [R1+0x488] ;  /* 0x0004880001067983 */ /* 0x000f220000300a00 */
[C---:B------:R-:W-:Y:S06]  /*1d7b0*/  HMMA.1688.F32.TF32 R40, R248.reuse, R164, R40 ;  /* 0x000000a4f828723c */ /* 0x040fec0000081028 */
[C---:B------:R-:W-:Y:S10]  /*1d7c0*/  HMMA.1688.F32.TF32 R16, R248.reuse, R160, R16 ;  /* 0x000000a0f810723c */ /* 0x040ff40000081010 */
[----:B------:R-:W-:Y:S04]  /*1d7d0*/  STL.64 [R1+0x80], R8 ;  /* 0x0000800801007387 */ /* 0x000fe80000100a00 */
[----:B------:R1:W-:Y:S02]  /*1d7e0*/  STL.64 [R1+0x88], R10 ;  /* 0x0000880a01007387 */ /* 0x0003e40000100a00 */
[C---:B-1----:R-:W-:Y:S02]  /*1d7f0*/  HMMA.1688.F32.TF32 R8, R248.reuse, R156, R12 ;  /* 0x0000009cf808723c */ /* 0x042fe4000008100c */
[----:B------:R-:W-:Y:S04]  /*1d800*/  STL.64 [R1+0x70], R40 ;  /* 0x0000702801007387 */ /* 0x000fe80000100a00 */
[----:B------:R-:W-:Y:S04]  /*1d810*/  STL.64 [R1+0x78], R42 ;  /* 0x0000782a01007387 */ /* 0x000fe80000100a00 */
[----:B------:R-:W4:Y:S04]  /*1d820*/  LDL.LU.64 R12, [R1+0x4a0] ;  /* 0x0004a000010c7983 */ /* 0x000f280000300a00 */
[----:B------:R1:W-:Y:S04]  /*1d830*/  STL.64 [R1+0x60], R16 ;  /* 0x0000601001007387 */ /* 0x0003e80000100a00 */
[----:B------:R1:W-:Y:S04]  /*1d840*/  STL.64 [R1+0x68], R18 ;  /* 0x0000681201007387 */ /* 0x0003e80000100a00 */
[----:B------:R-:W4:Y:S04]  /*1d850*/  LDL.LU.64 R14, [R1+0x4a8] ;  /* 0x0004a800010e7983 */ /* 0x000f280000300a00 */
[----:B------:R1:W-:Y:S04]  /*1d860*/  STL.64 [R1+0x50], R8 ;  /* 0x0000500801007387 */ /* 0x0003e80000100a00 */
[----:B------:R1:W-:Y:S04]  /*1d870*/  STL.64 [R1+0x58], R10 ;  /* 0x0000580a01007387 */ /* 0x0003e80000100a00 */
[----:B-1----:R-:W4:Y:S04]  /*1d880*/  LDL.LU.64 R16, [R1+0x4b0] ;  /* 0x0004b00001107983 */ /* 0x002f280000300a00 */
[----:B------:R-:W4:Y:S04]  /*1d890*/  LDL.LU.64 R18, [R1+0x4b8] ;  /* 0x0004b80001127983 */ /* 0x000f280000300a00 */
[----:B------:R-:W4:Y:S04]  /*1d8a0*/  LDL.LU.64 R8, [R1+0x4c0] ;  /* 0x0004c00001087983 */ /* 0x000f280000300a00 */
[----:B------:R-:W4:Y:S01]  /*1d8b0*/  LDL.LU.64 R10, [R1+0x4c8] ;  /* 0x0004c800010a7983 */ /* 0x000f220000300a00 */
[C---:B--2---:R-:W-:Y:S06]  /*1d8c0*/  HMMA.1688.F32.TF32 R40, R248.reuse, R152, R36 ;  /* 0x00000098f828723c */ /* 0x044fec0000081024 */
[C---:B------:R-:W-:Y:S06]  /*1d8d0*/  HMMA.1688.F32.TF32 R36, R248.reuse, R148, R32 ;  /* 0x00000094f824723c */ /* 0x040fec0000081020 */
[C---:B---3--:R-:W-:Y:S11]  /*1d8e0*/  HMMA.1688.F32.TF32 R32, R248.reuse, R144, R24 ;  /* 0x00000090f820723c */ /* 0x048ff60000081018 */
        /* <DEDUP_REMOVED lines=8> */
[----:B------:R-:W2:Y:S04]  /*1d970*/  LDL.LU.64 R44, [R1+0x4f0] ;  /* 0x0004f000012c7983 */ /* 0x000ea80000300a00 */
[----:B------:R-:W2:Y:S01]  /*1d980*/  LDL.LU.64 R46, [R1+0x4f8] ;  /* 0x0004f800012e7983 */ /* 0x000ea20000300a00 */
[----:B----4-:R-:W-:-:S15]  /*1d990*/  HMMA.1688.F32.TF32 R28, R248, R140, R28 ;  /* 0x0000008cf81c723c */ /* 0x010fde000008101c */
[----:B------:R-:W-:-:S08]  /*1d9a0*/  NOP ;  /* 0x0000000000007918 */ /* 0x000fd00000000000 */
[----:B------:R4:W-:Y:S04]  /*1d9b0*/  STL.64 [R1+0x10], R28 ;  /* 0x0000101c01007387 */ /* 0x0009e80000100a00 */
[----:B------:R4:W-:Y:S04]  /*1d9c0*/  STL.64 [R1+0x18], R30 ;  /* 0x0000181e01007387 */ /* 0x0009e80000100a00 */
[----:B-1----:R-:W2:Y:S04]  /*1d9d0*/  LDL.LU.64 R32, [R1+0x500] ;  /* 0x0005000001207983 */ /* 0x002ea80000300a00 */
[----:B---3--:R-:W3:Y:S01]  /*1d9e0*/  LDL.LU.64 R34, [R1+0x508] ;  /* 0x0005080001227983 */ /* 0x008ee20000300a00 */
[----:B------:R-:W-:-:S15]  /*1d9f0*/  HMMA.1688.F32.TF32 R20, R248, R136, R20 ;  /* 0x00000088f814723c */ /* 0x000fde0000081014 */
[----:B------:R-:W-:-:S08]  /*1da00*/  NOP ;  /* 0x0000000000007918 */ /* 0x000fd00000000000 */
[----:B------:R-:W-:Y:S04]  /*1da10*/  STL.64 [R1], R20 ;  /* 0x0000001401007387 */ /* 0x000fe80000100a00 */
[----:B------:R1:W-:Y:S04]  /*1da20*/  STL.64 [R1+0x8], R22 ;  /* 0x0000081601007387 */ /* 0x0003e80000100a00 */
[----:B------:R-:W3:Y:S04]  /*1da30*/  LDL.LU.64 R36, [R1+0x510] ;  /* 0x0005100001247983 */ /* 0x000ee80000300a00 */
[----:B------:R-:W3:Y:S01]  /*1da40*/  LDL.LU.64 R38, [R1+0x518] ;  /* 0x0005180001267983 */ /* 0x000ee20000300a00 */
[----:B------:R-:W-:Y:S03]  /*1da50*/  HMMA.1688.F32.TF32 R248, R248, R132, R4 ;  /* 0x00000084f8f8723c */ /* 0x000fe60000081004 */
[----:B------:R-:W3:Y:S04]  /*1da60*/  LDL.LU.64 R40, [R1+0x520] ;  /* 0x0005200001287983 */ /* 0x000ee80000300a00 */
[----:B------:R-:W3:Y:S04]  /*1da70*/  LDL.LU.64 R42, [R1+0x528] ;  /* 0x00052800012a7983 */ /* 0x000ee80000300a00 */
[----:B------:R-:W-:Y:S04]  /*1da80*/  LDS R4, [R245+UR13+0x280] ;  /* 0x0002800df5047984 */ /* 0x000fe80008000800 */
[----:B------:R-:W-:Y:S04]  /*1da90*/  LDS R6, [R245+UR13+0x1280] ;  /* 0x0012800df5067984 */ /* 0x000fe80008000800 */
[----:B------:R-:W-:Y:S04]  /*1daa0*/  LDS R5, [R246+UR13+0x280] ;  /* 0x0002800df6057984 */ /* 0x000fe80008000800 */
[----:B------:R-:W3:Y:S04]  /*1dab0*/  LDS R7, [R246+UR13+0x1280] ;  /* 0x0012800df6077984 */ /* 0x000ee80008000800 */
[----:B------:R-:W-:Y:S04]  /*1dac0*/  STL.64 [R1+0x23b0], R250 ;  /* 0x0023b0fa01007387 */ /* 0x000fe80000100a00 */
[----:B------:R-:W-:Y:S04]  /*1dad0*/  STL.64 [R1+0x23a8], R248 ;  /* 0x0023a8f801007387 */ /* 0x000fe80000100a00 */
[----:B----4-:R-:W4:Y:S04]  /*1dae0*/  LDL.LU.64 R28, [R1+0x560] ;  /* 0x00056000011c7983 */ /* 0x010f280000300a00 */
[----:B------:R-:W4:Y:S01]  /*1daf0*/  LDL.LU.64 R30, [R1+0x568] ;  /* 0x00056800011e7983 */ /* 0x000f220000300a00 */
[C---:B------:R-:W-:Y:S06]  /*1db00*/  HMMA.1688.F32.TF32 R12, R64.reuse, R128, R12 ;  /* 0x00000080400c723c */ /* 0x040fec000008100c */
[----:B------:R-:W-:-:S15]  /*1db10*/  HMMA.1688.F32.TF32 R16, R64, R124, R16 ;  /* 0x0000007c4010723c */ /* 0x000fde0000081010 */
[----:B------:R-:W-:-:S02]  /*1db20*/  NOP ;  /* 0x0000000000007918 */ /* 0x000fc40000000000 */
[----:B------:R-:W-:Y:S01]  /*1db30*/  STL.64 [R1+0x23c0], R14 ;  /* 0x0023c00e01007387 */ /* 0x000fe20000100a00 */
[C---:B-1----:R-:W-:Y:S03]  /*1db40*/  HMMA.1688.F32.TF32 R20, R64.reuse, R184, R8 ;  /* 0x000000b84014723c */ /* 0x042fe60000081008 */
[----:B------:R-:W-:Y:S04]  /*1db50*/  STL.64 [R1+0x23b8], R12 ;  /* 0x0023b80c01007387 */ /* 0x000fe80000100a00 */
[----:B------:R-:W-:Y:S04]  /*1db60*/  STL.64 [R1+0x23d0], R18 ;  /* 0x0023d01201007387 */ /* 0x000fe80000100a00 */
[----:B------:R1:W-:Y:S04]  /*1db70*/  STL.64 [R1+0x23c8], R16 ;  /* 0x0023c81001007387 */ /* 0x0003e80000100a00 */
[----:B------:R-:W4:Y:S04]  /*1db80*/  LDL.LU.64 R8, [R1+0x580] ;  /* 0x0005800001087983 */ /* 0x000f280000300a00 */
[----:B------:R-:W4:Y:S04]  /*1db90*/  LDL.LU.64 R10, [R1+0x588] ;  /* 0x00058800010a7983 */ /* 0x000f280000300a00 */
[----:B------:R-:W-:Y:S04]  /*1dba0*/  STL.64 [R1+0x23e0], R22 ;  /* 0x0023e01601007387 */ /* 0x000fe80000100a00 */
[----:B------:R-:W-:Y:S01]  /*1dbb0*/  STL.64 [R1+0x23d8], R20 ;  /* 0x0023d81401007387 */ /* 0x000fe20000100a00 */
[C---:B--2---:R-:W-:Y:S06]  /*1dbc0*/  HMMA.1688.F32.TF32 R24, R64.reuse, R180, R24 ;  /* 0x000000b44018723c */ /* 0x044fec0000081018 */
[----:B------:R-:W-:-:S15]  /*1dbd0*/  HMMA.1688.F32.TF32 R68, R64, R176, R44 ;  /* 0x000000b04044723c */ /* 0x000fde000008102c */
[----:B------:R-:W-:-:S02]  /*1dbe0*/  NOP ;  /* 0x0000000000007918 */ /* 0x000fc40000000000 */
[----:B------:R-:W-:Y:S04]  /*1dbf0*/  STL.64 [R1+0x23f0], R26 ;  /* 0x0023f01a01007387 */ /* 0x000fe80000100a00 */
[----:B------:R-:W-:Y:S04]  /*1dc00*/  STL.64 [R1+0x23e8], R24 ;  /* 0x0023e81801007387 */ /* 0x000fe80000100a00 */
[----:B------:R-:W-:Y:S04]  /*1dc10*/  STL.64 [R1+0x2400], R70 ;  /* 0x0024004601007387 */ /* 0x000fe80000100a00 */
[----:B------:R-:W-:Y:S04]  /*1dc20*/  STL.64 [R1+0x23f8], R68 ;  /* 0x0023f84401007387 */ /* 0x000fe80000100a00 */
[----:B-1----:R-:W2:Y:S04]  /*1dc30*/  LDL.LU.64 R16, [R1+0x5a0] ;  /* 0x0005a00001107983 */ /* 0x002ea80000300a00 */
[----:B------:R-:W2:Y:S01]  /*1dc40*/  LDL.LU.64 R18, [R1+0x5a8] ;  /* 0x0005a80001127983 */ /* 0x000ea20000300a00 */
[----:B---3--:R-:W-:-:S15]  /*1dc50*/  HMMA.1688.F32.TF32 R32, R64, R172, R32 ;  /* 0x000000ac4020723c */ /* 0x008fde0000081020 */
[----:B------:R-:W-:-:S08]  /*1dc60*/  NOP ;  /* 0x0000000000007918 */ /* 0x000fd00000000000 */
[----:B------:R-:W-:Y:S04]  /*1dc70*/  STL.64 [R1+0x2410], R34 ;  /* 0x0024102201007387 */ /* 0x000fe80000100a00 */
[----:B------:R-:W-:Y:S01]  /*1dc80*/  STL.64 [R1+0x2408], R32 ;  /* 0x0024082001007387 */ /* 0x000fe20000100a00 */
[----:B------:R-:W-:Y:S03]  /*1dc90*/  HMMA.1688.F32.TF32 R76, R64, R168, R36 ;  /* 0x000000a8404c723c */ /* 0x000fe60000081024 */
[----:B------:R-:W3:Y:S04]  /*1dca0*/  LDL.LU.64 R36, [R1+0x5c0] ;  /* 0x0005c00001247983 */ /* 0x000ee80000300a00 */
[----:B------:R-:W3:-:S15]  /*1dcb0*/  LDL.LU.64 R38, [R1+0x5c8] ;  /* 0x0005c80001267983 */ /* 0x000ede0000300a00 */
[----:B------:R-:W-:-:S01]  /*1dcc0*/  NOP ;  /* 0x0000000000007918 */ /* 0x000fc20000000000 */
[----:B------:R-:W-:Y:S04]  /*1dcd0*/  STL.64 [R1+0x2420], R78 ;  /* 0x0024204e01007387 */ /* 0x000fe80000100a00 */
[----:B------:R-:W-:Y:S04]  /*1dce0*/  STL.64 [R1+0x2418], R76 ;  /* 0x0024184c01007387 */ /* 0x000fe80000100a00 */
[----:B------:R-:W3:Y:S04]  /*1dcf0*/  LDL.LU.64 R12, [R1+0x7b0] ;  /* 0x0007b000010c7983 */ /* 0x000ee80000300a00 */
[----:B------:R-:W3:Y:S01]  /*1dd00*/  LDL.LU.64 R14, [R1+0x7b8] ;  /* 0x0007b800010e7983 */ /* 0x000ee20000300a00 */
[C---:B------:R-:W-:Y:S06]  /*1dd10*/  HMMA.1688.F32.TF32 R40, R64.reuse, R164, R40 ;  /* 0x000000a44028723c */ /* 0x040fec0000081028 */
[----:B----4-:R-:W-:-:S15]  /*1dd20*/  HMMA.1688.F32.TF32 R44, R64, R160, R28 ;  /* 0x000000a0402c723c */ /* 0x010fde000008101c */
[----:B------:R-:W-:-:S02]  /*1dd30*/  NOP ;  /* 0x0000000000007918 */ /* 0x000fc40000000000 */
[----:B------:R-:W-:Y:S04]  /*1dd40*/  STL.64 [R1+0x2430], R42 ;  /* 0x0024302a01007387 */ /* 0x000fe80000100a00 */
[----:B------:R1:W-:Y:S04]  /*1dd50*/  STL.64 [R1+0x2428], R40 ;  /* 0x0024282801007387 */ /* 0x0003e80000100a00 */
[----:B------:R-:W4:Y:S04]  /*1dd60*/  LDL.LU.64 R56, [R1+0x7c0] ;  /* 0x0007c00001387983 */ /* 0x000f280000300a00 */
[----:B------:R-:W4:Y:S04]  /*1dd70*/  LDL.LU.64 R58, [R1+0x7c8] ;  /* 0x0007c800013a7983 */ /* 0x000f280000300a00 */
[----:B------:R-:W4:Y:S04]  /*1dd80*/  LDL.LU.64 R60, [R1+0x8a0] ;  /* 0x0008a000013c7983 */ /* 0x000f280000300a00 */
[----:B------:R-:W4:Y:S04]  /*1dd90*/  LDL.LU.64 R62, [R1+0x8a8] ;  /* 0x0008a800013e7983 */ /* 0x000f280000300a00 */
[----:B-1----:R-:W4:Y:S04]  /*1dda0*/  LDL.LU.64 R40, [R1+0x7d0] ;  /* 0x0007d00001287983 */ /* 0x002f280000300a00 */
[----:B------:R-:W4:Y:S04]  /*1ddb0*/  LDL.LU.64 R42, [R1+0x7d8] ;  /* 0x0007d800012a7983 */ /* 0x000f280000300a00 */
[----:B------:R-:W-:Y:S01]  /*1ddc0*/  STL.64 [R1+0x2440], R46 ;  /* 0x0024402e01007387 */ /* 0x000fe20000100a00 */
[C---:B------:R-:W-:Y:S03]  /*1ddd0*/  HMMA.1688.F32.TF32 R48, R64.reuse, R156, R8 ;  /* 0x0000009c4030723c */ /* 0x040fe60000081008 */
[----:B------:R-:W-:Y:S04]  /*1dde0*/  STL.64 [R1+0x2438], R44 ;  /* 0x0024382c01007387 */ /* 0x000fe80000100a00 */
[----:B------:R-:W4:Y:S04]  /*1ddf0*/  LDL.LU.64 R8, [R1+0x6b0] ;  /* 0x0006b00001087983 */ /* 0x000f280000300a00 */
[----:B------:R-:W4:Y:S04]  /*1de00*/  LDL.LU.64 R10, [R1+0x6b8] ;  /* 0x0006b800010a7983 */ /* 0x000f280000300a00 */
[----:B------:R-:W4:Y:S04]  /*1de10*/  LDL.LU.64 R32, [R1+0x6d0] ;  /* 0x0006d00001207983 */ /* 0x000f280000300a00 */
[----:B------:R-:W4:Y:S04]  /*1de20*/  LDL.LU.64 R34, [R1+0x6d8] ;  /* 0x0006d80001227983 */ /* 0x000f280000300a00 */
[----:B------:R-:W4:Y:S04]  /*1de30*/  LDL.LU.64 R24, [R1+0x6f0] ;  /* 0x0006f00001187983 */ /* 0x000f280000300a00 */
[----:B------:R-:W4:Y:S04]  /*1de40*/  LDL.LU.64 R26, [R1+0x6f8] ;  /* 0x0006f800011a7983 */ /* 0x000f280000300a00 */
[----:B------:R-:W-:Y:S04]  /*1de50*/  STL.64 [R1+0x2450], R50 ;  /* 0x0024503201007387 */ /* 0x000fe80000100a00 */
[----:B------:R-:W-:Y:S04]  /*1de60*/  STL.64 [R1+0x2448], R48 ;  /* 0x0024483001007387 */ /* 0x000fe80000100a00 */
[----:B------:R-:W4:Y:S04]  /*1de70*/  LDL.LU.64 R20, [R1+0x720] ;  /* 0x0007200001147983 */ /* 0x000f280000300a00 */
[----:B------:R-:W4:Y:S01]  /*1de80*/  LDL.LU.64 R22, [R1+0x728] ;  /* 0x0007280001167983 */ /* 0x000f220000300a00 */
[----:B--2---:R-:W-:Y:S03]  /*1de90*/  HMMA.1688.F32.TF32 R28, R64, R152, R16 ;  /* 0x00000098401c723c */ /* 0x004fe60000081010 */
[----:B------:R-:W2:Y:S04]  /*1dea0*/  LDL.LU.64 R16, [R1+0x730] ;  /* 0x0007300001107983 */ /* 0x000ea80000300a00 */
[----:B------:R-:W2:-:S15]  /*1deb0*/  LDL.LU.64 R18, [R1+0x738] ;  /* 0x0007380001127983 */ /* 0x000e9e0000300a00 */
[----:B------:R-:W-:-:S01]  /*1dec0*/  NOP ;  /* 0x0000000000007918 */ /* 0x000fc20000000000 */
[----:B------:R-:W-:Y:S04]  /*1ded0*/  STL.64 [R1+0x2460], R30 ;  /* 0x0024601e01007387 */ /* 0x000fe80000100a00 */
[----:B------:R-:W-:Y:S01]  /*1dee0*/  STL.64 [R1+0x2458], R28 ;  /* 0x0024581c01007387 */ /* 0x000fe20000100a00 */
[----:B---3--:R-:W-:-:S15]  /*1def0*/  HMMA.1688.F32.TF32 R52, R64, R148, R36 ;  /* 0x000000944034723c */ /* 0x008fde0000081024 */
[----:B------:R-:W-:-:S08]  /*1df00*/  NOP ;  /* 0x0000000000007918 */ /* 0x000fd00000000000 */
[----:B------:R-:W-:Y:S04]  /*1df10*/  STL.64 [R1+0x2470], R54 ;  /* 0x0024703601007387 */ /* 0x000fe80000100a00 */
[----:B------:R-:W-:Y:S01]  /*1df20*/  STL.64 [R1+0x2468], R52 ;  /* 0x0024683401007387 */ /* 0x000fe20000100a00 */
[C---:B------:R-:W-:Y:S03]  /*1df30*/  HMMA.1688.F32.TF32 R36, R64.reuse, R144, R12 ;  /* 0x000000904024723c */ /* 0x040fe6000008100c */
[----:B------:R-:W3:Y:S04]  /*1df40*/  LDL.LU.64 R12, [R1+0x740] ;  /* 0x00074000010c7983 */ /* 0x000ee80000300a00 */
[----:B------:R-:W3:Y:S01]  /*1df50*/  LDL.LU.64 R14, [R1+0x748] ;  /* 0x00074800010e7983 */ /* 0x000ee20000300a00 */
[C---:B----4-:R-:W-:Y:S06]  /*1df60*/  HMMA.1688.F32.TF32 R56, R64.reuse, R140, R56 ;  /* 0x0000008c4038723c */ /* 0x050fec0000081038 */
[C---:B------:R-:W-:Y:S06]  /*1df70*/  HMMA.1688.F32.TF32 R60, R64.reuse, R136, R60 ;  /* 0x00000088403c723c */ /* 0x040fec000008103c */
[----:B------:R-:W-:Y:S03]  /*1df80*/  HMMA.1688.F32.TF32 R64, R64, R132, R40 ;  /* 0x000000844040723c */ /* 0x000fe60000081028 */
[----:B------:R-:W-:Y:S04]  /*1df90*/  STL.64 [R1+0x2480], R38 ;  /* 0x0024802601007387 */ /* 0x000fe80000100a00 */
[----:B------:R-:W-:Y:S04]  /*1dfa0*/  STL.64 [R1+0x2478], R36 ;  /* 0x0024782401007387 */ /* 0x000fe80000100a00 */
[----:B------:R-:W-:Y:S04]  /*1dfb0*/  STL.64 [R1+0x2490], R58 ;  /* 0x0024903a01007387 */ /* 0x000fe80000100a00 */
[----:B------:R-:W-:Y:S01]  /*1dfc0*/  STL.64 [R1+0x2488], R56 ;  /* 0x0024883801007387 */ /* 0x000fe20000100a00 */
[C---:B------:R-:W-:Y:S06]  /*1dfd0*/  HMMA.1688.F32.TF32 R8, R204.reuse, R128, R8 ;  /* 0x00000080cc08723c */ /* 0x040fec0000081008 */
[C---:B------:R-:W-:Y:S06]  /*1dfe0*/  HMMA.1688.F32.TF32 R72, R204.reuse, R124, R32 ;  /* 0x0000007ccc48723c */ /* 0x040fec0000081020 */
[C---:B------:R-:W-:Y:S01]  /*1dff0*/  HMMA.1688.F32.TF32 R92, R204.reuse, R184, R24 ;  /* 0x000000b8cc5c723c */ /* 0x040fe20000081018 */
[----:B------:R-:W-:Y:S05]  /*1e000*/  STL.64 [R1+0x24a0], R62 ;  /* 0x0024a03e01007387 */ /* 0x000fea0000100a00 */
[C---:B------:R-:W-:Y:S01]  /*1e010*/  HMMA.1688.F32.TF32 R96, R204.reuse, R180, R20 ;  /* 0x000000b4cc60723c */ /* 0x040fe20000081014 */
[----:B------:R-:W-:Y:S04]  /*1e020*/  STL.64 [R1+0x2498], R60 ;  /* 0x0024983c01007387 */ /* 0x000fe80000100a00 */
[----:B------:R-:W-:Y:S04]  /*1e030*/  STL.64 [R1+0x24b0], R66 ;  /* 0x0024b04201007387 */ /* 0x000fe80000100a00 */
[----:B------:R1:W-:Y:S04]  /*1e040*/  STL.64 [R1+0x24a8], R64 ;  /* 0x0024a84001007387 */ /* 0x0003e80000100a00 */
[----:B------:R-:W-:Y:S04]  /*1e050*/  STL.64 [R1+0x24c0], R10 ;  /* 0x0024c00a01007387 */ /* 0x000fe80000100a00 */
[----:B------:R4:W-:Y:S04]  /*1e060*/  STL.64 [R1+0x24b8], R8 ;  /* 0x0024b80801007387 */ /* 0x0009e80000100a00 */
[----:B------:R-:W-:Y:S04]  /*1e070*/  STL.64 [R1+0x24d0], R74 ;  /* 0x0024d04a01007387 */ /* 0x000fe80000100a00 */
[----:B------:R-:W-:Y:S04]  /*1e080*/  STL.64 [R1+0x24c8], R72 ;  /* 0x0024c84801007387 */ /* 0x000fe80000100a00 */
[----:B------:R-:W-:Y:S04]  /*1e090*/  STL.64 [R1+0x24e0], R94 ;  /* 0x0024e05e01007387 */ /* 0x000fe80000100a00 */
[----:B------:R-:W-:Y:S04]  /*1e0a0*/  STL.64 [R1+0x24d8], R92 ;  /* 0x0024d85c01007387 */ /* 0x000fe80000100a00 */
[----:B------:R-:W-:Y:S04]  /*1e0b0*/  STL.64 [R1+0x24f0], R98 ;  /* 0x0024f06201007387 */ /* 0x000fe80000100a00 */
[----:B------:R-:W-:Y:S04]  /*1e0c0*/  STL.64 [R1+0x24e8], R96 ;  /* 0x0024e86001007387 */ /* 0x000fe80000100a00 */
[----:B------:R-:W4:Y:S04]  /*1e0d0*/  LDL.LU.64 R24, [R1+0x750] ;  /* 0x0007500001187983 */ /* 0x000f280000300a00 */
[----:B------:R-:W4:Y:S04]  /*1e0e0*/  LDL.LU.64 R26, [R1+0x758] ;  /* 0x00075800011a7983 */ /* 0x000f280000300a00 */
[----:B------:R-:W4:Y:S04]  /*1e0f0*/  LDL.LU.64 R20, [R1+0x760] ;  /* 0x0007600001147983 */ /* 0x000f280000300a00 */
[----:B------:R-:W4:Y:S01]  /*1e100*/  LDL.LU.64 R22, [R1+0x768] ;  /* 0x0007680001167983 */ /* 0x000f220000300a00 */
[----:B--2---:R-:W-:-:S15]  /*1e110*/  HMMA.1688.F32.TF32 R100, R204, R176, R16 ;  /* 0x000000b0cc64723c */ /* 0x004fde0000081010 */
[----:B------:R-:W-:-:S08]  /*1e120*/  NOP ;  /* 0x0000000000007918 */ /* 0x000fd00000000000 */
[----:B------:R-:W-:Y:S04]  /*1e130*/  STL.64 [R1+0x2500], R102 ;  /* 0x0025006601007387 */ /* 0x000fe80000100a00 */
[----:B------:R-:W-:Y:S04]  /*1e140*/  STL.64 [R1+0x24f8], R100 ;  /* 0x0024f86401007387 */ /* 0x000fe80000100a00 */
[----:B------:R-:W2:Y:S04]  /*1e150*/  LDL.LU.64 R16, [R1+0x770] ;  /* 0x0007700001107983 */ /* 0x000ea80000300a00 */
[----:B------:R-:W2:Y:S04]  /*1e160*/  LDL.LU.64 R18, [R1+0x778] ;  /* 0x0007780001127983 */ /* 0x000ea80000300a00 */
[----:B-1----:R-:W2:Y:S04]  /*1e170*/  LDL.LU.64 R64, [R1+0x8b0] ;  /* 0x0008b00001407983 */ /* 0x002ea80000300a00 */
        /* <DEDUP_REMOVED lines=13> */
[C---:B---3--:R-:W-:Y:S03]  /*1e250*/  HMMA.1688.F32.TF32 R208, R204.reuse, R172, R12 ;  /* 0x000000acccd0723c */ /* 0x048fe6000008100c */
[----:B------:R-:W3:Y:S04]  /*1e260*/  LDL.LU.64 R12, [R1+0xb70] ;  /* 0x000b7000010c7983 */ /* 0x000ee80000300a00 */
[----:B------:R-:W3:Y:S04]  /*1e270*/  LDL.LU.64 R14, [R1+0xb78] ;  /* 0x000b7800010e7983 */ /* 0x000ee80000300a00 */
[----:B----4-:R-:W4:Y:S04]  /*1e280*/  LDL.LU.64 R8, [R1+0xb60] ;  /* 0x000b600001087983 */ /* 0x010f280000300a00 */
[----:B------:R-:W4:Y:S04]  /*1e290*/  LDL.LU.64 R10, [R1+0xb68] ;  /* 0x000b6800010a7983 */ /* 0x000f280000300a00 */
[----:B------:R-:W4:Y:S04]  /*1e2a0*/  LDL.LU.64 R36, [R1+0xb50] ;  /* 0x000b500001247983 */ /* 0x000f280000300a00 */
[----:B------:R-:W4:Y:S04]  /*1e2b0*/  LDL.LU.64 R38, [R1+0xb58] ;  /* 0x000b580001267983 */ /* 0x000f280000300a00 */
[----:B------:R-:W4:Y:S04]  /*1e2c0*/  LDL.LU.64 R28, [R1+0xb40] ;  /* 0x000b4000011c7983 */ /* 0x000f280000300a00 */
[----:B------:R-:W4:Y:S04]  /*1e2d0*/  LDL.LU.64 R30, [R1+0xb48] ;  /* 0x000b4800011e7983 */ /* 0x000f280000300a00 */
[----:B------:R-:W-:Y:S04]  /*1e2e0*/  STL.64 [R1+0x2510], R210 ;  /* 0x002510d201007387 */ /* 0x000fe80000100a00 */
[----:B------:R-:W-:Y:S01]  /*1e2f0*/  STL.64 [R1+0x2508], R208 ;  /* 0x002508d001007387 */ /* 0x000fe20000100a00 */
[----:B------:R-:W-:-:S15]  /*1e300*/  HMMA.1688.F32.TF32 R108, R204, R168, R24 ;  /* 0x000000a8cc6c723c */ /* 0x000fde0000081018 */
[----:B------:R-:W-:-:S08]  /*1e310*/  NOP ;  /* 0x0000000000007918 */ /* 0x000fd00000000000 */
[----:B------:R-:W-:Y:S04]  /*1e320*/  STL.64 [R1+0x2520], R110 ;  /* 0x0025206e01007387 */ /* 0x000fe80000100a00 */
[----:B------:R-:W-:Y:S04]  /*1e330*/  STL.64 [R1+0x2518], R108 ;  /* 0x0025186c01007387 */ /* 0x000fe80000100a00 */
[----:B------:R-:W4:Y:S04]  /*1e340*/  LDL.LU.64 R32, [R1+0xbd0] ;  /* 0x000bd00001207983 */ /* 0x000f280000300a00 */
[----:B------:R-:W4:Y:S04]  /*1e350*/  LDL.LU.64 R34, [R1+0xbd8] ;  /* 0x000bd80001227983 */ /* 0x000f280000300a00 */
[----:B------:R-:W4:Y:S04]  /*1e360*/  LDL.LU.64 R24, [R1+0xbc0] ;  /* 0x000bc00001187983 */ /* 0x000f280000300a00 */
[----:B------:R-:W4:Y:S01]  /*1e370*/  LDL.LU.64 R26, [R1+0xbc8] ;  /* 0x000bc800011a7983 */ /* 0x000f220000300a00 */
[----:B------:R-:W-:Y:S03]  /*1e380*/  HMMA.1688.F32.TF32 R112, R204, R164, R20 ;  /* 0x000000a4cc70723c */ /* 0x000fe60000081014 */
[----:B------:R-:W4:Y:S04]  /*1e390*/  LDL.LU.64 R20, [R1+0xbb0] ;  /* 0x000bb00001147983 */ /* 0x000f280000300a00 */
[----:B------:R-:W4:-:S15]  /*1e3a0*/  LDL.LU.64 R22, [R1+0xbb8] ;  /* 0x000bb80001167983 */ /* 0x000f1e0000300a00 */
[----:B------:R-:W-:-:S01]  /*1e3b0*/  NOP ;  /* 0x0000000000007918 */ /* 0x000fc20000000000 */
[----:B------:R-:W-:Y:S01]  /*1e3c0*/  STL.64 [R1+0x2530], R114 ;  /* 0x0025307201007387 */ /* 0x000fe20000100a00 */
[C---:B--2---:R-:W-:Y:S03]  /*1e3d0*/  HMMA.1688.F32.TF32 R116, R204.reuse, R160, R16 ;  /* 0x000000a0cc74723c */ /* 0x044fe60000081010 */
[----:B------:R-:W-:Y:S04]  /*1e3e0*/  STL.64 [R1+0x2528], R112 ;  /* 0x0025287001007387 */ /* 0x000fe80000100a00 */
[----:B------:R-:W2:Y:S04]  /*1e3f0*/  LDL.LU.64 R16, [R1+0xba0] ;  /* 0x000ba00001107983 */ /* 0x000ea80000300a00 */
[----:B------:R-:W2:Y:S01]  /*1e400*/  LDL.LU.64 R18, [R1+0xba8] ;  /* 0x000ba80001127983 */ /* 0x000ea20000300a00 */
[C---:B------:R-:W-:Y:S06]  /*1e410*/  HMMA.1688.F32.TF32 R120, R204.reuse, R156, R64 ;  /* 0x0000009ccc78723c */ /* 0x040fec0000081040 */
[C---:B------:R-:W-:Y:S06]  /*1e420*/  HMMA.1688.F32.TF32 R188, R204.reuse, R152, R60 ;  /* 0x00000098ccbc723c */ /* 0x040fec000008103c */
[C---:B------:R-:W-:Y:S06]  /*1e430*/  HMMA.1688.F32.TF32 R104, R204.reuse, R148, R56 ;  /* 0x00000094cc68723c */ /* 0x040fec0000081038 */
[C---:B------:R-:W-:Y:S06]  /*1e440*/  HMMA.1688.F32.TF32 R192, R204.reuse, R144, R52 ;  /* 0x00000090ccc0723c */ /* 0x040fec0000081034 */
[C---:B------:R-:W-:Y:S06]  /*1e450*/  HMMA.1688.F32.TF32 R196, R204.reuse, R140, R48 ;  /* 0x0000008cccc4723c */ /* 0x040fec0000081030 */
[C---:B------:R-:W-:Y:S06]  /*1e460*/  HMMA.1688.F32.TF32 R200, R204.reuse, R136, R44 ;  /* 0x00000088ccc8723c */ /* 0x040fec000008102c */
[----:B------:R-:W-:Y:S06]  /*1e470*/  HMMA.1688.F32.TF32 R204, R204, R132, R40 ;  /* 0x00000084cccc723c */ /* 0x000fec0000081028 */
[----:B---3--:R-:W-:Y:S01]  /*1e480*/  HMMA.1688.F32.TF32 R40, R4, R128, R12 ;  /* 0x000000800428723c */ /* 0x008fe2000008100c */
[----:B------:R-:W3:Y:S04]  /*1e490*/  LDL.LU.64 R12, [R1+0xb90] ;  /* 0x000b9000010c7983 */ /* 0x000ee80000300a00 */
[----:B------:R-:W3:-:S15]  /*1e4a0*/  LDL.LU.64 R14, [R1+0xb98] ;  /* 0x000b9800010e7983 */ /* 0x000ede0000300a00 */
[----:B------:R-:W-:-:S03]  /*1e4b0*/  NOP ;  /* 0x0000000000007918 */ /* 0x000fc60000000000 */
        /* <DEDUP_REMOVED lines=8> */
[C---:B-1----:R-:W-:Y:S06]  /*1e540*/  HMMA.1688.F32.TF32 R40, R4.reuse, R184, R36 ;  /* 0x000000b80428723c */ /* 0x042fec0000081024 */
[----:B------:R-:W-:Y:S01]  /*1e550*/  HMMA.1688.F32.TF32 R36, R4, R180, R28 ;  /* 0x000000b40424723c */ /* 0x000fe2000008101c */
[----:B------:R-:W4:-:S15]  /*1e560*/  LDL.LU.64 R28, [R1+0xe40] ;  /* 0x000e4000011c7983 */ /* 0x000f1e0000300a00 */
[----:B------:R-:W-:-:S01]  /*1e570*/  NOP ;  /* 0x0000000000007918 */ /* 0x000fc20000000000 */
[----:B------:R-:W-:Y:S04]  /*1e580*/  STL.64 [R1+0x2b0], R40 ;  /* 0x0002b02801007387 */ /* 0x000fe80000100a00 */
[----:B------:R-:W-:Y:S04]  /*1e590*/  STL.64 [R1+0x2b8], R42 ;  /* 0x0002b82a01007387 */ /* 0x000fe80000100a00 */
[----:B------:R-:W4:Y:S04]  /*1e5a0*/  LDL.LU.64 R30, [R1+0xe48] ;  /* 0x000e4800011e7983 */ /* 0x000f280000300a00 */
[----:B------:R1:W-:Y:S04]  /*1e5b0*/  STL.64 [R1+0x2a0], R36 ;  /* 0x0002a02401007387 */ /* 0x0003e80000100a00 */
[----:B------:R1:W-:Y:S04]  /*1e5c0*/  STL.64 [R1+0x2a8], R38 ;  /* 0x0002a82601007387 */ /* 0x0003e80000100a00 */
[----:B-1----:R-:W4:Y:S04]  /*1e5d0*/  LDL.LU.64 R36, [R1+0xe30] ;  /* 0x000e300001247983 */ /* 0x002f280000300a00 */
[----:B------:R-:W4:Y:S01]  /*1e5e0*/  LDL.LU.64 R38, [R1+0xe38] ;  /* 0x000e380001267983 */ /* 0x000f220000300a00 */
[----:B------:R-:W-:-:S15]  /*1e5f0*/  HMMA.1688.F32.TF32 R32, R4, R176, R32 ;  /* 0x000000b00420723c */ /* 0x000fde0000081020 */
[----:B------:R-:W-:-:S08]  /*1e600*/  NOP ;  /* 0x0000000000007918 */ /* 0x000fd00000000000 */
        /* <DEDUP_REMOVED lines=14> */
[----:B--2---:R-:W-:Y:S02]  /*1e6f0*/  HMMA.1688.F32.TF32 R32, R4, R164, R16 ;  /* 0x000000a40420723c */ /* 0x004fe40000081010 */
[----:B------:R-:W2:Y:S04]  /*1e700*/  LDL.LU.64 R16, [R1+0xe00] ;  /* 0x000e000001107983 */ /* 0x000ea80000300a00 */
[----:B------:R-:W2:-:S15]  /*1e710*/  LDL.LU.64 R18, [R1+0xe08] ;  /* 0x000e080001127983 */ /* 0x000e9e0000300a00 */
[----:B------:R-:W-:-:S02]  /*1e720*/  NOP ;  /* 0x0000000000007918 */ /* 0x000fc40000000000 */
[----:B------:R-:W-:Y:S04]  /*1e730*/  STL.64 [R1+0x260], R32 ;  /* 0x0002602001007387 */ /* 0x000fe80000100a00 */
[----:B------:R3:W-:Y:S02]  /*1e740*/  STL.64 [R1+0x268], R34 ;  /* 0x0002682201007387 */ /* 0x0007e40000100a00 */
[C---:B---3--:R-:W-:Y:S02]  /*1e750*/  HMMA.1688.F32.TF32 R32, R4.reuse, R160, R12 ;  /* 0x000000a00420723c */ /* 0x048fe4000008100c */
[----:B------:R-:W3:Y:S04]  /*1e760*/  LDL.LU.64 R12, [R1+0xdf0] ;  /* 0x000df000010c7983 */ /* 0x000ee80000300a00 */
[----:B------:R-:W3:Y:S01]  /*1e770*/  LDL.LU.64 R14, [R1+0xdf8] ;  /* 0x000df800010e7983 */ /* 0x000ee20000300a00 */
[----:B----4-:R-:W-:-:S15]  /*1e780*/  HMMA.1688.F32.TF32 R8, R4, R156, R8 ;  /* 0x0000009c0408723c */ /* 0x010fde0000081008 */
[----:B------:R-:W-:-:S01]  /*1e790*/  NOP ;  /* 0x0000000000007918 */ /* 0x000fc20000000000 */
[----:B------:R1:W-:Y:S04]  /*1e7a0*/  STL.64 [R1+0x250], R32 ;  /* 0x0002502001007387 */ /* 0x0003e80000100a00 */
[----:B------:R4:W-:Y:S04]  /*1e7b0*/  STL.64 [R1+0x258], R34 ;  /* 0x0002582201007387 */ /* 0x0009e80000100a00 */
[----:B-1----:R-:W3:Y:S04]  /*1e7c0*/  LDL.LU.64 R32, [R1+0xb20] ;  /* 0x000b200001207983 */ /* 0x002ee80000300a00 */
[----:B----4-:R-:W4:Y:S04]  /*1e7d0*/  LDL.LU.64 R34, [R1+0xb28] ;  /* 0x000b280001227983 */ /* 0x010f280000300a00 */
[----:B------:R1:W-:Y:S04]  /*1e7e0*/  STL.64 [R1+0x240], R8 ;  /* 0x0002400801007387 */ /* 0x0003e80000100a00 */
[----:B------:R1:W-:Y:S04]  /*1e7f0*/  STL.64 [R1+0x248], R10 ;  /* 0x0002480a01007387 */ /* 0x0003e80000100a00 */
[----:B-1----:R-:W4:Y:S04]  /*1e800*/  LDL.LU.64 R8, [R1+0xb10] ;  /* 0x000b100001087983 */ /* 0x002f280000300a00 */
[----:B------:R-:W4:Y:S01]  /*1e810*/  LDL.LU.64 R10, [R1+0xb18] ;  /* 0x000b1800010a7983 */ /* 0x000f220000300a00 */
[----:B------:R-:W-:Y:S03]  /*1e820*/  HMMA.1688.F32.TF32 R40, R4, R152, R28 ;  /* 0x000000980428723c */ /* 0x000fe6000008101c */
[----:B------:R-:W4:Y:S04]  /*1e830*/  LDL.LU.64 R28, [R1+0xb00] ;  /* 0x000b0000011c7983 */ /* 0x000f280000300a00 */
[----:B------:R-:W4:-:S15]  /*1e840*/  LDL.LU.64 R30, [R1+0xb08] ;  /* 0x000b0800011e7983 */ /* 0x000f1e0000300a00 */
[----:B------:R-:W-:-:S01]  /*1e850*/  NOP ;  /* 0x0000000000007918 */ /* 0x000fc20000000000 */
        /* <DEDUP_REMOVED lines=22> */
[----:B------:R-:W-:Y:S01]  /*1e9c0*/  STL.64 [R1+0x1f8], R38 ;  /* 0x0001f82601007387 */ /* 0x000fe20000100a00 */
[----:B---3--:R-:W-:Y:S03]  /*1e9d0*/  HMMA.1688.F32.TF32 R4, R4, R132, R12 ;  /* 0x000000840404723c */ /* 0x008fe6000008100c */
[----:B------:R-:W3:Y:S04]  /*1e9e0*/  LDL.LU.64 R12, [R1+0xac0] ;  /* 0x000ac000010c7983 */ /* 0x000ee80000300a00 */
[----:B------:R-:W3:-:S15]  /*1e9f0*/  LDL.LU.64 R14, [R1+0xac8] ;  /* 0x000ac800010e7983 */ /* 0x000ede0000300a00 */
[----:B------:R-:W-:-:S01]  /*1ea00*/  NOP ;  /* 0x0000000000007918 */ /* 0x000fc20000000000 */
[----:B------:R1:W-:Y:S04]  /*1ea10*/  STL.64 [R1+0x1e0], R4 ;  /* 0x0001e00401007387 */ /* 0x0003e80000100a00 */
[----:B------:R4:W-:Y:S04]  /*1ea20*/  STL.64 [R1+0x1e8], R6 ;  /* 0x0001e80601007387 */ /* 0x0009e80000100a00 */
[----:B-1----:R-:W3:Y:S01]  /*1ea30*/  LDL.LU.64 R4, [R1+0xab0] ;  /* 0x000ab00001047983 */ /* 0x002ee20000300a00 */
[----:B----4-:R-:W-:Y:S03]  /*1ea40*/  HMMA.1688.F32.TF32 R32, R80, R128, R32 ;  /* 0x000000805020723c */ /* 0x010fe60000081020 */
[----:B------:R-:W4:-:S15]  /*1ea50*/  LDL.LU.64 R6, [R1+0xab8] ;  /* 0x000ab80001067983 */ /* 0x000f1e0000300a00 */
[----:B------:R-:W-:-:S05]  /*1ea60*/  NOP ;  /* 0x0000000000007918 */ /* 0x000fca0000000000 */
[----:B------:R-:W-:Y:S04]  /*1ea70*/  STL.64 [R1+0x1d0], R32 ;  /* 0x0001d02001007387 */ /* 0x000fe80000100a00 */
[----:B------:R1:W-:Y:S02]  /*1ea80*/  STL.64 [R1+0x1d8], R34 ;  /* 0x0001d82201007387 */ /* 0x0003e40000100a00 */
[C---:B-1----:R-:W-:Y:S02]  /*1ea90*/  HMMA.1688.F32.TF32 R32, R80.reuse, R124, R8 ;  /* 0x0000007c5020723c */ /* 0x042fe40000081008 */
[----:B------:R-:W4:Y:S04]  /*1eaa0*/  LDL.LU.64 R8, [R1+0xaa0] ;  /* 0x000aa00001087983 */ /* 0x000f280000300a00 */
[----:B------:R-:W4:Y:S01]  /*1eab0*/  LDL.LU.64 R10, [R1+0xaa8] ;  /* 0x000aa800010a7983 */ /* 0x000f220000300a00 */
[----:B------:R-:W-:-:S15]  /*1eac0*/  HMMA.1688.F32.TF32 R28, R80, R184, R28 ;  /* 0x000000b8501c723c */ /* 0x000fde000008101c */
[----:B------:R-:W-:-:S01]  /*1ead0*/  NOP ;  /* 0x0000000000007918 */ /* 0x000fc20000000000 */
[----:B------:R1:W-:Y:S04]  /*1eae0*/  STL.64 [R1+0x1c0], R32 ;  /* 0x0001c02001007387 */ /* 0x0003e80000100a00 */
[----:B------:R1:W-:Y:S04]  /*1eaf0*/  STL.64 [R1+0x1c8], R34 ;  /* 0x0001c82201007387 */ /* 0x0003e80000100a00 */
[----:B-1----:R-:W4:Y:S04]  /*1eb00*/  LDL.LU.64 R32, [R1+0xde0] ;  /* 0x000de00001207983 */ /* 0x002f280000300a00 */
[----:B------:R-:W4:Y:S04]  /*1eb10*/  LDL.LU.64 R34, [R1+0xde8] ;  /* 0x000de80001227983 */ /* 0x000f280000300a00 */
        /* <DEDUP_REMOVED lines=22> */
[----:B---3--:R-:W-:Y:S02]  /*1ec80*/  HMMA.1688.F32.TF32 R36, R80, R168, R12 ;  /* 0x000000a85024723c */ /* 0x008fe4000008100c */
[----:B------:R-:W3:Y:S04]  /*1ec90*/  LDL.LU.64 R12, [R1+0xd90] ;  /* 0x000d9000010c7983 */ /* 0x000ee80000300a00 */
[----:B------:R-:W3:-:S15]  /*1eca0*/  LDL.LU.64 R14, [R1+0xd98] ;  /* 0x000d9800010e7983 */ /* 0x000ede0000300a00 */
[----:B------:R-:W-:-:S02]  /*1ecb0*/  NOP ;  /* 0x0000000000007918 */ /* 0x000fc40000000000 */
        /* <DEDUP_REMOVED lines=11> */
[----:B------:R-:W-:-:S15]  /*1ed70*/  HMMA.1688.F32.TF32 R32, R80, R156, R32 ;  /* 0x0000009c5020723c */ /* 0x000fde0000081020 */
[----:B------:R-:W-:-:S01]  /*1ed80*/  NOP ;  /* 0x0000000000007918 */ /* 0x000fc20000000000 */
[----:B------:R1:W-:Y:S01]  /*1ed90*/  STL.64 [R1+0x150], R36 ;  /* 0x0001502401007387 */ /* 0x0003e20000100a00 */
[C---:B------:R-:W-:Y:S03]  /*1eda0*/  HMMA.1688.F32.TF32 R28, R80.reuse, R152, R28 ;  /* 0x00000098501c723c */ /* 0x040fe6000008101c */
[----:B------:R1:W-:Y:S04]  /*1edb0*/  STL.64 [R1+0x158], R38 ;  /* 0x0001582601007387 */ /* 0x0003e80000100a00 */
[----:B-1----:R-:W4:Y:S04]  /*1edc0*/  LDL.LU.64 R36, [R1+0xa80] ;  /* 0x000a800001247983 */ /* 0x002f280000300a00 */
[----:B------:R1:W-:Y:S04]  /*1edd0*/  STL.64 [R1+0x140], R32 ;  /* 0x0001402001007387 */ /* 0x0003e80000100a00 */
[----:B------:R1:W-:Y:S04]  /*1ede0*/  STL.64 [R1+0x148], R34 ;  /* 0x0001482201007387 */ /* 0x0003e80000100a00 */
[----:B------:R-:W4:Y:S04]  /*1edf0*/  LDL.LU.64 R38, [R1+0xa88] ;  /* 0x000a880001267983 */ /* 0x000f280000300a00 */
[----:B------:R2:W-:Y:S04]  /*1ee00*/  STL.64 [R1+0x130], R28 ;  /* 0x0001301c01007387 */ /* 0x0005e80000100a00 */
[----:B------:R2:W-:Y:S04]  /*1ee10*/  STL.64 [R1+0x138], R30 ;  /* 0x0001381e01007387 */ /* 0x0005e80000100a00 */
[----:B-1----:R-:W4:Y:S01]  /*1ee20*/  LDL.LU.64 R32, [R1+0xa70] ;  /* 0x000a700001207983 */ /* 0x002f220000300a00 */
[C---:B------:R-:W-:Y:S06]  /*1ee30*/  HMMA.1688.F32.TF32 R24, R80.reuse, R148, R24 ;  /* 0x000000945018723c */ /* 0x040fec0000081018 */
[----:B------:R-:W-:-:S15]  /*1ee40*/  HMMA.1688.F32.TF32 R20, R80, R144, R20 ;  /* 0x000000905014723c */ /* 0x000fde0000081014 */
[----:B------:R-:W-:-:S02]  /*1ee50*/  NOP ;  /* 0x0000000000007918 */ /* 0x000fc40000000000 */
[----:B------:R1:W-:Y:S04]  /*1ee60*/  STL.64 [R1+0x120], R24 ;  /* 0x0001201801007387 */ /* 0x0003e80000100a00 */
[----:B------:R1:W-:Y:S04]  /*1ee70*/  STL.64 [R1+0x128], R26 ;  /* 0x0001281a01007387 */ /* 0x0003e80000100a00 */
[----:B------:R-:W4:Y:S01]  /*1ee80*/  LDL.LU.64 R34, [R1+0xa78] ;  /* 0x000a780001227983 */ /* 0x000f220000300a00 */
[C---:B--2---:R-:W-:Y:S03]  /*1ee90*/  HMMA.1688.F32.TF32 R16, R80.reuse, R140, R16 ;  /* 0x0000008c5010723c */ /* 0x044fe60000081010 */
[----:B------:R2:W-:Y:S04]  /*1eea0*/  STL.64 [R1+0x110], R20 ;  /* 0x0001101401007387 */ /* 0x0005e80000100a00 */
[----:B------:R2:W-:Y:S04]  /*1eeb0*/  STL.64 [R1+0x118], R22 ;  /* 0x0001181601007387 */ /* 0x0005e80000100a00 */
[----:B------:R-:W4:Y:S04]  /*1eec0*/  LDL.LU.64 R28, [R1+0xa60] ;  /* 0x000a6000011c7983 */ /* 0x000f280000300a00 */
[----:B------:R-:W4:Y:S01]  /*1eed0*/  LDL.LU.64 R30, [R1+0xa68] ;  /* 0x000a6800011e7983 */ /* 0x000f220000300a00 */
[C---:B---3--:R-:W-:Y:S07]  /*1eee0*/  HMMA.1688.F32.TF32 R12, R80.reuse, R136, R12 ;  /* 0x00000088500c723c */ /* 0x048fee000008100c */
[----:B------:R3:W-:Y:S04]  /*1eef0*/  STL.64 [R1+0x100], R16 ;  /* 0x0001001001007387 */ /* 0x0007e80000100a00 */
[----:B------:R3:W-:Y:S04]  /*1ef00*/  STL.64 [R1+0x108], R18 ;  /* 0x0001081201007387 */ /* 0x0007e80000100a00 */
[----:B-1----:R-:W3:Y:S04]  /*1ef10*/  LDL.LU.64 R24, [R1+0xa50] ;  /* 0x000a500001187983 */ /* 0x002ee80000300a00 */
[----:B------:R-:W3:Y:S04]  /*1ef20*/  LDL.LU.64 R26, [R1+0xa58] ;  /* 0x000a5800011a7983 */ /* 0x000ee80000300a00 */
[----:B------:R1:W-:Y:S04]  /*1ef30*/  STL.64 [R1+0xf0], R12 ;  /* 0x0000f00c01007387 */ /* 0x0003e80000100a00 */
[----:B------:R1:W-:Y:S04]  /*1ef40*/  STL.64 [R1+0xf8], R14 ;  /* 0x0000f80e01007387 */ /* 0x0003e80000100a00 */
[----:B--2---:R-:W2:Y:S04]  /*1ef50*/  LDL.LU.64 R20, [R1+0xa40] ;  /* 0x000a400001147983 */ /* 0x004ea80000300a00 */
[----:B------:R-:W2:Y:S01]  /*1ef60*/  LDL.LU.64 R22, [R1+0xa48] ;  /* 0x000a480001167983 */ /* 0x000ea20000300a00 */
[----:B----4-:R-:W-:Y:S03]  /*1ef70*/  HMMA.1688.F32.TF32 R80, R80, R132, R4 ;  /* 0x000000845050723c */ /* 0x010fe60000081004 */
[----:B------:R-:W4:Y:S04]  /*1ef80*/  LDL.LU.64 R4, [R1+0xa30] ;  /* 0x000a300001047983 */ /* 0x000f280000300a00 */
[----:B------:R-:W4:-:S15]  /*1ef90*/  LDL.LU.64 R6, [R1+0xa38] ;  /* 0x000a380001067983 */ /* 0x000f1e0000300a00 */
[----:B------:R-:W-:-:S01]  /*1efa0*/  NOP ;  /* 0x0000000000007918 */ /* 0x000fc20000000000 */
[----:B------:R-:W-:Y:S04]  /*1efb0*/  STL [R1+0x2328], R80 ;  /* 0x0023285001007387 */ /* 0x000fe80000100800 */
[----:B------:R-:W-:Y:S04]  /*1efc0*/  STL [R1+0x2324], R81 ;  /* 0x0023245101007387 */ /* 0x000fe80000100800 */
[----:B------:R-:W-:Y:S04]  /*1efd0*/  STL [R1+0x2320], R82 ;  /* 0x0023205201007387 */ /* 0x000fe80000100800 */
[----:B------:R-:W-:Y:S04]  /*1efe0*/  STL [R1+0x231c], R83 ;  /* 0x00231c5301007387 */ /* 0x000fe80000100800 */
[----:B---3--:R-:W3:Y:S01]  /*1eff0*/  LDL.LU.64 R16, [R1+0x990] ;  /* 0x0009900001107983 */ /* 0x008ee20000300a00 */
[C---:B------:R-:W-:Y:S03]  /*1f000*/  HMMA.1688.F32.TF32 R84, R240.reuse, R128, R8 ;  /* 0x00000080f054723c */ /* 0x040fe60000081008 */
[----:B------:R-:W3:Y:S04]  /*1f010*/  LDL.LU.64 R18, [R1+0x998] ;  /* 0x0009980001127983 */ /* 0x000ee80000300a00 */
[----:B-1----:R-:W3:Y:S04]  /*1f020*/  LDL.LU.64 R12, [R1+0x980] ;  /* 0x00098000010c7983 */ /* 0x002ee80000300a00 */
[----:B------:R-:W3:Y:S04]  /*1f030*/  LDL.LU.64 R14, [R1+0x988] ;  /* 0x00098800010e7983 */ /* 0x000ee80000300a00 */
[----:B------:R-:W3:Y:S04]  /*1f040*/  LDL.LU.64 R8, [R1+0xd20] ;  /* 0x000d200001087983 */ /* 0x000ee80000300a00 */
[----:B------:R-:W3:Y:S04]  /*1f050*/  LDL.LU.64 R10, [R1+0xd28] ;  /* 0x000d2800010a7983 */ /* 0x000ee80000300a00 */
[----:B------:R-:W-:Y:S04]  /*1f060*/  STL [R1+0x2338], R84 ;  /* 0x0023385401007387 */ /* 0x000fe80000100800 */
[----:B------:R-:W-:Y:S04]  /*1f070*/  STL [R1+0x2334], R85 ;  /* 0x0023345501007387 */ /* 0x000fe80000100800 */
[----:B------:R-:W-:Y:S01]  /*1f080*/  STL [R1+0x2330], R86 ;  /* 0x0023305601007387 */ /* 0x000fe20000100800 */
[----:B------:R-:W-:Y:S03]  /*1f090*/  HMMA.1688.F32.TF32 R88, R240, R124, R36 ;  /* 0x0000007cf058723c */ /* 0x000fe60000081024 */
[----:B------:R-:W-:-:S15]  /*1f0a0*/  STL [R1+0x232c], R87 ;  /* 0x00232c5701007387 */ /* 0x000fde0000100800 */
[----:B------:R-:W-:-:S05]  /*1f0b0*/  NOP ;  /* 0x0000000000007918 */ /* 0x000fca0000000000 */
[----:B------:R-:W-:Y:S04]  /*1f0c0*/  STL [R1+0x2344], R89 ;  /* 0x0023445901007387 */ /* 0x000fe80000100800 */
[----:B------:R-:W-:Y:S04]  /*1f0d0*/  STL [R1+0x2340], R90 ;  /* 0x0023405a01007387 */ /* 0x000fe80000100800 */
[----:B------:R-:W-:Y:S01]  /*1f0e0*/  STL [R1+0x233c], R91 ;  /* 0x00233c5b01007387 */ /* 0x000fe20000100800 */
[C---:B------:R-:W-:Y:S06]  /*1f0f0*/  HMMA.1688.F32.TF32 R212, R240.reuse, R184, R32 ;  /* 0x000000b8f0d4723c */ /* 0x040fec0000081020 */
[----:B------:R-:W-:-:S15]  /*1f100*/  HMMA.1688.F32.TF32 R216, R240, R180, R28 ;  /* 0x000000b4f0d8723c */ /* 0x000fde000008101c */
[----:B------:R-:W-:-:S02]  /*1f110*/  NOP ;  /* 0x0000000000007918 */ /* 0x000fc40000000000 */
[----:B------:R-:W-:Y:S04]  /*1f120*/  STL.64 [R1+0x2350], R214 ;  /* 0x002350d601007387 */ /* 0x000fe80000100a00 */
[----:B------:R-:W-:Y:S01]  /*1f130*/  STL.64 [R1+0x2348], R212 ;  /* 0x002348d401007387 */ /* 0x000fe20000100a00 */
[C---:B------:R-:W-:Y:S03]  /*1f140*/  HMMA.1688.F32.TF32 R220, R240.reuse, R176, R24 ;  /* 0x000000b0f0dc723c */ /* 0x040fe60000081018 */
[----:B------:R-:W-:Y:S03]  /*1f150*/  STL.64 [R1+0x2360], R218 ;  /* 0x002360da01007387 */ /* 0x000fe60000100a00 */
[C---:B--2---:R-:W-:Y:S06]  /*1f160*/  HMMA.1688.F32.TF32 R224, R240.reuse, R172, R20 ;  /* 0x000000acf0e0723c */ /* 0x044fec0000081014 */
[C---:B----4-:R-:W-:Y:S01]  /*1f170*/  HMMA.1688.F32.TF32 R4, R240.reuse, R168, R4 ;  /* 0x000000a8f004723c */ /* 0x050fe20000081004 */
[----:B------:R-:W-:Y:S04]  /*1f180*/  STL.64 [R1+0x2358], R216 ;  /* 0x002358d801007387 */ /* 0x000fe80000100a00 */
[----:B------:R-:W2:Y:S04]  /*1f190*/  LDL.LU.64 R24, [R1+0xcf0] ;  /* 0x000cf00001187983 */ /* 0x000ea80000300a00 */
[----:B------:R-:W2:Y:S04]  /*1f1a0*/  LDL.LU.64 R26, [R1+0xcf8] ;  /* 0x000cf800011a7983 */ /* 0x000ea80000300a00 */
[----:B------:R-:W-:Y:S04]  /*1f1b0*/  STL.64 [R1+0x2370], R222 ;  /* 0x002370de01007387 */ /* 0x000fe80000100a00 */
[----:B------:R-:W-:Y:S04]  /*1f1c0*/  STL.64 [R1+0x2368], R220 ;  /* 0x002368dc01007387 */ /* 0x000fe80000100a00 */
[----:B------:R-:W-:Y:S04]  /*1f1d0*/  STL.64 [R1+0x2380], R226 ;  /* 0x002380e201007387 */ /* 0x000fe80000100a00 */
[----:B------:R-:W-:Y:S04]  /*1f1e0*/  STL.64 [R1+0x2378], R224 ;  /* 0x002378e001007387 */ /* 0x000fe80000100a00 */
[----:B------:R-:W4:Y:S04]  /*1f1f0*/  LDL.LU.64 R20, [R1+0xce0] ;  /* 0x000ce00001147983 */ /* 0x000f280000300a00 */
[----:B------:R-:W4:Y:S01]  /*1f200*/  LDL.LU.64 R22, [R1+0xce8] ;  /* 0x000ce80001167983 */ /* 0x000f220000300a00 */
[C---:B---3--:R-:W-:Y:S03]  /*1f210*/  HMMA.1688.F32.TF32 R228, R240.reuse, R164, R16 ;  /* 0x000000a4f0e4723c */ /* 0x048fe60000081010 */
[----:B------:R-:W-:Y:S04]  /*1f220*/  STL.64 [R1+0x2390], R6 ;  /* 0x0023900601007387 */ /* 0x000fe80000100a00 */
[----:B------:R1:W-:Y:S04]  /*1f230*/  STL.64 [R1+0x2388], R4 ;  /* 0x0023880401007387 */ /* 0x0003e80000100a00 */
[----:B------:R-:W3:Y:S01]  /*1f240*/  LDL.LU.64 R16, [R1+0xcb0] ;  /* 0x000cb00001107983 */ /* 0x000ee20000300a00 */
[C---:B------:R-:W-:Y:S03]  /*1f250*/  HMMA.1688.F32.TF32 R232, R240.reuse, R160, R12 ;  /* 0x000000a0f0e8723c */ /* 0x040fe6000008100c */
[----:B------:R-:W3:Y:S03]  /*1f260*/  LDL.LU.64 R18, [R1+0xcb8] ;  /* 0x000cb80001127983 */ /* 0x000ee60000300a00 */
[----:B-1----:R-:W-:Y:S05]  /*1f270*/  HMMA.1688.F32.TF32 R4, R240, R156, R8 ;  /* 0x0000009cf004723c */ /* 0x002fea0000081008 */
[----:B------:R-:W-:Y:S04]  /*1f280*/  STL.64 [R1+0x23a0], R230 ;  /* 0x0023a0e601007387 */ /* 0x000fe80000100a00 */
[----:B------:R-:W-:Y:S04]  /*1f290*/  STL.64 [R1+0x2398], R228 ;  /* 0x002398e401007387 */ /* 0x000fe80000100a00 */
[----:B------:R-:W2:Y:S04]  /*1f2a0*/  LDL.LU.64 R12, [R1+0xca0] ;  /* 0x000ca000010c7983 */ /* 0x000ea80000300a00 */
[----:B------:R-:W2:Y:S04]  /*1f2b0*/  LDL.LU.64 R14, [R1+0xca8] ;  /* 0x000ca800010e7983 */ /* 0x000ea80000300a00 */
[----:B------:R-:W2:Y:S03]  /*1f2c0*/  LDL.LU.64 R8, [R1+0xc90] ;  /* 0x000c900001087983 */ /* 0x000ea60000300a00 */
[----:B------:R-:W-:-:S02]  /*1f2d0*/  IMAD.MOV.U32 R185, RZ, RZ, R4 ;  /* 0x000000ffffb97224 */ /* 0x000fc400078e0004 */
[----:B------:R-:W-:Y:S01]  /*1f2e0*/  IMAD.MOV.U32 R184, RZ, RZ, R5 ;  /* 0x000000ffffb87224 */ /* 0x000fe200078e0005 */
[----:B------:R-:W2:Y:S01]  /*1f2f0*/  LDL.LU.64 R10, [R1+0xc98] ;  /* 0x000c9800010a7983 */ /* 0x000ea20000300a00 */
[----:B------:R-:W-:Y:S02]  /*1f300*/  IMAD.MOV.U32 R181, RZ, RZ, R6 ;  /* 0x000000ffffb57224 */ /* 0x000fe400078e0006 */
[----:B------:R-:W-:Y:S01]  /*1f310*/  IMAD.MOV.U32 R180, RZ, RZ, R7 ;  /* 0x000000ffffb47224 */ /* 0x000fe200078e0007 */
[----:B------:R-:W2:Y:S04]  /*1f320*/  LDL.LU.64 R4, [R1+0xc40] ;  /* 0x000c400001047983 */ /* 0x000ea80000300a00 */
[----:B------:R-:W2:Y:S04]  /*1f330*/  LDL.LU.64 R6, [R1+0xc48] ;  /* 0x000c480001067983 */ /* 0x000ea80000300a00 */
[----:B------:R-:W2:Y:S01]  /*1f340*/  LDL.LU R248, [R1+0xd70] ;  /* 0x000d700001f87983 */ /* 0x000ea20000300800 */
[----:B------:R-:W-:-:S03]  /*1f350*/  IMAD.MOV.U32 R245, RZ, RZ, R130 ;  /* 0x000000fffff57224 */ /* 0x000fc600078e0082 */
[----:B------:R-:W2:Y:S01]  /*1f360*/  LDL.LU R249, [R1+0xd74] ;  /* 0x000d740001f97983 */ /* 0x000ea20000300800 */
[----:B------:R-:W-:-:S03]  /*1f370*/  IMAD.MOV.U32 R246, RZ, RZ, R131 ;  /* 0x000000fffff67224 */ /* 0x000fc600078e0083 */
[----:B------:R-:W2:Y:S04]  /*1f380*/  LDL.LU R250, [R1+0xd78] ;  /* 0x000d780001fa7983 */ /* 0x000ea80000300800 */
[----:B------:R-:W2:Y:S04]  /*1f390*/  LDL.LU R251, [R1+0xd7c] ;  /* 0x000d7c0001fb7983 */ /* 0x000ea80000300800 */
[----:B------:R-:W2:Y:S04]  /*1f3a0*/  LDL.LU R127, [R1+0x260c] ;  /* 0x00260c00017f7983 */ /* 0x000ea80000300800 */
[----:B------:R-:W2:Y:S04]  /*1f3b0*/  LDL.LU R130, [R1+0x2608] ;  /* 0x0026080001827983 */ /* 0x000ea80000300800 */
[----:B------:R-:W2:Y:S01]  /*1f3c0*/  LDL.LU R131, [R1+0x2604] ;  /* 0x0026040001837983 */ /* 0x000ea20000300800 */
[C---:B----4-:R-:W-:Y:S06]  /*1f3d0*/  HMMA.1688.F32.TF32 R20, R240.reuse, R148, R20 ;  /* 0x00000094f014723c */ /* 0x050fec0000081014 */
[----:B---3--:R-:W-:-:S15]  /*1f3e0*/  HMMA.1688.F32.TF32 R16, R240, R144, R16 ;  /* 0x00000090f010723c */ /* 0x008fde0000081010 */
[----:B------:R-:W-:-:S03]  /*1f3f0*/  NOP ;  /* 0x0000000000007918 */ /* 0x000fc60000000000 */
[----:B------:R-:W-:Y:S01]  /*1f400*/  IMAD.MOV.U32 R81, RZ, RZ, R20 ;  /* 0x000000ffff517224 */ /* 0x000fe200078e0014 */
[----:B--2---:R-:W-:Y:S05]  /*1f410*/  HMMA.1688.F32.TF32 R4, R240, R132, R4 ;  /* 0x00000084f004723c */ /* 0x004fea0000081004 */
[----:B------:R-:W-:Y:S02]  /*1f420*/  IMAD.MOV.U32 R85, RZ, RZ, R16 ;  /* 0x000000ffff557224 */ /* 0x000fe400078e0010 */
[----:B------:R-:W-:Y:S02]  /*1f430*/  IMAD.MOV.U32 R86, RZ, RZ, R17 ;  /* 0x000000ffff567224 */ /* 0x000fe400078e0011 */
[----:B------:R-:W-:-:S02]  /*1f440*/  IMAD.MOV.U32 R16, RZ, RZ, R163 ;  /* 0x000000ffff107224 */ /* 0x000fc400078e00a3 */
[----:B------:R-:W-:Y:S02]  /*1f450*/  IMAD.MOV.U32 R87, RZ, RZ, R18 ;  /* 0x000000ffff577224 */ /* 0x000fe400078e0012 */
[----:B------:R-:W-:Y:S02]  /*1f460*/  IMAD.MOV.U32 R17, RZ, RZ, R162 ;  /* 0x000000ffff117224 */ /* 0x000fe400078e00a2 */
[----:B------:R-:W-:Y:S02]  /*1f470*/  IMAD.MOV.U32 R80, RZ, RZ, R19 ;  /* 0x000000ffff507224 */ /* 0x000fe400078e0013 */
[----:B------:R-:W-:Y:S02]  /*1f480*/  IMAD.MOV.U32 R18, RZ, RZ, R159 ;  /* 0x000000ffff127224 */ /* 0x000fe400078e009f */
[----:B------:R-:W-:-:S05]  /*1f490*/  IMAD.MOV.U32 R19, RZ, RZ, R134 ;  /* 0x000000ffff137224 */ /* 0x000fca00078e0086 */
[----:B------:R-:W-:Y:S02]  /*1f4a0*/  IMAD.MOV.U32 R161, RZ, RZ, R4 ;  /* 0x000000ffffa17224 */ /* 0x000fe400078e0004 */
[----:B------:R-:W-:Y:S02]  /*1f4b0*/  IMAD.MOV.U32 R160, RZ, RZ, R5 ;  /* 0x000000ffffa07224 */ /* 0x000fe400078e0005 */
[----:B------:R-:W-:Y:S02]  /*1f4c0*/  IMAD.MOV.U32 R157, RZ, RZ, R6 ;  /* 0x000000ffff9d7224 */ /* 0x000fe400078e0006 */
[----:B------:R-:W-:Y:S02]  /*1f4d0*/  IMAD.MOV.U32 R156, RZ, RZ, R7 ;  /* 0x000000ffff9c7224 */ /* 0x000fe400078e0007 */
[----:B------:R-:W-:Y:S07]  /*1f4e0*/  HMMA.1688.F32.TF32 R4, R236, R130, R248 ;  /* 0x00000082ec04723c */ /* 0x000fee00000810f8 */
[----:B------:R-:W-:-:S02]  /*1f4f0*/  IMAD.MOV.U32 R248, RZ, RZ, R138 ;  /* 0x000000fffff87224 */ /* 0x000fc400078e008a */
[----:B------:R-:W2:Y:S01]  /*1f500*/  LDL.LU R138, [R1+0x2600] ;  /* 0x00260000018a7983 */ /* 0x000ea20000300800 */
[----:B------:R-:W-:Y:S02]  /*1f510*/  IMAD.MOV.U32 R249, RZ, RZ, R154 ;  /* 0x000000fffff97224 */ /* 0x000fe400078e009a */
[----:B------:R-:W-:Y:S01]  /*1f520*/  IMAD.MOV.U32 R250, RZ, RZ, R155 ;  /* 0x000000fffffa7224 */ /* 0x000fe200078e009b */
[----:B------:R-:W3:Y:S01]  /*1f530*/  LDL.LU R154, [R1+0x25fc] ;  /* 0x0025fc00019a7983 */ /* 0x000ee20000300800 */
[----:B------:R-:W-:-:S03]  /*1f540*/  IMAD.MOV.U32 R251, RZ, RZ, R166 ;  /* 0x000000fffffb7224 */ /* 0x000fc600078e00a6 */
[----:B------:R-:W4:Y:S04]  /*1f550*/  LDL.LU R155, [R1+0x25f8] ;  /* 0x0025f800019b7983 */ /* 0x000f280000300800 */
[----:B------:R-:W4:Y:S01]  /*1f560*/  LDL.LU R166, [R1+0x25f4] ;  /* 0x0025f40001a67983 */ /* 0x000f220000300800 */
[----:B------:R-:W-:-:S03]  /*1f570*/  IMAD.MOV.U32 R82, RZ, RZ, R21 ;  /* 0x000000ffff527224 */ /* 0x000fc600078e0015 */
        /* <DEDUP_REMOVED lines=8> */
[----:B------:R-:W4:Y:S04]  /*1f600*/  LDL.LU R151, [R1+0x25e0] ;  /* 0x0025e00001977983 */ /* 0x000f280000300800 */
[----:B------:R-:W4:Y:S04]  /*1f610*/  LDL.LU R142, [R1+0x25dc] ;  /* 0x0025dc00018e7983 */ /* 0x000f280000300800 */
[----:B------:R-:W4:Y:S01]  /*1f620*/  LDL.LU R139, [R1+0x25d8] ;  /* 0x0025d800018b7983 */ /* 0x000f220000300800 */
[----:B------:R-:W-:Y:S02]  /*1f630*/  IMAD.MOV.U32 R247, RZ, RZ, R252 ;  /* 0x000000fffff77224 */ /* 0x000fe400078e00fc */
[----:B------:R-:W-:-:S02]  /*1f640*/  IMAD.MOV.U32 R252, RZ, RZ, R23 ;  /* 0x000000fffffc7224 */ /* 0x000fc400078e0017 */
[----:B------:R-:W-:Y:S02]  /*1f650*/  IMAD.MOV.U32 R129, RZ, RZ, R4 ;  /* 0x000000ffff817224 */ /* 0x000fe400078e0004 */
[----:B------:R-:W-:Y:S02]  /*1f660*/  IMAD.MOV.U32 R128, RZ, RZ, R5 ;  /* 0x000000ffff807224 */ /* 0x000fe400078e0005 */
[----:B------:R-:W-:Y:S02]  /*1f670*/  IMAD.MOV.U32 R125, RZ, RZ, R6 ;  /* 0x000000ffff7d7224 */ /* 0x000fe400078e0006 */
[----:B------:R-:W-:Y:S02]  /*1f680*/  IMAD.MOV.U32 R124, RZ, RZ, R7 ;  /* 0x000000ffff7c7224 */ /* 0x000fe400078e0007 */
[----:B------:R-:W-:Y:S01]  /*1f690*/  HMMA.1688.F32.TF32 R4, R236, R126, R244 ;  /* 0x0000007eec04723c */ /* 0x000fe200000810f4 */
[----:B------:R-:W-:Y:S02]  /*1f6a0*/  IMAD.MOV.U32 R23, RZ, RZ, R150 ;  /* 0x000000ffff177224 */ /* 0x000fe400078e0096 */
[----:B------:R-:W4:Y:S04]  /*1f6b0*/  LDL.LU R150, [R1+0x25d4] ;  /* 0x0025d40001967983 */ /* 0x000f280000300800 */
[----:B------:R-:W-:-:S02]  /*1f6c0*/  IMAD.MOV.U32 R244, RZ, RZ, R147 ;  /* 0x000000fffff47224 */ /* 0x000fc400078e0093 */
[----:B------:R-:W4:Y:S01]  /*1f6d0*/  LDL.LU R147, [R1+0x25d0] ;  /* 0x0025d00001937983 */ /* 0x000f220000300800 */
[----:B------:R-:W-:Y:S02]  /*1f6e0*/  IMAD.MOV.U32 R245, RZ, RZ, R146 ;  /* 0x000000fffff57224 */ /* 0x000fe400078e0092 */
[----:B------:R-:W-:Y:S01]  /*1f6f0*/  IMAD.MOV.U32 R246, RZ, RZ, R143 ;  /* 0x000000fffff67224 */ /* 0x000fe200078e008f */
[----:B------:R-:W4:Y:S01]  /*1f700*/  LDL.LU R146, [R1+0x25cc] ;  /* 0x0025cc0001927983 */ /* 0x000f220000300800 */
[----:B------:R-:W-:-:S03]  /*1f710*/  IMAD.MOV.U32 R247, RZ, RZ, R158 ;  /* 0x000000fffff77224 */ /* 0x000fc600078e009e */
[----:B------:R-:W4:Y:S01]  /*1f720*/  LDL.LU R143, [R1+0x25c8] ;  /* 0x0025c800018f7983 */ /* 0x000f220000300800 */
[----:B------:R-:W-:-:S03]  /*1f730*/  IMAD.MOV.U32 R35, RZ, RZ, R135 ;  /* 0x000000ffff237224 */ /* 0x000fc600078e0087 */
[----:B------:R-:W4:Y:S01]  /*1f740*/  LDL.LU R158, [R1+0x25c4] ;  /* 0x0025c400019e7983 */ /* 0x000f220000300800 */
[----:B--2---:R-:W-:Y:S02]  /*1f750*/  IMAD.MOV.U32 R34, RZ, RZ, R138 ;  /* 0x000000ffff227224 */ /* 0x004fe400078e008a */
[----:B---3--:R-:W-:Y:S02]  /*1f760*/  IMAD.MOV.U32 R33, RZ, RZ, R154 ;  /* 0x000000ffff217224 */ /* 0x008fe400078e009a */
[----:B----4-:R-:W-:Y:S02]  /*1f770*/  IMAD.MOV.U32 R32, RZ, RZ, R155 ;  /* 0x000000ffff207224 */ /* 0x010fe400078e009b */
[----:B------:R-:W2:Y:S04]  /*1f780*/  LDL.LU R155, [R1+0x25c0] ;  /* 0x0025c000019b7983 */ /* 0x000ea80000300800 */
[----:B------:R-:W3:Y:S04]  /*1f790*/  LDL.LU R154, [R1+0x25bc] ;  /* 0x0025bc00019a7983 */ /* 0x000ee80000300800 */
[----:B------:R-:W4:Y:S04]  /*1f7a0*/  LDL.LU R138, [R1+0x25b8] ;  /* 0x0025b800018a7983 */ /* 0x000f280000300800 */
[----:B------:R-:W2:Y:S04]  /*1f7b0*/  LDL.LU R135, [R1+0x25b4] ;  /* 0x0025b40001877983 */ /* 0x000ea80000300800 */
[----:B------:R-:W3:Y:S04]  /*1f7c0*/  LDL.LU R52, [R1+0xd50] ;  /* 0x000d500001347983 */ /* 0x000ee80000300800 */
[----:B------:R-:W3:Y:S04]  /*1f7d0*/  LDL.LU R53, [R1+0xd54] ;  /* 0x000d540001357983 */ /* 0x000ee80000300800 */
[----:B------:R-:W3:Y:S01]  /*1f7e0*/  LDL.LU R54, [R1+0xd58] ;  /* 0x000d580001367983 */ /* 0x000ee20000300800 */
[----:B------:R-:W-:-:S03]  /*1f7f0*/  IMAD.MOV.U32 R41, RZ, RZ, R142 ;  /* 0x000000ffff297224 */ /* 0x000fc600078e008e */
[----:B------:R-:W3:Y:S01]  /*1f800*/  LDL.LU R55, [R1+0xd5c] ;  /* 0x000d5c0001377983 */ /* 0x000ee20000300800 */
[----:B------:R-:W-:-:S03]  /*1f810*/  IMAD.MOV.U32 R40, RZ, RZ, R139 ;  /* 0x000000ffff287224 */ /* 0x000fc600078e008b */
[----:B------:R-:W3:Y:S04]  /*1f820*/  LDL.LU R139, [R1+0x25b0] ;  /* 0x0025b000018b7983 */ /* 0x000ee80000300800 */
[----:B------:R-:W3:Y:S01]  /*1f830*/  LDL.LU R142, [R1+0x25ac] ;  /* 0x0025ac00018e7983 */ /* 0x000ee20000300800 */
[----:B------:R-:W-:-:S03]  /*1f840*/  IMAD.MOV.U32 R42, RZ, RZ, R151 ;  /* 0x000000ffff2a7224 */ /* 0x000fc600078e0097 */
[----:B------:R-:W3:Y:S01]  /*1f850*/  LDL.LU R151, [R1+0x25a8] ;  /* 0x0025a80001977983 */ /* 0x000ee20000300800 */
[----:B------:R-:W-:Y:S01]  /*1f860*/  HMMA.1688.F32.TF32 R24, R240, R152, R24 ;  /* 0x00000098f018723c */ /* 0x000fe20000081018 */
[----:B------:R-:W-:Y:S02]  /*1f870*/  IMAD.MOV.U32 R43, RZ, RZ, R134 ;  /* 0x000000ffff2b7224 */ /* 0x000fe400078e0086 */
[----:B------:R-:W3:Y:S01]  /*1f880*/  LDL.LU R134, [R1+0x25a4] ;  /* 0x0025a40001867983 */ /* 0x000ee20000300800 */
[----:B------:R-:W-:Y:S02]  /*1f890*/  IMAD.MOV.U32 R47, RZ, RZ, R150 ;  /* 0x000000ffff2f7224 */ /* 0x000fe400078e0096 */
[----:B------:R-:W-:Y:S02]  /*1f8a0*/  IMAD.MOV.U32 R46, RZ, RZ, R147 ;  /* 0x000000ffff2e7224 */ /* 0x000fe400078e0093 */
[----:B------:R-:W-:Y:S02]  /*1f8b0*/  IMAD.MOV.U32 R45, RZ, RZ, R146 ;  /* 0x000000ffff2d7224 */ /* 0x000fe400078e0092 */
[----:B------:R-:W-:-:S02]  /*1f8c0*/  IMAD.MOV.U32 R44, RZ, RZ, R143 ;  /* 0x000000ffff2c7224 */ /* 0x000fc400078e008f */
[----:B------:R-:W-:Y:S02]  /*1f8d0*/  IMAD.MOV.U32 R76, RZ, RZ, R159 ;  /* 0x000000ffff4c7224 */ /* 0x000fe400078e009f */
[----:B------:R-:W-:Y:S02]  /*1f8e0*/  IMAD.MOV.U32 R51, RZ, RZ, R158 ;  /* 0x000000ffff337224 */ /* 0x000fe400078e009e */
[----:B------:R-:W-:Y:S02]  /*1f8f0*/  IMAD.MOV.U32 R77, RZ, RZ, R162 ;  /* 0x000000ffff4d7224 */ /* 0x000fe400078e00a2 */
[----:B------:R-:W-:-:S06]  /*1f900*/  IMAD.MOV.U32 R78, RZ, RZ, R163 ;  /* 0x000000ffff4e7224 */ /* 0x000fcc00078e00a3 */
[----:B------:R-:W-:Y:S02]  /*1f910*/  IMAD.MOV.U32 R177, RZ, RZ, R24 ;  /* 0x000000ffffb17224 */ /* 0x000fe400078e0018 */
[----:B------:R-:W-:Y:S02]  /*1f920*/  IMAD.MOV.U32 R79, RZ, RZ, R166 ;  /* 0x000000ffff4f7224 */ /* 0x000fe400078e00a6 */
[----:B------:R-:W-:Y:S02]  /*1f930*/  IMAD.MOV.U32 R176, RZ, RZ, R25 ;  /* 0x000000ffffb07224 */ /* 0x000fe400078e0019 */
[----:B------:R-:W-:Y:S02]  /*1f940*/  IMAD.MOV.U32 R24, RZ, RZ, R167 ;  /* 0x000000ffff187224 */ /* 0x000fe400078e00a7 */
[----:B------:R-:W-:Y:S02]  /*1f950*/  IMAD.MOV.U32 R173, RZ, RZ, R26 ;  /* 0x000000ffffad7224 */ /* 0x000fe400078e001a */
[----:B------:R-:W-:-:S02]  /*1f960*/  IMAD.MOV.U32 R25, RZ, RZ, R170 ;  /* 0x000000ffff197224 */ /* 0x000fc400078e00aa */
[----:B------:R-:W-:Y:S02]  /*1f970*/  IMAD.MOV.U32 R172, RZ, RZ, R27 ;  /* 0x000000ffffac7224 */ /* 0x000fe400078e001b */
[----:B------:R-:W-:Y:S02]  /*1f980*/  IMAD.MOV.U32 R26, RZ, RZ, R171 ;  /* 0x000000ffff1a7224 */ /* 0x000fe400078e00ab */
[----:B------:R-:W-:Y:S01]  /*1f990*/  IMAD.MOV.U32 R27, RZ, RZ, R174 ;  /* 0x000000ffff1b7224 */ /* 0x000fe200078e00ae */
[----:B------:R-:W-:Y:S01]  /*1f9a0*/  HMMA.1688.F32.TF32 R12, R240, R140, R12 ;  /* 0x0000008cf00c723c */ /* 0x000fe2000008100c */
[----:B------:R-:W-:Y:S02]  /*1f9b0*/  IMAD.MOV.U32 R68, RZ, RZ, R186 ;  /* 0x000000ffff447224 */ /* 0x000fe400078e00ba */
[----:B------:R-:W-:Y:S02]  /*1f9c0*/  IMAD.MOV.U32 R69, RZ, RZ, R187 ;  /* 0x000000ffff457224 */ /* 0x000fe400078e00bb */
[----:B------:R-:W-:-:S02]  /*1f9d0*/  IMAD.MOV.U32 R70, RZ, RZ, R175 ;  /* 0x000000ffff467224 */ /* 0x000fc400078e00af */
[----:B------:R-:W-:-:S15]  /*1f9e0*/  IMAD.MOV.U32 R71, RZ, RZ, R182 ;  /* 0x000000ffff477224 */ /* 0x000fde00078e00b6 */
[----:B------:R-:W-:-:S02]  /*1f9f0*/  NOP ;  /* 0x0000000000007918 */ /* 0x000fc40000000000 */
[----:B------:R-:W-:Y:S02]  /*1fa00*/  IMAD.MOV.U32 R169, RZ, RZ, R12 ;  /* 0x000000ffffa97224 */ /* 0x000fe400078e000c */
[----:B------:R-:W-:Y:S02]  /*1fa10*/  IMAD.MOV.U32 R12, RZ, RZ, R183 ;  /* 0x000000ffff0c7224 */ /* 0x000fe400078e00b7 */
[----:B------:R-:W-:Y:S02]  /*1fa20*/  IMAD.MOV.U32 R168, RZ, RZ, R13 ;  /* 0x000000ffffa87224 */ /* 0x000fe400078e000d */
[----:B------:R-:W-:Y:S02]  /*1fa30*/  IMAD.MOV.U32 R165, RZ, RZ, R14 ;  /* 0x000000ffffa57224 */ /* 0x000fe400078e000e */
[----:B------:R-:W-:Y:S02]  /*1fa40*/  IMAD.MOV.U32 R13, RZ, RZ, R178 ;  /* 0x000000ffff0d7224 */ /* 0x000fe400078e00b2 */
[----:B------:R-:W-:-:S02]  /*1fa50*/  IMAD.MOV.U32 R14, RZ, RZ, R179 ;  /* 0x000000ffff0e7224 */ /* 0x000fc400078e00b3 */
[----:B----4-:R-:W-:Y:S02]  /*1fa60*/  IMAD.MOV.U32 R29, RZ, RZ, R138 ;  /* 0x000000ffff1d7224 */ /* 0x010fe400078e008a */
[----:B--2---:R-:W-:Y:S02]  /*1fa70*/  IMAD.MOV.U32 R28, RZ, RZ, R135 ;  /* 0x000000ffff1c7224 */ /* 0x004fe400078e0087 */
[----:B------:R-:W2:Y:S04]  /*1fa80*/  LDL.LU R135, [R1+0x25a0] ;  /* 0x0025a00001877983 */ /* 0x000ea80000300800 */
[----:B------:R-:W4:Y:S01]  /*1fa90*/  LDL.LU R138, [R1+0x259c] ;  /* 0x00259c00018a7983 */ /* 0x000f220000300800 */
[----:B---3--:R-:W-:Y:S02]  /*1faa0*/  IMAD.MOV.U32 R49, RZ, RZ, R154 ;  /* 0x000000ffff317224 */ /* 0x008fe400078e009a */
[----:B------:R-:W-:-:S02]  /*1fab0*/  IMAD.MOV.U32 R50, RZ, RZ, R155 ;  /* 0x000000ffff327224 */ /* 0x000fc400078e009b */
[----:B------:R-:W-:Y:S02]  /*1fac0*/  IMAD.MOV.U32 R30, RZ, RZ, R139 ;  /* 0x000000ffff1e7224 */ /* 0x000fe400078e008b */
[----:B------:R-:W4:Y:S01]  /*1fad0*/  LDL.LU R139, [R1+0x2598] ;  /* 0x00259800018b7983 */ /* 0x000f220000300800 */
[----:B------:R-:W-:-:S03]  /*1fae0*/  IMAD.MOV.U32 R31, RZ, RZ, R142 ;  /* 0x000000ffff1f7224 */ /* 0x000fc600078e008e */
[----:B------:R-:W3:Y:S04]  /*1faf0*/  LDL.LU R142, [R1+0x2594] ;  /* 0x00259400018e7983 */ /* 0x000ee80000300800 */
[----:B------:R-:W3:Y:S01]  /*1fb00*/  LDL.LU R143, [R1+0x2590] ;  /* 0x00259000018f7983 */ /* 0x000ee20000300800 */
[----:B------:R-:W-:-:S03]  /*1fb10*/  IMAD.MOV.U32 R48, RZ, RZ, R151 ;  /* 0x000000ffff307224 */ /* 0x000fc600078e0097 */
[----:B------:R-:W2:Y:S04]  /*1fb20*/  LDL.LU R146, [R1+0x258c] ;  /* 0x00258c0001927983 */ /* 0x000ea80000300800 */
[----:B------:R-:W2:Y:S04]  /*1fb30*/  LDL.LU R147, [R1+0x2588] ;  /* 0x0025880001937983 */ /* 0x000ea80000300800 */
[----:B------:R-:W4:Y:S04]  /*1fb40*/  LDL.LU R150, [R1+0x2584] ;  /* 0x0025840001967983 */ /* 0x000f280000300800 */
[----:B------:R-:W4:Y:S04]  /*1fb50*/  LDL.LU R151, [R1+0x2580] ;  /* 0x0025800001977983 */ /* 0x000f280000300800 */
[----:B------:R-:W2:Y:S04]  /*1fb60*/  LDL.LU R154, [R1+0x257c] ;  /* 0x00257c00019a7983 */ /* 0x000ea80000300800 */
[----:B------:R-:W2:Y:S04]  /*1fb70*/  LDL.LU R155, [R1+0x2578] ;  /* 0x00257800019b7983 */ /* 0x000ea80000300800 */
[----:B------:R-:W3:Y:S04]  /*1fb80*/  LDL.LU R158, [R1+0x2574] ;  /* 0x00257400019e7983 */ /* 0x000ee80000300800 */
[----:B------:R-:W3:Y:S04]  /*1fb90*/  LDL.LU R159, [R1+0x2570] ;  /* 0x00257000019f7983 */ /* 0x000ee80000300800 */
[----:B------:R-:W4:Y:S04]  /*1fba0*/  LDL.LU R162, [R1+0x256c] ;  /* 0x00256c0001a27983 */ /* 0x000f280000300800 */
[----:B------:R-:W4:Y:S04]  /*1fbb0*/  LDL.LU R163, [R1+0x2568] ;  /* 0x0025680001a37983 */ /* 0x000f280000300800 */
[----:B------:R-:W2:Y:S04]  /*1fbc0*/  LDL.LU R166, [R1+0x2564] ;  /* 0x0025640001a67983 */ /* 0x000ea80000300800 */
[----:B------:R-:W2:Y:S04]  /*1fbd0*/  LDL.LU R167, [R1+0x2560] ;  /* 0x0025600001a77983 */ /* 0x000ea80000300800 */
[----:B------:R-:W3:Y:S04]  /*1fbe0*/  LDL.LU R170, [R1+0x255c] ;  /* 0x00255c0001aa7983 */ /* 0x000ee80000300800 */
[----:B------:R-:W3:Y:S04]  /*1fbf0*/  LDL.LU R171, [R1+0x2558] ;  /* 0x0025580001ab7983 */ /* 0x000ee80000300800 */
[----:B------:R-:W4:Y:S04]  /*1fc00*/  LDL.LU R174, [R1+0x2554] ;  /* 0x0025540001ae7983 */ /* 0x000f280000300800 */
[----:B------:R-:W2:Y:S04]  /*1fc10*/  LDL.LU R186, [R1+0x2550] ;  /* 0x0025500001ba7983 */ /* 0x000ea80000300800 */
[----:B------:R-:W2:Y:S04]  /*1fc20*/  LDL.LU R187, [R1+0x254c] ;  /* 0x00254c0001bb7983 */ /* 0x000ea80000300800 */
[----:B------:R-:W4:Y:S04]  /*1fc30*/  LDL.LU R175, [R1+0x2548] ;  /* 0x0025480001af7983 */ /* 0x000f280000300800 */
[----:B------:R-:W3:Y:S04]  /*1fc40*/  LDL.LU R182, [R1+0x2544] ;  /* 0x0025440001b67983 */ /* 0x000ee80000300800 */
[----:B------:R-:W3:Y:S04]  /*1fc50*/  LDL.LU R183, [R1+0x2540] ;  /* 0x0025400001b77983 */ /* 0x000ee80000300800 */
[----:B------:R-:W4:Y:S04]  /*1fc60*/  LDL.LU R178, [R1+0x253c] ;  /* 0x00253c0001b27983 */ /* 0x000f280000300800 */
[----:B------:R-:W4:Y:S01]  /*1fc70*/  LDL.LU R179, [R1+0x2538] ;  /* 0x0025380001b37983 */ /* 0x000f220000300800 */
[----:B------:R-:W-:Y:S01]  /*1fc80*/  HMMA.1688.F32.TF32 R8, R240, R136, R8 ;  /* 0x00000088f008723c */ /* 0x000fe20000081008 */
[----:B------:R-:W-:-:S02]  /*1fc90*/  IMAD.MOV.U32 R133, RZ, RZ, R6 ;  /* 0x000000ffff857224 */ /* 0x000fc400078e0006 */
[----:B------:R-:W-:Y:S01]  /*1fca0*/  IMAD.MOV.U32 R132, RZ, RZ, R7 ;  /* 0x000000ffff847224 */ /* 0x000fe200078e0007 */
[----:B------:R-:W-:Y:S01]  /*1fcb0*/  LOP3.LUT R215, R0, 0x20, RZ, 0x3c, !PT ;  /* 0x0000002000d77812 */ /* 0x000fe200078e3cff */
[----:B------:R-:W-:Y:S01]  /*1fcc0*/  IMAD.MOV.U32 R164, RZ, RZ, R15 ;  /* 0x000000ffffa47224 */ /* 0x000fe200078e000f */
[----:B------:R-:W-:Y:S01]  /*1fcd0*/  LDS R240, [R0+UR13+0x2080] ;  /* 0x0020800d00f07984 */ /* 0x000fe20008000800 */
[----:B------:R-:W-:Y:S02]  /*1fce0*/  IMAD.MOV.U32 R137, RZ, RZ, R4 ;  /* 0x000000ffff897224 */ /* 0x000fe400078e0004 */
[----:B------:R-:W-:Y:S01]  /*1fcf0*/  IMAD.MOV.U32 R136, RZ, RZ, R5 ;  /* 0x000000ffff887224 */ /* 0x000fe200078e0005 */
[----:B------:R-:W-:-:S14]  /*1fd00*/  LDS R242, [R0+UR13+0x3080] ;  /* 0x0030800d00f27984 */ /* 0x000fdc0008000800 */
[----:B------:R-:W-:Y:S01]  /*1fd10*/  IMAD.MOV.U32 R89, RZ, RZ, R8 ;  /* 0x000000ffff597224 */ /* 0x000fe200078e0008 */
[----:B------:R-:W-:Y:S01]  /*1fd20*/  LDS R241, [R215+UR13+0x2080] ;  /* 0x0020800dd7f17984 */ /* 0x000fe20008000800 */
[----:B------:R-:W-:Y:S02]  /*1fd30*/  IMAD.MOV.U32 R90, RZ, RZ, R9 ;  /* 0x000000ffff5a7224 */ /* 0x000fe400078e0009 */
[----:B------:R-:W-:Y:S01]  /*1fd40*/  IMAD.MOV.U32 R91, RZ, RZ, R10 ;  /* 0x000000ffff5b7224 */ /* 0x000fe200078e000a */
[----:B------:R-:W1:Y:S01]  /*1fd50*/  LDS R243, [R215+UR13+0x3080] ;  /* 0x0030800dd7f37984 */ /* 0x000e620008000800 */
[----:B------:R-:W-:Y:S02]  /*1fd60*/  IMAD.MOV.U32 R84, RZ, RZ, R11 ;  /* 0x000000ffff547224 */ /* 0x000fe400078e000b */
[----:B------:R-:W-:Y:S01]  /*1fd70*/  IMAD.MOV.U32 R15, RZ, RZ, R3 ;  /* 0x000000ffff0f7224 */ /* 0x000fe200078e0003 */
[----:B--2---:R-:W-:-:S15]  /*1fd80*/  HMMA.1688.F32.TF32 R4, R236, R186, R52 ;  /* 0x000000baec04723c */ /* 0x004fde0000081034 */
[----:B------:R-:W-:-:S09]  /*1fd90*/  NOP ;  /* 0x0000000000007918 */ /* 0x000fd20000000000 */
[----:B------:R-:W-:Y:S02]  /*1fda0*/  IMAD.MOV.U32 R145, RZ, RZ, R4 ;  /* 0x000000ffff917224 */ /* 0x000fe400078e0004 */
[----:B------:R-:W-:Y:S02]  /*1fdb0*/  IMAD.MOV.U32 R144, RZ, RZ, R5 ;  /* 0x000000ffff907224 */ /* 0x000fe400078e0005 */
[----:B------:R-:W-:Y:S02]  /*1fdc0*/  IMAD.MOV.U32 R141, RZ, RZ, R6 ;  /* 0x000000ffff8d7224 */ /* 0x000fe400078e0006 */
[----:B------:R-:W-:Y:S02]  /*1fdd0*/  IMAD.MOV.U32 R140, RZ, RZ, R7 ;  /* 0x000000ffff8c7224 */ /* 0x000fe400078e0007 */
[C---:B---3--:R-:W-:Y:S06]  /*1fde0*/  HMMA.1688.F32.TF32 R4, R236.reuse, R182, R28 ;  /* 0x000000b6ec04723c */ /* 0x048fec000008101c */
[C---:B----4-:R-:W-:Y:S06]  /*1fdf0*/  HMMA.1688.F32.TF32 R28, R236.reuse, R178, R48 ;  /* 0x000000b2ec1c723c */ /* 0x050fec0000081030 */
[----:B------:R-:W-:-:S12]  /*1fe00*/  HMMA.1688.F32.TF32 R8, R236, R174, R44 ;  /* 0x000000aeec08723c */ /* 0x000fd8000008102c */
[----:B------:R-:W-:Y:S02]  /*1fe10*/  IMAD.MOV.U32 R153, RZ, RZ, R4 ;  /* 0x000000ffff997224 */ /* 0x000fe400078e0004 */
[----:B------:R-:W-:Y:S02]  /*1fe20*/  IMAD.MOV.U32 R152, RZ, RZ, R5 ;  /* 0x000000ffff987224 */ /* 0x000fe400078e0005 */
[----:B------:R-:W-:Y:S02]  /*1fe30*/  IMAD.MOV.U32 R149, RZ, RZ, R6 ;  /* 0x000000ffff957224 */ /* 0x000fe400078e0006 */
[----:B------:R-:W-:Y:S02]  /*1fe40*/  IMAD.MOV.U32 R148, RZ, RZ, R7 ;  /* 0x000000ffff947224 */ /* 0x000fe400078e0007 */
[C---:B------:R-:W-:Y:S01]  /*1fe50*/  HMMA.1688.F32.TF32 R4, R236.reuse, R170, R40 ;  /* 0x000000aaec04723c */ /* 0x040fe20000081028 */
[----:B------:R-:W-:Y:S04]  /*1fe60*/  STL.64 [R1+0xf60], R28 ;  /* 0x000f601c01007387 */ /* 0x000fe80000100a00 */
[----:B------:R2:W-:Y:S04]  /*1fe70*/  STL.64 [R1+0xf68], R30 ;  /* 0x000f681e01007387 */ /* 0x0005e80000100a00 */
[----:B------:R-:W-:Y:S04]  /*1fe80*/  STL.64 [R1+0xf50], R8 ;  /* 0x000f500801007387 */ /* 0x000fe80000100a00 */
[----:B------:R3:W-:Y:S01]  /*1fe90*/  STL.64 [R1+0xf58], R10 ;  /* 0x000f580a01007387 */ /* 0x0007e20000100a00 */
[C---:B--2---:R-:W-:Y:S09]  /*1fea0*/  HMMA.1688.F32.TF32 R28, R236.reuse, R166, R76 ;  /* 0x000000a6ec1c723c */ /* 0x044ff2000008104c */
[----:B------:R-:W-:Y:S01]  /*1feb0*/  STL.64 [R1+0xf40], R4 ;  /* 0x000f400401007387 */ /* 0x000fe20000100a00 */
[C---:B---3--:R-:W-:Y:S03]  /*1fec0*/  HMMA.1688.F32.TF32 R8, R236.reuse, R162, R32 ;  /* 0x000000a2ec08723c */ /* 0x048fe60000081020 */
[----:B------:R2:W-:Y:S03]  /*1fed0*/  STL.64 [R1+0xf48], R6 ;  /* 0x000f480601007387 */ /* 0x0005e60000100a00 */
[C---:B--2---:R-:W-:Y:S07]  /*1fee0*/  HMMA.1688.F32.TF32 R4, R236.reuse, R158, R244 ;  /* 0x0000009eec04723c */ /* 0x044fee00000810f4 */
[----:B------:R-:W-:Y:S04]  /*1fef0*/  STL.64 [R1+0xf30], R28 ;  /* 0x000f301c01007387 */ /* 0x000fe80000100a00 */
[----:B------:R2:W-:Y:S01]  /*1ff00*/  STL.64 [R1+0xf38], R30 ;  /* 0x000f381e01007387 */ /* 0x0005e20000100a00 */
[C---:B------:R-:W-:Y:S03]  /*1ff10*/  HMMA.1688.F32.TF32 R16, R236.reuse, R142, R16 ;  /* 0x0000008eec10723c */ /* 0x040fe60000081010 */
[----:B------:R-:W-:Y:S04]  /*1ff20*/  LDS R244, [R0+UR13+0x2100] ;  /* 0x0021000d00f47984 */ /* 0x000fe80008000800 */
[----:B------:R-:W-:Y:S01]  /*1ff30*/  LDS R246, [R0+UR13+0x3100] ;  /* 0x0031000d00f67984 */ /* 0x000fe20008000800 */
[----:B--2---:R-:W-:Y:S03]  /*1ff40*/  HMMA.1688.F32.TF32 R28, R236, R154, R68 ;  /* 0x0000009aec1c723c */ /* 0x004fe60000081044 */
[----:B------:R-:W-:Y:S04]  /*1ff50*/  LDS R245, [R215+UR13+0x2100] ;  /* 0x0021000dd7f57984 */ /* 0x000fe80008000800 */
[----:B------:R-:W2:Y:S04]  /*1ff60*/  LDS R247, [R215+UR13+0x3100] ;  /* 0x0031000dd7f77984 */ /* 0x000ea80008000800 */
[----:B------:R-:W-:Y:S01]  /*1ff70*/  STL.64 [R1+0xf10], R4 ;  /* 0x000f100401007387 */ /* 0x000fe20000100a00 */
[----:B------:R-:W-:-:S03]  /*1ff80*/  IMAD.MOV.U32 R3, RZ, RZ, R7 ;  /* 0x000000ffff037224 */ /* 0x000fc600078e0007 */
[----:B------:R-:W-:Y:S04]  /*1ff90*/  STL.64 [R1+0xf20], R8 ;  /* 0x000f200801007387 */ /* 0x000fe80000100a00 */
[----:B------:R3:W-:Y:S04]  /*1ffa0*/  STL.64 [R1+0xf28], R10 ;  /* 0x000f280a01007387 */ /* 0x0007e80000100a00 */
[----:B------:R4:W-:Y:S01]  /*1ffb0*/  STL [R1+0xf18], R6 ;  /* 0x000f180601007387 */ /* 0x0009e20000100800 */
[C---:B---3--:R-:W-:Y:S06]  /*1ffc0*/  HMMA.1688.F32.TF32 R8, R236.reuse, R150, R24 ;  /* 0x00000096ec08723c */ /* 0x048fec0000081018 */
[----:B----4-:R-:W-:Y:S01]  /*1ffd0*/  HMMA.1688.F32.TF32 R4, R236, R146, R20 ;  /* 0x00000092ec04723c */ /* 0x010fe20000081014 */
[----:B------:R-:W-:Y:S04]  /*1ffe0*/  STL.64 [R1+0xf00], R28 ;  /* 0x000f001c01007387 */ /* 0x000fe80000100a00 */
[----:B------:R-:W-:-:S12]  /*1fff0*/  STL.64 [R1+0xf08], R30 ;  /* 0x000f081e01007387 */ /* 0x000fd80000100a00 */
[----:B------:R-:W-:Y:S04]  /*20000*/  STL.64 [R1+0xef0], R8 ;  /* 0x000ef00801007387 */ /* 0x000fe80000100a00 */
[----:B------:R3:W-:Y:S04]  /*20010*/  STL.64 [R1+0xef8], R10 ;  /* 0x000ef80a01007387 */ /* 0x0007e80000100a00 */
[----:B------:R-:W-:Y:S04]  /*20020*/  STL.64 [R1+0xee0], R4 ;  /* 0x000ee00401007387 */ /* 0x000fe80000100a00 */
[----:B------:R4:W-:Y:S01]  /*20030*/  STL.64 [R1+0xee8], R6 ;  /* 0x000ee80601007387 */ /* 0x0009e20000100a00 */
[C---:B---3--:R-:W-:Y:S06]  /*20040*/  HMMA.1688.F32.TF32 R8, R236.reuse, R138, R12 ;  /* 0x0000008aec08723c */ /* 0x048fec000008100c */
[----:B----4-:R-:W-:Y:S01]  /*20050*/  HMMA.1688.F32.TF32 R4, R236, R134, R248 ;  /* 0x00000086ec04723c */ /* 0x010fe200000810f8 */
[----:B------:R3:W-:Y:S04]  /*20060*/  STL.64 [R1+0xed0], R16 ;  /* 0x000ed01001007387 */ /* 0x0007e80000100a00 */
[----:B------:R4:W-:Y:S04]  /*20070*/  STL.64 [R1+0xed8], R18 ;  /* 0x000ed81201007387 */ /* 0x0009e80000100a00 */
[----:B------:R-:W2:Y:S01]  /*20080*/  LDL.LU R248, [R1+0x6e0] ;  /* 0x0006e00001f87983 */ /* 0x000ea20000300800 */
[----:B------:R-:W-:-:S03]  /*20090*/  IMAD.MOV.U32 R15, RZ, RZ, R2 ;  /* 0x000000ffff0f7224 */ /* 0x000fc600078e0002 */
[----:B------:R-:W-:Y:S04]  /*200a0*/  LDS R236, [R0+UR13+0x2180] ;  /* 0x0021800d00ec7984 */ /* 0x000fe80008000800 */
[----:B------:R1:W-:Y:S04]  /*200b0*/  STL.64 [R1+0xec0], R8 ;  /* 0x000ec00801007387 */ /* 0x0003e80000100a00 */
[----:B------:R1:W-:Y:S04]  /*200c0*/  STL.64 [R1+0xec8], R10 ;  /* 0x000ec80a01007387 */ /* 0x0003e80000100a00 */
[----:B------:R-:W-:Y:S04]  /*200d0*/  STL.64 [R1+0xe30], R4 ;  /* 0x000e300401007387 */ /* 0x000fe80000100a00 */
[----:B------:R2:W-:Y:S04]  /*200e0*/  STL.64 [R1+0xe38], R6 ;  /* 0x000e380601007387 */ /* 0x0005e80000100a00 */
[----:B------:R-:W2:Y:S04]  /*200f0*/  LDL.LU R249, [R1+0x6e4] ;  /* 0x0006e40001f97983 */ /* 0x000ea80000300800 */
[----:B------:R-:W2:Y:S04]  /*20100*/  LDL.LU R250, [R1+0x6e8] ;  /* 0x0006e80001fa7983 */ /* 0x000ea80000300800 */
[----:B------:R-:W2:Y:S04]  /*20110*/  LDL.LU R251, [R1+0x6ec] ;  /* 0x0006ec0001fb7983 */ /* 0x000ea80000300800 */
[----:B---3--:R-:W3:Y:S04]  /*20120*/  LDL.LU R16, [R1+0x710] ;  /* 0x0007100001107983 */ /* 0x008ee80000300800 */
[----:B------:R-:W3:Y:S04]  /*20130*/  LDL.LU R17, [R1+0x714] ;  /* 0x0007140001117983 */ /* 0x000ee80000300800 */
[----:B----4-:R-:W3:Y:S04]  /*20140*/  LDL.LU R18, [R1+0x718] ;  /* 0x0007180001127983 */ /* 0x010ee80000300800 */
[----:B------:R-:W3:Y:S04]  /*20150*/  LDL.LU R19, [R1+0x71c] ;  /* 0x00071c0001137983 */ /* 0x000ee80000300800 */
[----:B------:R-:W4:Y:S04]  /*20160*/  LDL.LU R20, [R1+0x780] ;  /* 0x0007800001147983 */ /* 0x000f280000300800 */
        /* <DEDUP_REMOVED lines=19> */
[----:B------:R-:W3:Y:S04]  /*202a0*/  LDL.LU R48, [R1+0x820] ;  /* 0x0008200001307983 */ /* 0x000ee80000300800 */
[----:B------:R-:W3:Y:S04]  /*202b0*/  LDL.LU R49, [R1+0x824] ;  /* 0x0008240001317983 */ /* 0x000ee80000300800 */
[----:B------:R-:W3:Y:S04]  /*202c0*/  LDL.LU R50, [R1+0x828] ;  /* 0x0008280001327983 */ /* 0x000ee80000300800 */
[----:B------:R-:W3:Y:S04]  /*202d0*/  LDL.LU R51, [R1+0x82c] ;  /* 0x00082c0001337983 */ /* 0x000ee80000300800 */
        /* <DEDUP_REMOVED lines=12> */
[----:B------:R-:W2:Y:S04]  /*203a0*/  LDL.LU R64, [R1+0x880] ;  /* 0x0008800001407983 */ /* 0x000ea80000300800 */
[----:B------:R-:W2:Y:S04]  /*203b0*/  LDL.LU R65, [R1+0x884] ;  /* 0x0008840001417983 */ /* 0x000ea80000300800 */
[----:B------:R-:W2:Y:S04]  /*203c0*/  LDL.LU R66, [R1+0x888] ;  /* 0x0008880001427983 */ /* 0x000ea80000300800 */
[----:B------:R-:W2:Y:S04]  /*203d0*/  LDL.LU R67, [R1+0x88c] ;  /* 0x00088c0001437983 */ /* 0x000ea80000300800 */
[----:B-1----:R-:W3:Y:S04]  /*203e0*/  LDL.LU R8, [R1+0x890] ;  /* 0x0008900001087983 */ /* 0x002ee80000300800 */
        /* <DEDUP_REMOVED lines=50> */
[----:B------:R-:W-:Y:S04]  /*20710*/  LDS R238, [R0+UR13+0x3180] ;  /* 0x0031800d00ee7984 */ /* 0x000fe80008000800 */
[----:B------:R-:W-:Y:S04]  /*20720*/  LDS R237, [R215+UR13+0x2180] ;  /* 0x0021800dd7ed7984 */ /* 0x000fe80008000800 */
[----:B------:R-:W1:Y:S01]  /*20730*/  LDS R239, [R215+UR13+0x3180] ;  /* 0x0031800dd7ef7984 */ /* 0x000e620008000800 */
[C---:B--2---:R-:W-:Y:S06]  /*20740*/  HMMA.1688.F32.TF32 R64, R240.reuse, R162, R64 ;  /* 0x000000a2f040723c */ /* 0x044fec0000081040 */
[C---:B----4-:R-:W-:Y:S06]  /*20750*/  HMMA.1688.F32.TF32 R92, R240.reuse, R174, R92 ;  /* 0x000000aef05c723c */ /* 0x050fec000008105c */
[C---:B---3--:R-:W-:Y:S06]  /*20760*/  HMMA.1688.F32.TF32 R4, R240.reuse, R126, R108 ;  /* 0x0000007ef004723c */ /* 0x048fec000008106c */
[C---:B------:R-:W-:Y:S06]  /*20770*/  HMMA.1688.F32.TF32 R112, R240.reuse, R130, R112 ;  /* 0x00000082f070723c */ /* 0x040fec0000081070 */
[C---:B------:R-:W-:Y:S06]  /*20780*/  HMMA.1688.F32.TF32 R100, R240.reuse, R182, R100 ;  /* 0x000000b6f064723c */ /* 0x040fec0000081064 */
[C---:B------:R-:W-:Y:S11]  /*20790*/  HMMA.1688.F32.TF32 R108, R240.reuse, R186, R208 ;  /* 0x000000baf06c723c */ /* 0x040ff600000810d0 */
[----:B------:R-:W-:Y:S04]  /*207a0*/  STL.64 [R1+0xe20], R112 ;  /* 0x000e207001007387 */ /* 0x000fe80000100a00 */
[----:B------:R-:W-:Y:S04]  /*207b0*/  STL.64 [R1+0xe28], R114 ;  /* 0x000e287201007387 */ /* 0x000fe80000100a00 */
[----:B------:R-:W-:Y:S04]  /*207c0*/  STL.64 [R1+0xe10], R4 ;  /* 0x000e100401007387 */ /* 0x000fe80000100a00 */
[----:B------:R2:W-:Y:S02]  /*207d0*/  STL.64 [R1+0xe18], R6 ;  /* 0x000e180601007387 */ /* 0x0005e40000100a00 */
[C---:B--2---:R-:W-:Y:S02]  /*207e0*/  HMMA.1688.F32.TF32 R4, R240.reuse, R178, R96 ;  /* 0x000000b2f004723c */ /* 0x044fe40000081060 */
[----:B------:R-:W-:Y:S04]  /*207f0*/  STL.64 [R1+0xe00], R108 ;  /* 0x000e006c01007387 */ /* 0x000fe80000100a00 */
[----:B------:R-:W-:Y:S01]  /*20800*/  STL.64 [R1+0xe08], R110 ;  /* 0x000e086e01007387 */ /* 0x000fe20000100a00 */
[C---:B------:R-:W-:Y:S03]  /*20810*/  HMMA.1688.F32.TF32 R72, R240.reuse, R170, R72 ;  /* 0x000000aaf048723c */ /* 0x040fe60000081048 */
[----:B------:R-:W-:Y:S04]  /*20820*/  STL.64 [R1+0xdf0], R100 ;  /* 0x000df06401007387 */ /* 0x000fe80000100a00 */
[----:B------:R-:W-:Y:S09]  /*20830*/  STL.64 [R1+0xdf8], R102 ;  /* 0x000df86601007387 */ /* 0x000ff20000100a00 */
[----:B------:R-:W-:Y:S04]  /*20840*/  STL.64 [R1+0xeb0], R4 ;  /* 0x000eb00401007387 */ /* 0x000fe80000100a00 */
[----:B------:R2:W-:Y:S02]  /*20850*/  STL.64 [R1+0xeb8], R6 ;  /* 0x000eb80601007387 */ /* 0x0005e40000100a00 */
[C---:B--2---:R-:W-:Y:S02]  /*20860*/  HMMA.1688.F32.TF32 R4, R240.reuse, R166, R8 ;  /* 0x000000a6f004723c */ /* 0x044fe40000081008 */
[----:B------:R-:W-:Y:S04]  /*20870*/  STL.64 [R1+0xea0], R92 ;  /* 0x000ea05c01007387 */ /* 0x000fe80000100a00 */
[----:B------:R-:W-:Y:S04]  /*20880*/  STL.64 [R1+0xea8], R94 ;  /* 0x000ea85e01007387 */ /* 0x000fe80000100a00 */
[----:B------:R-:W-:Y:S04]  /*20890*/  STL.64 [R1+0xe90], R72 ;  /* 0x000e904801007387 */ /* 0x000fe80000100a00 */
[----:B------:R-:W-:Y:S01]  /*208a0*/  STL.64 [R1+0xe98], R74 ;  /* 0x000e984a01007387 */ /* 0x000fe20000100a00 */
[C---:B------:R-:W-:Y:S08]  /*208b0*/  HMMA.1688.F32.TF32 R8, R240.reuse, R158, R60 ;  /* 0x0000009ef008723c */ /* 0x040ff0000008103c */
[----:B------:R-:W-:Y:S04]  /*208c0*/  STL.64 [R1+0xe80], R4 ;  /* 0x000e800401007387 */ /* 0x000fe80000100a00 */
[----:B------:R2:W-:Y:S02]  /*208d0*/  STL.64 [R1+0xe88], R6 ;  /* 0x000e880601007387 */ /* 0x0005e40000100a00 */
[----:B--2---:R-:W-:Y:S02]  /*208e0*/  HMMA.1688.F32.TF32 R4, R240, R154, R56 ;  /* 0x0000009af004723c */ /* 0x004fe40000081038 */
[----:B------:R-:W-:Y:S04]  /*208f0*/  STL.64 [R1+0xe70], R64 ;  /* 0x000e704001007387 */ /* 0x000fe80000100a00 */
[----:B------:R-:W-:-:S15]  /*20900*/  STL.64 [R1+0xe78], R66 ;  /* 0x000e784201007387 */ /* 0x000fde0000100a00 */
[----:B------:R-:W-:-:S02]  /*20910*/  NOP ;  /* 0x0000000000007918 */ /* 0x000fc40000000000 */
[----:B------:R-:W-:Y:S01]  /*20920*/  STL.64 [R1+0x1000], R4 ;  /* 0x0010000401007387 */ /* 0x000fe20000100a00 */
[----:B------:R-:W-:-:S03]  /*20930*/  IMAD.MOV.U32 R2, RZ, RZ, R7 ;  /* 0x000000ffff027224 */ /* 0x000fc600078e0007 */
[----:B------:R-:W-:Y:S04]  /*20940*/  STL.64 [R1+0xe60], R8 ;  /* 0x000e600801007387 */ /* 0x000fe80000100a00 */
[----:B------:R2:W-:Y:S04]  /*20950*/  STL.64 [R1+0xe68], R10 ;  /* 0x000e680a01007387 */ /* 0x0005e80000100a00 */
[----:B------:R3:W-:Y:S01]  /*20960*/  STL [R1+0x1008], R6 ;  /* 0x0010080601007387 */ /* 0x0007e20000100800 */
[C---:B--2---:R-:W-:Y:S06]  /*20970*/  HMMA.1688.F32.TF32 R8, R240.reuse, R150, R36 ;  /* 0x00000096f008723c */ /* 0x044fec0000081024 */
[C---:B---3--:R-:W-:Y:S01]  /*20980*/  HMMA.1688.F32.TF32 R4, R240.reuse, R146, R52 ;  /* 0x00000092f004723c */ /* 0x048fe20000081034 */
[----:B------:R2:W-:Y:S05]  /*20990*/  STL [R1+0x2318], R2 ;  /* 0x0023180201007387 */ /* 0x0005ea0000100800 */
[----:B------:R-:W-:-:S15]  /*209a0*/  HMMA.1688.F32.TF32 R28, R240, R142, R28 ;  /* 0x0000008ef01c723c */ /* 0x000fde000008101c */
[----:B------:R-:W-:-:S02]  /*209b0*/  NOP ;  /* 0x0000000000007918 */ /* 0x000fc40000000000 */
[----:B------:R-:W-:Y:S01]  /*209c0*/  STL.64 [R1+0xfe0], R4 ;  /* 0x000fe00401007387 */ /* 0x000fe20000100a00 */
[----:B--2---:R-:W-:-:S03]  /*209d0*/  IMAD.MOV.U32 R2, RZ, RZ, R7 ;  /* 0x000000ffff027224 */ /* 0x004fc600078e0007 */
[----:B------:R-:W-:Y:S04]  /*209e0*/  STL.64 [R1+0xff0], R8 ;  /* 0x000ff00801007387 */ /* 0x000fe80000100a00 */
[----:B------:R2:W-:Y:S04]  /*209f0*/  STL.64 [R1+0xff8], R10 ;  /* 0x000ff80a01007387 */ /* 0x0005e80000100a00 */
[----:B------:R3:W-:Y:S01]  /*20a00*/  STL [R1+0xfe8], R6 ;  /* 0x000fe80601007387 */ /* 0x0007e20000100800 */
[C---:B--2---:R-:W-:Y:S06]  /*20a10*/  HMMA.1688.F32.TF32 R8, R240.reuse, R138, R48 ;  /* 0x0000008af008723c */ /* 0x044fec0000081030 */
[----:B---3--:R-:W-:Y:S01]  /*20a20*/  HMMA.1688.F32.TF32 R4, R240, R134, R44 ;  /* 0x00000086f004723c */ /* 0x008fe2000008102c */
[----:B------:R-:W-:Y:S04]  /*20a30*/  STL.64 [R1+0xfd0], R28 ;  /* 0x000fd01c01007387 */ /* 0x000fe80000100a00 */
[----:B------:R2:W-:Y:S01]  /*20a40*/  STL.64 [R1+0xfd8], R30 ;  /* 0x000fd81e01007387 */ /* 0x0005e20000100a00 */
[C---:B------:R-:W-:Y:S03]  /*20a50*/  HMMA.1688.F32.TF32 R16, R244.reuse, R170, R16 ;  /* 0x000000aaf410723c */ /* 0x040fe60000081010 */
[----:B------:R-:W-:Y:S04]  /*20a60*/  LDS R240, [R0+UR13+0x2280] ;  /* 0x0022800d00f07984 */ /* 0x000fe80008000800 */
[----:B------:R-:W-:Y:S01]  /*20a70*/  LDS R242, [R0+UR13+0x3280] ;  /* 0x0032800d00f27984 */ /* 0x000fe20008000800 */
[C---:B--2---:R-:W-:Y:S03]  /*20a80*/  HMMA.1688.F32.TF32 R28, R244.reuse, R130, R40 ;  /* 0x00000082f41c723c */ /* 0x044fe60000081028 */
[----:B------:R-:W-:Y:S04]  /*20a90*/  STL.64 [R1+0xfc0], R8 ;  /* 0x000fc00801007387 */ /* 0x000fe80000100a00 */
[----:B------:R2:W-:Y:S04]  /*20aa0*/  STL.64 [R1+0xfc8], R10 ;  /* 0x000fc80a01007387 */ /* 0x0005e80000100a00 */
[----:B------:R-:W-:Y:S04]  /*20ab0*/  STL.64 [R1+0xe50], R4 ;  /* 0x000e500401007387 */ /* 0x000fe80000100a00 */
[----:B------:R3:W-:Y:S01]  /*20ac0*/  STL.64 [R1+0xe58], R6 ;  /* 0x000e580601007387 */ /* 0x0007e20000100a00 */
[C---:B--2---:R-:W-:Y:S03]  /*20ad0*/  HMMA.1688.F32.TF32 R8, R244.reuse, R126, R76 ;  /* 0x0000007ef408723c */ /* 0x044fe6000008104c */
[----:B------:R-:W-:Y:S04]  /*20ae0*/  LDS R241, [R215+UR13+0x2280] ;  /* 0x0022800dd7f17984 */ /* 0x000fe80008000800 */
[----:B------:R-:W-:Y:S01]  /*20af0*/  LDS R243, [R215+UR13+0x3280] ;  /* 0x0032800dd7f37984 */ /* 0x000fe20008000800 */
[C---:B---3--:R-:W-:Y:S03]  /*20b00*/  HMMA.1688.F32.TF32 R4, R244.reuse, R186, R32 ;  /* 0x000000baf404723c */ /* 0x048fe60000081020 */
[----:B------:R-:W-:Y:S04]  /*20b10*/  STL.64 [R1+0xfb0], R28 ;  /* 0x000fb01c01007387 */ /* 0x000fe80000100a00 */
[----:B------:R2:W-:Y:S08]  /*20b20*/  STL.64 [R1+0xfb8], R30 ;  /* 0x000fb81e01007387 */ /* 0x0005f00000100a00 */
[----:B------:R-:W-:Y:S01]  /*20b30*/  STL.64 [R1+0xe40], R8 ;  /* 0x000e400801007387 */ /* 0x000fe20000100a00 */
[C---:B--2---:R-:W-:Y:S03]  /*20b40*/  HMMA.1688.F32.TF32 R28, R244.reuse, R182, R68 ;  /* 0x000000b6f41c723c */ /* 0x044fe60000081044 */
[----:B------:R2:W-:Y:S04]  /*20b50*/  STL.64 [R1+0xe48], R10 ;  /* 0x000e480a01007387 */ /* 0x0005e80000100a00 */
[----:B------:R-:W-:Y:S04]  /*20b60*/  STL.64 [R1+0xde0], R4 ;  /* 0x000de00401007387 */ /* 0x000fe80000100a00 */
[----:B------:R3:W-:Y:S01]  /*20b70*/  STL.64 [R1+0xde8], R6 ;  /* 0x000de80601007387 */ /* 0x0007e20000100a00 */
[C---:B--2---:R-:W-:Y:S06]  /*20b80*/  HMMA.1688.F32.TF32 R8, R244.reuse, R178, R24 ;  /* 0x000000b2f408723c */ /* 0x044fec0000081018 */
[C---:B---3--:R-:W-:Y:S05]  /*20b90*/  HMMA.1688.F32.TF32 R4, R244.reuse, R174, R20 ;  /* 0x000000aef404723c */ /* 0x048fea0000081014 */
[----:B------:R-:W-:Y:S04]  /*20ba0*/  STL.64 [R1+0xdd0], R28 ;  /* 0x000dd01c01007387 */ /* 0x000fe80000100a00 */
[----:B------:R-:W-:Y:S08]  /*20bb0*/  STL.64 [R1+0xdd8], R30 ;  /* 0x000dd81e01007387 */ /* 0x000ff00000100a00 */
[----:B------:R-:W-:Y:S04]  /*20bc0*/  STL.64 [R1+0xdc0], R8 ;  /* 0x000dc00801007387 */ /* 0x000fe80000100a00 */
[----:B------:R2:W-:Y:S04]  /*20bd0*/  STL.64 [R1+0xdc8], R10 ;  /* 0x000dc80a01007387 */ /* 0x0005e80000100a00 */
[----:B------:R-:W-:Y:S04]  /*20be0*/  STL.64 [R1+0xdb0], R4 ;  /* 0x000db00401007387 */ /* 0x000fe80000100a00 */
[----:B------:R3:W-:Y:S01]  /*20bf0*/  STL.64 [R1+0xdb8], R6 ;  /* 0x000db80601007387 */ /* 0x0007e20000100a00 */
[C---:B--2---:R-:W-:Y:S06]  /*20c00*/  HMMA.1688.F32.TF32 R8, R244.reuse, R166, R12 ;  /* 0x000000a6f408723c */ /* 0x044fec000008100c */
[----:B---3--:R-:W-:Y:S01]  /*20c10*/  HMMA.1688.F32.TF32 R4, R244, R162, R248 ;  /* 0x000000a2f404723c */ /* 0x008fe200000810f8 */
[----:B------:R2:W-:Y:S04]  /*20c20*/  STL.64 [R1+0xda0], R16 ;  /* 0x000da01001007387 */ /* 0x0005e80000100a00 */
[----:B------:R3:W-:Y:S04]  /*20c30*/  STL.64 [R1+0xda8], R18 ;  /* 0x000da81201007387 */ /* 0x0007e80000100a00 */
[----:B------:R-:W4:Y:S08]  /*20c40*/  LDL.LU R12, [R1+0x4e0] ;  /* 0x0004e000010c7983 */ /* 0x000f300000300800 */
[----:B------:R1:W-:Y:S04]  /*20c50*/  STL.64 [R1+0xd90], R8 ;  /* 0x000d900801007387 */ /* 0x0003e80000100a00 */
[----:B------:R1:W-:Y:S04]  /*20c60*/  STL.64 [R1+0xd98], R10 ;  /* 0x000d980a01007387 */ /* 0x0003e80000100a00 */
[----:B------:R-:W-:Y:S04]  /*20c70*/  STL.64 [R1+0xd80], R4 ;  /* 0x000d800401007387 */ /* 0x000fe80000100a00 */
[----:B------:R4:W-:Y:S04]  /*20c80*/  STL.64 [R1+0xd88], R6 ;  /* 0x000d880601007387 */ /* 0x0009e80000100a00 */
[----:B------:R-:W4:Y:S04]  /*20c90*/  LDL.LU R13, [R1+0x4e4] ;  /* 0x0004e400010d7983 */ /* 0x000f280000300800 */
[----:B------:R-:W4:Y:S04]  /*20ca0*/  LDL.LU R14, [R1+0x4e8] ;  /* 0x0004e800010e7983 */ /* 0x000f280000300800 */
[----:B------:R-:W4:Y:S04]  /*20cb0*/  LDL.LU R15, [R1+0x4ec] ;  /* 0x0004ec00010f7983 */ /* 0x000f280000300800 */
[----:B--2---:R-:W2:Y:S04]  /*20cc0*/  LDL.LU R16, [R1+0x530] ;  /* 0x0005300001107983 */ /* 0x004ea80000300800 */
[----:B------:R-:W2:Y:S04]  /*20cd0*/  LDL.LU R17, [R1+0x534] ;  /* 0x0005340001117983 */ /* 0x000ea80000300800 */
[----:B---3--:R-:W2:Y:S04]  /*20ce0*/  LDL.LU R18, [R1+0x538] ;  /* 0x0005380001127983 */ /* 0x008ea80000300800 */
[----:B------:R-:W2:Y:S04]  /*20cf0*/  LDL.LU R19, [R1+0x53c] ;  /* 0x00053c0001137983 */ /* 0x000ea80000300800 */
        /* <DEDUP_REMOVED lines=32> */
[----:B-1----:R-:W2:Y:S04]  /*20f00*/  LDL.LU R8, [R1+0x660] ;  /* 0x0006600001087983 */ /* 0x002ea80000300800 */
[----:B------:R-:W2:Y:S04]  /*20f10*/  LDL.LU R9, [R1+0x664] ;  /* 0x0006640001097983 */ /* 0x000ea80000300800 */
[----:B------:R-:W2:Y:S04]  /*20f20*/  LDL.LU R10, [R1+0x668] ;  /* 0x00066800010a7983 */ /* 0x000ea80000300800 */
[----:B------:R-:W2:Y:S04]  /*20f30*/  LDL.LU R11, [R1+0x66c] ;  /* 0x00066c00010b7983 */ /* 0x000ea80000300800 */
[----:B------:R-:W3:Y:S04]  /*20f40*/  LDL.LU R72, [R1+0x670] ;  /* 0x0006700001487983 */ /* 0x000ee80000300800 */
[----:B------:R-:W3:Y:S04]  /*20f50*/  LDL.LU R73, [R1+0x674] ;  /* 0x0006740001497983 */ /* 0x000ee80000300800 */
[----:B------:R-:W3:Y:S04]  /*20f60*/  LDL.LU R74, [R1+0x678] ;  /* 0x00067800014a7983 */ /* 0x000ee80000300800 */
[----:B------:R-:W3:Y:S04]  /*20f70*/  LDL.LU R75, [R1+0x67c] ;  /* 0x00067c00014b7983 */ /* 0x000ee80000300800 */
[----:B------:R-:W2:Y:S04]  /*20f80*/  LDL.LU R92, [R1+0x680] ;  /* 0x00068000015c7983 */ /* 0x000ea80000300800 */
        /* <DEDUP_REMOVED lines=42> */
[----:B------:R-:W2:Y:S01]  /*21230*/  LDL.LU R251, [R1+0x45c] ;  /* 0x00045c0001fb7983 */ /* 0x000ea20000300800 */
[----:B----4-:R-:W-:Y:S06]  /*21240*/  HMMA.1688.F32.TF32 R56, R236, R126, R56 ;  /* 0x0000007eec38723c */ /* 0x010fec0000081038 */
[C---:B---3--:R-:W-:Y:S06]  /*21250*/  HMMA.1688.F32.TF32 R4, R244.reuse, R154, R100 ;  /* 0x0000009af404723c */ /* 0x048fec0000081064 */
[C---:B--2---:R-:W-:Y:S06]  /*21260*/  HMMA.1688.F32.TF32 R108, R244.reuse, R158, R208 ;  /* 0x0000009ef46c723c */ /* 0x044fec00000810d0 */
[C---:B------:R-:W-:Y:S06]  /*21270*/  HMMA.1688.F32.TF32 R92, R244.reuse, R146, R92 ;  /* 0x00000092f45c723c */ /* 0x040fec000008105c */
[C---:B------:R-:W-:Y:S11]  /*21280*/  HMMA.1688.F32.TF32 R96, R244.reuse, R150, R96 ;  /* 0x00000096f460723c */ /* 0x040ff60000081060 */
[----:B------:R-:W-:Y:S04]  /*21290*/  STL.64 [R1+0xd70], R108 ;  /* 0x000d706c01007387 */ /* 0x000fe80000100a00 */
[----:B------:R-:W-:Y:S04]  /*212a0*/  STL.64 [R1+0xd78], R110 ;  /* 0x000d786e01007387 */ /* 0x000fe80000100a00 */
[----:B------:R-:W-:Y:S04]  /*212b0*/  STL.64 [R1+0xd60], R4 ;  /* 0x000d600401007387 */ /* 0x000fe80000100a00 */
[----:B------:R1:W-:Y:S02]  /*212c0*/  STL.64 [R1+0xd68], R6 ;  /* 0x000d680601007387 */ /* 0x0003e40000100a00 */
[C---:B-1----:R-:W-:Y:S02]  /*212d0*/  HMMA.1688.F32.TF32 R4, R244.reuse, R142, R72 ;  /* 0x0000008ef404723c */ /* 0x042fe40000081048 */
[----:B------:R-:W-:Y:S04]  /*212e0*/  STL.64 [R1+0xd50], R96 ;  /* 0x000d506001007387 */ /* 0x000fe80000100a00 */
[----:B------:R-:W-:Y:S01]  /*212f0*/  STL.64 [R1+0xd58], R98 ;  /* 0x000d586201007387 */ /* 0x000fe20000100a00 */
[C---:B------:R-:W-:Y:S03]  /*21300*/  HMMA.1688.F32.TF32 R72, R244.reuse, R138, R8 ;  /* 0x0000008af448723c */ /* 0x040fe60000081008 */
[----:B------:R-:W-:Y:S03]  /*21310*/  STL.64 [R1+0xd40], R92 ;  /* 0x000d405c01007387 */ /* 0x000fe60000100a00 */
[----:B------:R-:W-:Y:S01]  /*21320*/  HMMA.1688.F32.TF32 R8, R244, R134, R64 ;  /* 0x00000086f408723c */ /* 0x000fe20000081040 */
[----:B------:R-:W-:Y:S04]  /*21330*/  STL.64 [R1+0xd48], R94 ;  /* 0x000d485e01007387 */ /* 0x000fe80000100a00 */
[----:B------:R-:W-:Y:S01]  /*21340*/  LDS R244, [R0+UR13+0x2200] ;  /* 0x0022000d00f47984 */ /* 0x000fe20008000800 */
[C---:B------:R-:W-:Y:S03]  /*21350*/  HMMA.1688.F32.TF32 R28, R236.reuse, R178, R28 ;  /* 0x000000b2ec1c723c */ /* 0x040fe6000008101c */
[----:B------:R-:W-:Y:S04]  /*21360*/  LDS R246, [R0+UR13+0x3200] ;  /* 0x0032000d00f67984 */ /* 0x000fe80008000800 */
[----:B------:R-:W-:Y:S04]  /*21370*/  STL.64 [R1+0xd30], R4 ;  /* 0x000d300401007387 */ /* 0x000fe80000100a00 */
[----:B------:R1:W-:Y:S01]  /*21380*/  STL.64 [R1+0xd38], R6 ;  /* 0x000d380601007387 */ /* 0x0003e20000100a00 */
[C---:B------:R-:W-:Y:S03]  /*21390*/  HMMA.1688.F32.TF32 R16, R236.reuse, R142, R16 ;  /* 0x0000008eec10723c */ /* 0x040fe60000081010 */
[----:B------:R-:W-:Y:S04]  /*213a0*/  LDS R245, [R215+UR13+0x2200] ;  /* 0x0022000dd7f57984 */ /* 0x000fe80008000800 */
[----:B------:R-:W2:Y:S01]  /*213b0*/  LDS R247, [R215+UR13+0x3200] ;  /* 0x0032000dd7f77984 */ /* 0x000ea20008000800 */
[C---:B-1----:R-:W-:Y:S03]  /*213c0*/  HMMA.1688.F32.TF32 R4, R236.reuse, R130, R60 ;  /* 0x00000082ec04723c */ /* 0x042fe6000008103c */
[----:B------:R-:W-:Y:S04]  /*213d0*/  STL.64 [R1+0xd20], R72 ;  /* 0x000d204801007387 */ /* 0x000fe80000100a00 */
[----:B------:R-:W-:Y:S04]  /*213e0*/  STL.64 [R1+0xd28], R74 ;  /* 0x000d284a01007387 */ /* 0x000fe80000100a00 */
[----:B------:R-:W-:Y:S04]  /*213f0*/  STL.64 [R1+0xd10], R8 ;  /* 0x000d100801007387 */ /* 0x000fe80000100a00 */
[----:B------:R1:W-:Y:S08]  /*21400*/  STL.64 [R1+0xd18], R10 ;  /* 0x000d180a01007387 */ /* 0x0003f00000100a00 */
[----:B------:R-:W-:Y:S01]  /*21410*/  STL.64 [R1+0xbc0], R4 ;  /* 0x000bc00401007387 */ /* 0x000fe20000100a00 */
[C---:B-1----:R-:W-:Y:S03]  /*21420*/  HMMA.1688.F32.TF32 R8, R236.reuse, R186, R36 ;  /* 0x000000baec08723c */ /* 0x042fe60000081024 */
[----:B------:R1:W-:Y:S03]  /*21430*/  STL.64 [R1+0xbc8], R6 ;  /* 0x000bc80601007387 */ /* 0x0003e60000100a00 */
[----:B-1----:R-:W-:Y:S01]  /*21440*/  HMMA.1688.F32.TF32 R4, R236, R182, R52 ;  /* 0x000000b6ec04723c */ /* 0x002fe20000081034 */
[----:B------:R-:W-:Y:S04]  /*21450*/  STL.64 [R1+0xb20], R56 ;  /* 0x000b203801007387 */ /* 0x000fe80000100a00 */
[----:B------:R-:W-:-:S12]  /*21460*/  STL.64 [R1+0xb28], R58 ;  /* 0x000b283a01007387 */ /* 0x000fd80000100a00 */
[----:B------:R-:W-:Y:S04]  /*21470*/  STL.64 [R1+0xab0], R8 ;  /* 0x000ab00801007387 */ /* 0x000fe80000100a00 */
[----:B------:R1:W-:Y:S04]  /*21480*/  STL.64 [R1+0xab8], R10 ;  /* 0x000ab80a01007387 */ /* 0x0003e80000100a00 */
[----:B------:R-:W-:Y:S01]  /*21490*/  STL.64 [R1+0xa90], R4 ;  /* 0x000a900401007387 */ /* 0x000fe20000100a00 */
[C---:B-1----:R-:W-:Y:S03]  /*214a0*/  HMMA.1688.F32.TF32 R8, R236.reuse, R174, R48 ;  /* 0x000000aeec08723c */ /* 0x042fe60000081030 */
[----:B------:R1:W-:Y:S03]  /*214b0*/  STL.64 [R1+0xa98], R6 ;  /* 0x000a980601007387 */ /* 0x0003e60000100a00 */
[----:B-1----:R-:W-:Y:S01]  /*214c0*/  HMMA.1688.F32.TF32 R4, R236, R170, R44 ;  /* 0x000000aaec04723c */ /* 0x002fe2000008102c */
[----:B------:R-:W-:Y:S04]  /*214d0*/  STL.64 [R1+0xa70], R28 ;  /* 0x000a701c01007387 */ /* 0x000fe80000100a00 */
[----:B------:R1:W-:-:S12]  /*214e0*/  STL.64 [R1+0xa78], R30 ;  /* 0x000a781e01007387 */ /* 0x0003d80000100a00 */
[----:B------:R-:W-:Y:S04]  /*214f0*/  STL.64 [R1+0xa50], R8 ;  /* 0x000a500801007387 */ /* 0x000fe80000100a00 */
[----:B------:R3:W-:Y:S01]  /*21500*/  STL.64 [R1+0xa58], R10 ;  /* 0x000a580a01007387 */ /* 0x0007e20000100a00 */
[C---:B-1----:R-:W-:Y:S03]  /*21510*/  HMMA.1688.F32.TF32 R28, R236.reuse, R166, R40 ;  /* 0x000000a6ec1c723c */ /* 0x042fe60000081028 */
[----:B------:R-:W-:Y:S03]  /*21520*/  STL.64 [R1+0xa30], R4 ;  /* 0x000a300401007387 */ /* 0x000fe60000100a00 */
[C---:B---3--:R-:W-:Y:S01]  /*21530*/  HMMA.1688.F32.TF32 R8, R236.reuse, R162, R76 ;  /* 0x000000a2ec08723c */ /* 0x048fe2000008104c */
[----:B------:R1:W-:Y:S05]  /*21540*/  STL.64 [R1+0xa38], R6 ;  /* 0x000a380601007387 */ /* 0x0003ea0000100a00 */
[C---:B-1----:R-:W-:Y:S11]  /*21550*/  HMMA.1688.F32.TF32 R4, R236.reuse, R158, R32 ;  /* 0x0000009eec04723c */ /* 0x042ff60000081020 */
[----:B------:R-:W-:Y:S04]  /*21560*/  STL.64 [R1+0xa10], R28 ;  /* 0x000a101c01007387 */ /* 0x000fe80000100a00 */
[----:B------:R1:W-:Y:S04]  /*21570*/  STL.64 [R1+0xa18], R30 ;  /* 0x000a181e01007387 */ /* 0x0003e80000100a00 */
        /* <DEDUP_REMOVED lines=8> */
[----:B------:R-:W-:Y:S04]  /*21600*/  STL.64 [R1+0x9b8], R30 ;  /* 0x0009b81e01007387 */ /* 0x000fe80000100a00 */
[----:B------:R-:W-:Y:S04]  /*21610*/  STL.64 [R1+0x990], R8 ;  /* 0x0009900801007387 */ /* 0x000fe80000100a00 */
[----:B------:R1:W-:Y:S04]  /*21620*/  STL.64 [R1+0x998], R10 ;  /* 0x0009980a01007387 */ /* 0x0003e80000100a00 */
[----:B------:R-:W-:Y:S01]  /*21630*/  STL.64 [R1+0x970], R4 ;  /* 0x0009700401007387 */ /* 0x000fe20000100a00 */
[C---:B-1----:R-:W-:Y:S03]  /*21640*/  HMMA.1688.F32.TF32 R8, R236.reuse, R138, R12 ;  /* 0x0000008aec08723c */ /* 0x042fe6000008100c */
[----:B------:R1:W-:Y:S03]  /*21650*/  STL.64 [R1+0x978], R6 ;  /* 0x0009780601007387 */ /* 0x0003e60000100a00 */
[----:B-1----:R-:W-:Y:S01]  /*21660*/  HMMA.1688.F32.TF32 R4, R236, R134, R248 ;  /* 0x00000086ec04723c */ /* 0x002fe200000810f8 */
[----:B------:R-:W-:Y:S04]  /*21670*/  STL.64 [R1+0x950], R16 ;  /* 0x0009501001007387 */ /* 0x000fe80000100a00 */
[----:B------:R-:W-:Y:S04]  /*21680*/  STL.64 [R1+0x958], R18 ;  /* 0x0009581201007387 */ /* 0x000fe80000100a00 */
[----:B------:R-:W3:Y:S08]  /*21690*/  LDL.LU R216, [R1] ;  /* 0x0000000001d87983 */ /* 0x000ef00000300800 */
[----:B------:R-:W-:Y:S04]  /*216a0*/  STL.64 [R1+0x930], R8 ;  /* 0x0009300801007387 */ /* 0x000fe80000100a00 */
[----:B------:R-:W-:Y:S04]  /*216b0*/  STL.64 [R1+0x938], R10 ;  /* 0x0009380a01007387 */ /* 0x000fe80000100a00 */
[----:B------:R-:W-:Y:S04]  /*216c0*/  LDS R236, [R0+UR13+0x2300] ;  /* 0x0023000d00ec7984 */ /* 0x000fe80008000800 */
[----:B------:R1:W-:Y:S04]  /*216d0*/  STL.64 [R1+0x900], R4 ;  /* 0x0009000401007387 */ /* 0x0003e80000100a00 */
[----:B------:R4:W-:Y:S04]  /*216e0*/  STL.64 [R1+0x908], R6 ;  /* 0x0009080601007387 */ /* 0x0009e80000100a00 */
        /* <DEDUP_REMOVED lines=11> */
[----:B-1----:R-:W3:Y:S04]  /*217a0*/  LDL.LU R4, [R1+0x30] ;  /* 0x0000300001047983 */ /* 0x002ee80000300800 */
[----:B------:R-:W3:Y:S04]  /*217b0*/  LDL.LU R5, [R1+0x34] ;  /* 0x0000340001057983 */ /* 0x000ee80000300800 */
[----:B----4-:R-:W4:Y:S04]  /*217c0*/  LDL.LU R6, [R1+0x38] ;  /* 0x0000380001067983 */ /* 0x010f280000300800 */
        /* <DEDUP_REMOVED lines=113> */
[C---:B------:R-:W-:Y:S06]  /*21ee0*/  HMMA.1688.F32.TF32 R8, R244.reuse, R166, R8 ;  /* 0x000000a6f408723c */ /* 0x040fec0000081008 */
[C---:B------:R-:W-:Y:S06]  /*21ef0*/  HMMA.1688.F32.TF32 R92, R244.reuse, R174, R92 ;  /* 0x000000aef45c723c */ /* 0x040fec000008105c */
[C---:B------:R-:W-:Y:S06]  /*21f00*/  HMMA.1688.F32.TF32 R96, R244.reuse, R178, R96 ;  /* 0x000000b2f460723c */ /* 0x040fec0000081060 */
[C---:B------:R-:W-:Y:S06]  /*21f10*/  HMMA.1688.F32.TF32 R100, R244.reuse, R182, R100 ;  /* 0x000000b6f464723c */ /* 0x040fec0000081064 */
[C---:B------:R-:W-:Y:S06]  /*21f20*/  HMMA.1688.F32.TF32 R108, R244.reuse, R126, R108 ;  /* 0x0000007ef46c723c */ /* 0x040fec000008106c */
[C---:B------:R-:W-:Y:S06]  /*21f30*/  HMMA.1688.F32.TF32 R112, R244.reuse, R130, R112 ;  /* 0x00000082f470723c */ /* 0x040fec0000081070 */
[----:B------:R-:W-:-:S15]  /*21f40*/  HMMA.1688.F32.TF32 R208, R244, R186, R208 ;  /* 0x000000baf4d0723c */ /* 0x000fde00000810d0 */
[----:B------:R-:W-:-:S02]  /*21f50*/  NOP ;  /* 0x0000000000007918 */ /* 0x000fc40000000000 */
[----:B------:R-:W-:Y:S04]  /*21f60*/  STL.64 [R1+0x8c0], R112 ;  /* 0x0008c07001007387 */ /* 0x000fe80000100a00 */
[----:B------:R2:W-:Y:S01]  /*21f70*/  STL.64 [R1+0x8c8], R114 ;  /* 0x0008c87201007387 */ /* 0x0005e20000100a00 */
[C---:B------:R-:W-:Y:S03]  /*21f80*/  HMMA.1688.F32.TF32 R72, R244.reuse, R170, R72 ;  /* 0x000000aaf448723c */ /* 0x040fe60000081048 */
[----:B--2---:R-:W2:Y:S04]  /*21f90*/  LDL.LU.64 R114, [R1+0x2530] ;  /* 0x0025300001727983 */ /* 0x004ea80000300a00 */
[----:B------:R-:W2:Y:S04]  /*21fa0*/  LDL.LU.64 R112, [R1+0x2528] ;  /* 0x0025280001707983 */ /* 0x000ea80000300a00 */
[----:B------:R-:W-:Y:S04]  /*21fb0*/  STL.64 [R1+0x8a0], R108 ;  /* 0x0008a06c01007387 */ /* 0x000fe80000100a00 */
[----:B------:R3:W-:Y:S01]  /*21fc0*/  STL.64 [R1+0x8a8], R110 ;  /* 0x0008a86e01007387 */ /* 0x0007e20000100a00 */
[C---:B------:R-:W-:Y:S03]  /*21fd0*/  HMMA.1688.F32.TF32 R56, R244.reuse, R154, R56 ;  /* 0x0000009af438723c */ /* 0x040fe60000081038 */
[----:B---3--:R-:W3:Y:S04]  /*21fe0*/  LDL.LU.64 R110, [R1+0x2520] ;  /* 0x00252000016e7983 */ /* 0x008ee80000300a00 */
[----:B------:R-:W3:Y:S04]  /*21ff0*/  LDL.LU.64 R108, [R1+0x2518] ;  /* 0x00251800016c7983 */ /* 0x000ee80000300a00 */
[----:B------:R-:W-:Y:S04]  /*22000*/  STL.64 [R1+0x880], R208 ;  /* 0x000880d001007387 */ /* 0x000fe80000100a00 */
[----:B------:R4:W-:Y:S04]  /*22010*/  STL.64 [R1+0x888], R210 ;  /* 0x000888d201007387 */ /* 0x0009e80000100a00 */
[----:B----4-:R-:W4:Y:S04]  /*22020*/  LDL.LU.64 R210, [R1+0x2510] ;  /* 0x0025100001d27983 */ /* 0x010f280000300a00 */
[----:B------:R-:W4:Y:S04]  /*22030*/  LDL.LU.64 R208, [R1+0x2508] ;  /* 0x0025080001d07983 */ /* 0x000f280000300a00 */
[----:B------:R-:W-:Y:S04]  /*22040*/  STL.64 [R1+0x860], R100 ;  /* 0x0008606401007387 */ /* 0x000fe80000100a00 */
[----:B------:R1:W-:Y:S04]  /*22050*/  STL.64 [R1+0x868], R102 ;  /* 0x0008686601007387 */ /* 0x0003e80000100a00 */
[----:B-1----:R-:W2:Y:S04]  /*22060*/  LDL.LU.64 R102, [R1+0x2500] ;  /* 0x0025000001667983 */ /* 0x002ea80000300a00 */
[----:B------:R-:W2:Y:S04]  /*22070*/  LDL.LU.64 R100, [R1+0x24f8] ;  /* 0x0024f80001647983 */ /* 0x000ea80000300a00 */
[----:B------:R-:W-:Y:S04]  /*22080*/  STL.64 [R1+0x850], R96 ;  /* 0x0008506001007387 */ /* 0x000fe80000100a00 */
[----:B------:R1:W-:Y:S04]  /*22090*/  STL.64 [R1+0x858], R98 ;  /* 0x0008586201007387 */ /* 0x0003e80000100a00 */
[----:B-1----:R-:W3:Y:S04]  /*220a0*/  LDL.LU.64 R98, [R1+0x24f0] ;  /* 0x0024f00001627983 */ /* 0x002ee80000300a00 */
[----:B------:R-:W3:Y:S04]  /*220b0*/  LDL.LU.64 R96, [R1+0x24e8] ;  /* 0x0024e80001607983 */ /* 0x000ee80000300a00 */
[----:B------:R-:W-:Y:S04]  /*220c0*/  STL.64 [R1+0x830], R92 ;  /* 0x0008305c01007387 */ /* 0x000fe80000100a00 */
[----:B------:R1:W-:Y:S01]  /*220d0*/  STL.64 [R1+0x838], R94 ;  /* 0x0008385e01007387 */ /* 0x0003e20000100a00 */
[C---:B------:R-:W-:Y:S03]  /*220e0*/  HMMA.1688.F32.TF32 R48, R244.reuse, R138, R48 ;  /* 0x0000008af430723c */ /* 0x040fe60000081030 */
[----:B-1----:R-:W4:Y:S04]  /*220f0*/  LDL.LU.64 R94, [R1+0x24e0] ;  /* 0x0024e000015e7983 */ /* 0x002f280000300a00 */
[----:B------:R-:W4:Y:S04]  /*22100*/  LDL.LU.64 R92, [R1+0x24d8] ;  /* 0x0024d800015c7983 */ /* 0x000f280000300a00 */
[----:B------:R-:W-:Y:S04]  /*22110*/  STL.64 [R1+0x810], R72 ;  /* 0x0008104801007387 */ /* 0x000fe80000100a00 */
[----:B------:R1:W-:Y:S04]  /*22120*/  STL.64 [R1+0x818], R74 ;  /* 0x0008184a01007387 */ /* 0x0003e80000100a00 */
[----:B-1----:R-:W2:Y:S04]  /*22130*/  LDL.LU.64 R74, [R1+0x24d0] ;  /* 0x0024d000014a7983 */ /* 0x002ea80000300a00 */
[----:B------:R-:W2:Y:S04]  /*22140*/  LDL.LU.64 R72, [R1+0x24c8] ;  /* 0x0024c80001487983 */ /* 0x000ea80000300a00 */
[----:B------:R-:W-:Y:S04]  /*22150*/  STL.64 [R1+0x7f0], R8 ;  /* 0x0007f00801007387 */ /* 0x000fe80000100a00 */
[----:B------:R1:W-:Y:S01]  /*22160*/  STL.64 [R1+0x7f8], R10 ;  /* 0x0007f80a01007387 */ /* 0x0003e20000100a00 */
[----:B------:R-:W-:Y:S03]  /*22170*/  HMMA.1688.F32.TF32 R244, R244, R134, R44 ;  /* 0x00000086f4f4723c */ /* 0x000fe6000008102c */
[----:B-1----:R-:W3:Y:S04]  /*22180*/  LDL.LU.64 R10, [R1+0x24c0] ;  /* 0x0024c000010a7983 */ /* 0x002ee80000300a00 */
[----:B------:R-:W3:Y:S04]  /*22190*/  LDL.LU.64 R8, [R1+0x24b8] ;  /* 0x0024b80001087983 */ /* 0x000ee80000300a00 */
[----:B------:R-:W-:Y:S04]  /*221a0*/  STL.64 [R1+0x7d0], R64 ;  /* 0x0007d04001007387 */ /* 0x000fe80000100a00 */
[----:B------:R1:W-:Y:S04]  /*221b0*/  STL.64 [R1+0x7d8], R66 ;  /* 0x0007d84201007387 */ /* 0x0003e80000100a00 */
[----:B-1----:R-:W4:Y:S04]  /*221c0*/  LDL.LU.64 R66, [R1+0x24b0] ;  /* 0x0024b00001427983 */ /* 0x002f280000300a00 */
        /* <DEDUP_REMOVED lines=20> */
[----:B-1----:R-:W2:Y:S04]  /*22310*/  LDL.LU.64 R30, [R1+0x2460] ;  /* 0x00246000011e7983 */ /* 0x002ea80000300a00 */
[----:B------:R-:W2:Y:S04]  /*22320*/  LDL.LU.64 R28, [R1+0x2458] ;  /* 0x00245800011c7983 */ /* 0x000ea80000300a00 */
[----:B------:R-:W-:Y:S04]  /*22330*/  STL.64 [R1+0x720], R48 ;  /* 0x0007203001007387 */ /* 0x000fe80000100a00 */
[----:B------:R1:W-:Y:S01]  /*22340*/  STL.64 [R1+0x728], R50 ;  /* 0x0007283201007387 */ /* 0x0003e20000100a00 */
[C---:B------:R-:W-:Y:S03]  /*22350*/  HMMA.1688.F32.TF32 R76, R240.reuse, R126, R76 ;  /* 0x0000007ef04c723c */ /* 0x040fe6000008104c */
[----:B-1----:R-:W3:Y:S04]  /*22360*/  LDL.LU.64 R50, [R1+0x2450] ;  /* 0x0024500001327983 */ /* 0x002ee80000300a00 */
[----:B------:R-:W3:Y:S04]  /*22370*/  LDL.LU.64 R48, [R1+0x2448] ;  /* 0x0024480001307983 */ /* 0x000ee80000300a00 */
[----:B------:R-:W2:Y:S04]  /*22380*/  LDL.LU.64 R46, [R1+0x2440] ;  /* 0x00244000012e7983 */ /* 0x000ea80000300a00 */
[----:B------:R-:W2:Y:S04]  /*22390*/  LDL.LU.64 R44, [R1+0x2438] ;  /* 0x00243800012c7983 */ /* 0x000ea80000300a00 */
[----:B------:R1:W-:Y:S04]  /*223a0*/  STL.64 [R1+0x700], R244 ;  /* 0x000700f401007387 */ /* 0x0003e80000100a00 */
[----:B------:R1:W-:Y:S01]  /*223b0*/  STL.64 [R1+0x708], R246 ;  /* 0x000708f601007387 */ /* 0x0003e20000100a00 */
[C---:B------:R-:W-:Y:S03]  /*223c0*/  HMMA.1688.F32.TF32 R32, R240.reuse, R186, R32 ;  /* 0x000000baf020723c */ /* 0x040fe60000081020 */
[----:B-1----:R-:W4:Y:S04]  /*223d0*/  LDL.LU R244, [R1+0x50] ;  /* 0x0000500001f47983 */ /* 0x002f280000300800 */
[----:B------:R-:W4:Y:S04]  /*223e0*/  LDL.LU R245, [R1+0x54] ;  /* 0x0000540001f57983 */ /* 0x000f280000300800 */
[----:B------:R-:W4:Y:S04]  /*223f0*/  LDL.LU R246, [R1+0x58] ;  /* 0x0000580001f67983 */ /* 0x000f280000300800 */
[----:B------:R-:W4:Y:S01]  /*22400*/  LDL.LU R247, [R1+0x5c] ;  /* 0x00005c0001f77983 */ /* 0x000f220000300800 */
[C---:B------:R-:W-:Y:S06]  /*22410*/  HMMA.1688.F32.TF32 R68, R240.reuse, R182, R68 ;  /* 0x000000b6f044723c */ /* 0x040fec0000081044 */
[C---:B------:R-:W-:Y:S01]  /*22420*/  HMMA.1688.F32.TF32 R24, R240.reuse, R178, R24 ;  /* 0x000000b2f018723c */ /* 0x040fe20000081018 */
[----:B------:R-:W-:Y:S05]  /*22430*/  STL.64 [R1+0x6f0], R40 ;  /* 0x0006f02801007387 */ /* 0x000fea0000100a00 */
[C---:B------:R-:W-:Y:S01]  /*22440*/  HMMA.1688.F32.TF32 R20, R240.reuse, R174, R20 ;  /* 0x000000aef014723c */ /* 0x040fe20000081014 */
[----:B------:R1:W-:Y:S05]  /*22450*/  STL.64 [R1+0x6f8], R42 ;  /* 0x0006f82a01007387 */ /* 0x0003ea0000100a00 */
[C---:B------:R-:W-:Y:S01]  /*22460*/  HMMA.1688.F32.TF32 R16, R240.reuse, R170, R16 ;  /* 0x000000aaf010723c */ /* 0x040fe20000081010 */
[----:B-1----:R-:W3:Y:S05]  /*22470*/  LDL.LU.64 R42, [R1+0x2430] ;  /* 0x00243000012a7983 */ /* 0x002eea0000300a00 */
[C---:B------:R-:W-:Y:S01]  /*22480*/  HMMA.1688.F32.TF32 R12, R240.reuse, R166, R12 ;  /* 0x000000a6f00c723c */ /* 0x040fe2000008100c */
[----:B------:R-:W3:Y:S04]  /*22490*/  LDL.LU.64 R40, [R1+0x2428] ;  /* 0x0024280001287983 */ /* 0x000ee80000300a00 */
[----:B------:R-:W-:Y:S04]  /*224a0*/  STL.64 [R1+0x6c0], R76 ;  /* 0x0006c04c01007387 */ /* 0x000fe80000100a00 */
[----:B------:R1:W-:Y:S01]  /*224b0*/  STL.64 [R1+0x6c8], R78 ;  /* 0x0006c84e01007387 */ /* 0x0003e20000100a00 */
[C---:B------:R-:W-:Y:S03]  /*224c0*/  HMMA.1688.F32.TF32 R248, R240.reuse, R162, R248 ;  /* 0x000000a2f0f8723c */ /* 0x040fe600000810f8 */
        /* <DEDUP_REMOVED lines=29> */
[----:B------:R-:W3:Y:S01]  /*226a0*/  LDL.LU.64 R248, [R1+0x23a8] ;  /* 0x0023a80001f87983 */ /* 0x000ee20000300a00 */
[C---:B------:R-:W-:Y:S06]  /*226b0*/  HMMA.1688.F32.TF32 R224, R240.reuse, R146, R224 ;  /* 0x00000092f0e0723c */ /* 0x040fec00000810e0 */
[----:B----4-:R-:W-:-:S15]  /*226c0*/  HMMA.1688.F32.TF32 R244, R240, R158, R244 ;  /* 0x0000009ef0f4723c */ /* 0x010fde00000810f4 */
[----:B------:R-:W-:-:S08]  /*226d0*/  NOP ;  /* 0x0000000000007918 */ /* 0x000fd00000000000 */
[----:B------:R-:W-:Y:S04]  /*226e0*/  STL.64 [R1+0x5d0], R244 ;  /* 0x0005d0f401007387 */ /* 0x000fe80000100a00 */
[----:B------:R1:W-:Y:S02]  /*226f0*/  STL.64 [R1+0x5d8], R246 ;  /* 0x0005d8f601007387 */ /* 0x0003e40000100a00 */
[C---:B-1----:R-:W-:Y:S06]  /*22700*/  HMMA.1688.F32.TF32 R244, R240.reuse, R154, R228 ;  /* 0x0000009af0f4723c */ /* 0x042fec00000810e4 */
[C---:B------:R-:W-:Y:S06]  /*22710*/  HMMA.1688.F32.TF32 R228, R240.reuse, R150, R4 ;  /* 0x00000096f0e4723c */ /* 0x040fec0000081004 */
[C---:B------:R-:W-:Y:S06]  /*22720*/  HMMA.1688.F32.TF32 R4, R240.reuse, R142, R220 ;  /* 0x0000008ef004723c */ /* 0x040fec00000810dc */
[----:B------:R-:W-:Y:S05]  /*22730*/  HMMA.1688.F32.TF32 R220, R240, R138, R216 ;  /* 0x0000008af0dc723c */ /* 0x000fea00000810d8 */
        /* <DEDUP_REMOVED lines=8> */
[----:B------:R-:W-:Y:S04]  /*227c0*/  STL.64 [R1+0x540], R220 ;  /* 0x000540dc01007387 */ /* 0x000fe80000100a00 */
[----:B------:R-:W-:Y:S01]  /*227d0*/  STL.64 [R1+0x548], R222 ;  /* 0x000548de01007387 */ /* 0x000fe20000100a00 */
[----:B--2---:R-:W-:Y:S06]  /*227e0*/  HMMA.1688.F32.TF32 R4, R236, R130, R12 ;  /* 0x00000082ec04723c */ /* 0x004fec000008100c */
[----:B---3--:R-:W-:Y:S06]  /*227f0*/  HMMA.1688.F32.TF32 R216, R240, R134, R248 ;  /* 0x00000086f0d8723c */ /* 0x008fec00000810f8 */
        /* <DEDUP_REMOVED lines=8> */
[----:B------:R-:W-:Y:S04]  /*22880*/  STL.64 [R1+0x4c8], R14 ;  /* 0x0004c80e01007387 */ /* 0x000fe80000100a00 */
[----:B------:R-:W-:Y:S04]  /*22890*/  STL.64 [R1+0x4a0], R16 ;  /* 0x0004a01001007387 */ /* 0x000fe80000100a00 */
[----:B------:R1:W-:Y:S01]  /*228a0*/  STL.64 [R1+0x4a8], R18 ;  /* 0x0004a81201007387 */ /* 0x0003e20000100a00 */
[----:B------:R-:W-:Y:S01]  /*228b0*/  HMMA.1688.F32.TF32 R20, R236, R174, R32 ;  /* 0x000000aeec14723c */ /* 0x000fe20000081020 */
[----:B------:R-:W-:-:S02]  /*228c0*/  LOP3.LUT R214, R0, 0x40, RZ, 0x3c, !PT ;  /* 0x0000004000d67812 */ /* 0x000fc400078e3cff */
[----:B------:R-:W-:Y:S03]  /*228d0*/  LDS R13, [R215+UR13+0x2380] ;  /* 0x0023800dd70d7984 */ /* 0x000fe60008000800 */
[C---:B------:R-:W-:Y:S01]  /*228e0*/  HMMA.1688.F32.TF32 R244, R236.reuse, R134, R64 ;  /* 0x00000086ecf4723c */ /* 0x040fe20000081040 */
[----:B------:R-:W-:Y:S04]  /*228f0*/  LDS R15, [R215+UR13+0x3380] ;  /* 0x0033800dd70f7984 */ /* 0x000fe80008000800 */
[----:B------:R-:W-:Y:S04]  /*22900*/  STL.64 [R1+0x480], R4 ;  /* 0x0004800401007387 */ /* 0x000fe80000100a00 */
[----:B------:R2:W-:Y:S01]  /*22910*/  STL.64 [R1+0x488], R6 ;  /* 0x0004880601007387 */ /* 0x0005e20000100a00 */
[C---:B-1----:R-:W-:Y:S03]  /*22920*/  HMMA.1688.F32.TF32 R16, R236.reuse, R170, R76 ;  /* 0x000000aaec10723c */ /* 0x042fe6000008104c */
[----:B------:R-:W-:Y:S04]  /*22930*/  LDS R24, [R214+UR13+0x2000] ;  /* 0x0020000dd6187984 */ /* 0x000fe80008000800 */
[----:B------:R-:W-:Y:S01]  /*22940*/  LDS R26, [R214+UR13+0x3000] ;  /* 0x0030000dd61a7984 */ /* 0x000fe20008000800 */
[----:B--2---:R-:W-:Y:S03]  /*22950*/  HMMA.1688.F32.TF32 R4, R236, R178, R68 ;  /* 0x000000b2ec04723c */ /* 0x004fe60000081044 */
[----:B------:R-:W-:Y:S04]  /*22960*/  LDS R12, [R0+UR13+0x2380] ;  /* 0x0023800d000c7984 */ /* 0x000fe80008000800 */
[----:B------:R-:W1:-:S15]  /*22970*/  LDS R14, [R0+UR13+0x3380] ;  /* 0x0033800d000e7984 */ /* 0x000e5e0008000800 */
[----:B------:R-:W-:-:S01]  /*22980*/  NOP ;  /* 0x0000000000007918 */ /* 0x000fc20000000000 */
[----:B------:R-:W-:Y:S04]  /*22990*/  STL.64 [R1+0x460], R4 ;  /* 0x0004600401007387 */ /* 0x000fe80000100a00 */
[----:B------:R2:W-:Y:S02]  /*229a0*/  STL.64 [R1+0x468], R6 ;  /* 0x0004680601007387 */ /* 0x0005e40000100a00 */
[C---:B--2---:R-:W-:Y:S02]  /*229b0*/  HMMA.1688.F32.TF32 R4, R236.reuse, R166, R40 ;  /* 0x000000a6ec04723c */ /* 0x044fe40000081028 */
[----:B------:R-:W-:Y:S04]  /*229c0*/  STL.64 [R1+0x3f0], R20 ;  /* 0x0003f01401007387 */ /* 0x000fe80000100a00 */
[----:B------:R-:W-:Y:S04]  /*229d0*/  STL.64 [R1+0x3f8], R22 ;  /* 0x0003f81601007387 */ /* 0x000fe80000100a00 */
[----:B------:R-:W-:Y:S04]  /*229e0*/  STL.64 [R1+0x3c0], R16 ;  /* 0x0003c01001007387 */ /* 0x000fe80000100a00 */
[----:B------:R2:W-:Y:S09]  /*229f0*/  STL.64 [R1+0x3c8], R18 ;  /* 0x0003c81201007387 */ /* 0x0005f20000100a00 */
[----:B------:R-:W-:Y:S01]  /*22a00*/  STL.64 [R1+0x3a0], R4 ;  /* 0x0003a00401007387 */ /* 0x000fe20000100a00 */
[C---:B--2---:R-:W-:Y:S03]  /*22a10*/  HMMA.1688.F32.TF32 R16, R236.reuse, R162, R44 ;  /* 0x000000a2ec10723c */ /* 0x044fe6000008102c */
[----:B------:R2:W-:Y:S03]  /*22a20*/  STL.64 [R1+0x3a8], R6 ;  /* 0x0003a80601007387 */ /* 0x0005e60000100a00 */
[----:B--2---:R-:W-:-:S15]  /*22a30*/  HMMA.1688.F32.TF32 R4, R236, R158, R48 ;  /* 0x0000009eec04723c */ /* 0x004fde0000081030 */
[----:B------:R-:W-:-:S02]  /*22a40*/  NOP ;  /* 0x0000000000007918 */ /* 0x000fc40000000000 */
[----:B------:R-:W-:Y:S04]  /*22a50*/  STL.64 [R1+0x380], R16 ;  /* 0x0003801001007387 */ /* 0x000fe80000100a00 */
[----:B------:R2:W-:Y:S04]  /*22a60*/  STL.64 [R1+0x388], R18 ;  /* 0x0003881201007387 */ /* 0x0005e80000100a00 */
[----:B------:R-:W-:Y:S01]  /*22a70*/  STL.64 [R1+0xe0], R4 ;  /* 0x0000e00401007387 */ /* 0x000fe20000100a00 */
[C---:B--2---:R-:W-:Y:S03]  /*22a80*/  HMMA.1688.F32.TF32 R16, R236.reuse, R154, R28 ;  /* 0x0000009aec10723c */ /* 0x044fe6000008101c */
[----:B------:R2:W-:Y:S03]  /*22a90*/  STL.64 [R1+0xe8], R6 ;  /* 0x0000e80601007387 */ /* 0x0005e60000100a00 */
[C---:B------:R-:W-:Y:S01]  /*22aa0*/  HMMA.1688.F32.TF32 R20, R236.reuse, R146, R36 ;  /* 0x00000092ec14723c */ /* 0x040fe20000081024 */
[----:B------:R-:W-:Y:S01]  /*22ab0*/  LOP3.LUT R215, R0, 0x60, RZ, 0x3c, !PT ;  /* 0x0000006000d77812 */ /* 0x000fe200078e3cff */
[----:B------:R-:W-:Y:S04]  /*22ac0*/  LDS R28, [R214+UR13+0x2080] ;  /* 0x0020800dd61c7984 */ /* 0x000fe80008000800 */
[----:B------:R-:W-:Y:S01]  /*22ad0*/  LDS R30, [R214+UR13+0x3080] ;  /* 0x0030800dd61e7984 */ /* 0x000fe20008000800 */
[C---:B--2---:R-:W-:Y:S03]  /*22ae0*/  HMMA.1688.F32.TF32 R4, R236.reuse, R150, R52 ;  /* 0x00000096ec04723c */ /* 0x044fe60000081034 */
[----:B------:R-:W-:Y:S04]  /*22af0*/  LDS R25, [R215+UR13+0x2000] ;  /* 0x0020000dd7197984 */ /* 0x000fe80008000800 */
[----:B------:R-:W2:Y:S04]  /*22b00*/  LDS R27, [R215+UR13+0x3000] ;  /* 0x0030000dd71b7984 */ /* 0x000ea80008000800 */
[----:B------:R-:W-:Y:S04]  /*22b10*/  STL.64 [R1+0xd0], R16 ;  /* 0x0000d01001007387 */ /* 0x000fe80000100a00 */
[----:B------:R3:W-:Y:S04]  /*22b20*/  STL.64 [R1+0xd8], R18 ;  /* 0x0000d81201007387 */ /* 0x0007e80000100a00 */
[----:B------:R-:W-:Y:S04]  /*22b30*/  LDS R29, [R215+UR13+0x2080] ;  /* 0x0020800dd71d7984 */ /* 0x000fe80008000800 */
[----:B------:R-:W4:Y:S01]  /*22b40*/  LDS R31, [R215+UR13+0x3080] ;  /* 0x0030800dd71f7984 */ /* 0x000f220008000800 */
[C---:B---3--:R-:W-:Y:S03]  /*22b50*/  HMMA.1688.F32.TF32 R16, R236.reuse, R142, R56 ;  /* 0x0000008eec10723c */ /* 0x048fe60000081038 */
[----:B------:R-:W-:Y:S04]  /*22b60*/  STL.64 [R1+0xc0], R4 ;  /* 0x0000c00401007387 */ /* 0x000fe80000100a00 */
[----:B------:R3:W-:Y:S02]  /*22b70*/  STL.64 [R1+0xc8], R6 ;  /* 0x0000c80601007387 */ /* 0x0007e40000100a00 */
[----:B---3--:R-:W-:Y:S02]  /*22b80*/  HMMA.1688.F32.TF32 R4, R236, R138, R60 ;  /* 0x0000008aec04723c */ /* 0x008fe4000008103c */
[----:B------:R-:W-:Y:S04]  /*22b90*/  STL.64 [R1+0xb0], R20 ;  /* 0x0000b01401007387 */ /* 0x000fe80000100a00 */
[----:B------:R2:W-:Y:S08]  /*22ba0*/  STL.64 [R1+0xb8], R22 ;  /* 0x0000b81601007387 */ /* 0x0005f00000100a00 */
[----:B------:R-:W-:Y:S04]  /*22bb0*/  STL.64 [R1+0xa0], R16 ;  /* 0x0000a01001007387 */ /* 0x000fe80000100a00 */
[----:B------:R-:W-:Y:S04]  /*22bc0*/  STL.64 [R1+0xa8], R18 ;  /* 0x0000a81201007387 */ /* 0x000fe80000100a00 */
[----:B------:R-:W-:Y:S04]  /*22bd0*/  STL.64 [R1+0x2200], R246 ;  /* 0x002200f601007387 */ /* 0x000fe80000100a00 */
[----:B------:R3:W-:Y:S04]  /*22be0*/  STL.64 [R1+0x90], R4 ;  /* 0x0000900401007387 */ /* 0x0007e80000100a00 */
[----:B------:R4:W-:Y:S04]  /*22bf0*/  STL.64 [R1+0x98], R6 ;  /* 0x0000980601007387 */ /* 0x0009e80000100a00 */
[----:B------:R4:W-:Y:S04]  /*22c00*/  STL.64 [R1+0x21f8], R244 ;  /* 0x0021f8f401007387 */ /* 0x0009e80000100a00 */
[----:B------:R-:W2:Y:S04]  /*22c10*/  LDL.LU R212, [R1+0x1440] ;  /* 0x0014400001d47983 */ /* 0x000ea80000300800 */
[----:B------:R-:W2:Y:S04]  /*22c20*/  LDL.LU R213, [R1+0x1444] ;  /* 0x0014440001d57983 */ /* 0x000ea80000300800 */
[----:B------:R-:W2:Y:S04]  /*22c30*/  LDL.LU R214, [R1+0x1448] ;  /* 0x0014480001d67983 */ /* 0x000ea80000300800 */
[----:B------:R-:W2:Y:S01]  /*22c40*/  LDL.LU R215, [R1+0x144c] ;  /* 0x00144c0001d77983 */ /* 0x000ea20000300800 */
[C---:B-1----:R-:W-:Y:S06]  /*22c50*/  HMMA.1688.F32.TF32 R236, R12.reuse, R130, R8 ;  /* 0x000000820cec723c */ /* 0x042fec0000081008 */
        /* <DEDUP_REMOVED lines=11> */
[C---:B------:R-:W-:Y:S01]  /*22d10*/  HMMA.1688.F32.TF32 R188, R12.reuse, R154, R188 ;  /* 0x0000009a0cbc723c */ /* 0x040fe200000810bc */
[----:B------:R-:W-:Y:S05]  /*22d20*/  STL.64 [R1+0x2220], R42 ;  /* 0x0022202a01007387 */ /* 0x000fea0000100a00 */
[C---:B------:R-:W-:Y:S01]  /*22d30*/  HMMA.1688.F32.TF32 R104, R12.reuse, R150, R104 ;  /* 0x000000960c68723c */ /* 0x040fe20000081068 */
[----:B------:R1:W-:Y:S05]  /*22d40*/  STL.64 [R1+0x2218], R40 ;  /* 0x0022182801007387 */ /* 0x0003ea0000100a00 */
[C---:B------:R-:W-:Y:S01]  /*22d50*/  HMMA.1688.F32.TF32 R192, R12.reuse, R146, R192 ;  /* 0x000000920cc0723c */ /* 0x040fe200000810c0 */
[----:B------:R-:W-:Y:S05]  /*22d60*/  STL.64 [R1+0x2230], R94 ;  /* 0x0022305e01007387 */ /* 0x000fea0000100a00 */
[C---:B------:R-:W-:Y:S01]  /*22d70*/  HMMA.1688.F32.TF32 R196, R12.reuse, R142, R196 ;  /* 0x0000008e0cc4723c */ /* 0x040fe200000810c4 */
[----:B------:R1:W-:Y:S04]  /*22d80*/  STL.64 [R1+0x2228], R92 ;  /* 0x0022285c01007387 */ /* 0x0003e80000100a00 */
[----:B------:R-:W-:Y:S01]  /*22d90*/  STL.64 [R1+0x2240], R98 ;  /* 0x0022406201007387 */ /* 0x000fe20000100a00 */
[C---:B------:R-:W-:Y:S03]  /*22da0*/  HMMA.1688.F32.TF32 R200, R12.reuse, R138, R200 ;  /* 0x0000008a0cc8723c */ /* 0x040fe600000810c8 */
[----:B------:R-:W-:Y:S03]  /*22db0*/  STL.64 [R1+0x2238], R96 ;  /* 0x0022386001007387 */ /* 0x000fe60000100a00 */
[----:B------:R-:W-:Y:S01]  /*22dc0*/  HMMA.1688.F32.TF32 R204, R12, R134, R204 ;  /* 0x000000860ccc723c */ /* 0x000fe200000810cc */
        /* <DEDUP_REMOVED lines=23> */
[----:B------:R-:W-:Y:S01]  /*22f40*/  STL.64 [R1+0x22f8], R204 ;  /* 0x0022f8cc01007387 */ /* 0x000fe20000100a00 */
[C---:B--2---:R-:W-:Y:S03]  /*22f50*/  HMMA.1688.F32.TF32 R20, R24.reuse, R130, R212 ;  /* 0x000000821814723c */ /* 0x044fe600000810d4 */
        /* <DEDUP_REMOVED lines=100> */
[----:B------:R-:W-:Y:S04]  /*235a0*/  STL.64 [R1+0x2310], R22 ;  /* 0x0023101601007387 */ /* 0x000fe80000100a00 */
[----:B------:R4:W-:Y:S02]  /*235b0*/  STL.64 [R1+0x2308], R20 ;  /* 0x0023081401007387 */ /* 0x0009e40000100a00 */
[C---:B----4-:R-:W-:Y:S06]  /*235c0*/  HMMA.1688.F32.TF32 R20, R24.reuse, R138, R40 ;  /* 0x0000008a1814723c */ /* 0x050fec0000081028 */
[C---:B---3--:R-:W-:Y:S06]  /*235d0*/  HMMA.1688.F32.TF32 R40, R24.reuse, R134, R236 ;  /* 0x000000861828723c */ /* 0x048fec00000810ec */
[C---:B--2---:R-:W-:Y:S11]  /*235e0*/  HMMA.1688.F32.TF32 R76, R24.reuse, R146, R76 ;  /* 0x00000092184c723c */ /* 0x044ff6000008104c */
[----:B------:R-:W-:Y:S04]  /*235f0*/  STL.64 [R1+0x300], R20 ;  /* 0x0003001401007387 */ /* 0x000fe80000100a00 */
        /* <DEDUP_REMOVED lines=12> */
[----:B------:R-:W-:Y:S06]  /*236c0*/  HMMA.1688.F32.TF32 R240, R24, R142, R240 ;  /* 0x0000008e18f0723c */ /* 0x000fec00000810f0 */
[C---:B------:R-:W-:Y:S06]  /*236d0*/  HMMA.1688.F32.TF32 R24, R28.reuse, R130, R244 ;  /* 0x000000821c18723c */ /* 0x040fec00000810f4 */
[----:B-1----:R-:W-:Y:S01]  /*236e0*/  HMMA.1688.F32.TF32 R20, R28, R126, R36 ;  /* 0x0000007e1c14723c */ /* 0x002fe20000081024 */
[----:B------:R-:W-:Y:S04]  /*236f0*/  STL.64 [R1+0x2f0], R40 ;  /* 0x0002f02801007387 */ /* 0x000fe80000100a00 */
[----:B------:R-:W-:-:S12]  /*23700*/  STL.64 [R1+0x2f8], R42 ;  /* 0x0002f82a01007387 */ /* 0x000fd80000100a00 */
[----:B------:R-:W-:Y:S04]  /*23710*/  STL.64 [R1+0x310], R24 ;  /* 0x0003101801007387 */ /* 0x000fe80000100a00 */
[----:B------:R1:W-:Y:S04]  /*23720*/  STL.64 [R1+0x318], R26 ;  /* 0x0003181a01007387 */ /* 0x0003e80000100a00 */
[----:B------:R-:W-:Y:S04]  /*23730*/  STL.64 [R1+0x320], R20 ;  /* 0x0003201401007387 */ /* 0x000fe80000100a00 */
[----:B------:R2:W-:Y:S01]  /*23740*/  STL.64 [R1+0x328], R22 ;  /* 0x0003281601007387 */ /* 0x0005e20000100a00 */
[C---:B-1----:R-:W-:Y:S06]  /*23750*/  HMMA.1688.F32.TF32 R24, R28.reuse, R186, R32 ;  /* 0x000000ba1c18723c */ /* 0x042fec0000081020 */
[C---:B--2---:R-:W-:Y:S06]  /*23760*/  HMMA.1688.F32.TF32 R20, R28.reuse, R182, R248 ;  /* 0x000000b61c14723c */ /* 0x044fec00000810f8 */
[C---:B------:R-:W-:Y:S11]  /*23770*/  HMMA.1688.F32.TF32 R32, R28.reuse, R178, R228 ;  /* 0x000000b21c20723c */ /* 0x040ff600000810e4 */
[----:B------:R-:W-:Y:S04]  /*23780*/  STL.64 [R1+0x330], R24 ;  /* 0x0003301801007387 */ /* 0x000fe80000100a00 */
[----:B------:R-:W-:Y:S04]  /*23790*/  STL.64 [R1+0x338], R26 ;  /* 0x0003381a01007387 */ /* 0x000fe80000100a00 */
[----:B------:R-:W-:Y:S04]  /*237a0*/  STL.64 [R1+0x340], R20 ;  /* 0x0003401401007387 */ /* 0x000fe80000100a00 */
[----:B------:R1:W-:Y:S02]  /*237b0*/  STL.64 [R1+0x348], R22 ;  /* 0x0003481601007387 */ /* 0x0003e40000100a00 */
[C---:B-1----:R-:W-:Y:S06]  /*237c0*/  HMMA.1688.F32.TF32 R20, R28.reuse, R174, R4 ;  /* 0x000000ae1c14723c */ /* 0x042fec0000081004 */
[C---:B------:R-:W-:Y:S01]  /*237d0*/  HMMA.1688.F32.TF32 R4, R28.reuse, R170, R224 ;  /* 0x000000aa1c04723c */ /* 0x040fe200000810e0 */
[----:B------:R-:W-:Y:S04]  /*237e0*/  STL.64 [R1+0x350], R32 ;  /* 0x0003502001007387 */ /* 0x000fe80000100a00 */
[----:B------:R1:W-:Y:S02]  /*237f0*/  STL.64 [R1+0x358], R34 ;  /* 0x0003582201007387 */ /* 0x0003e40000100a00 */
[C---:B-1----:R-:W-:Y:S10]  /*23800*/  HMMA.1688.F32.TF32 R32, R28.reuse, R166, R220 ;  /* 0x000000a61c20723c */ /* 0x042ff400000810dc */
[----:B------:R-:W-:Y:S04]  /*23810*/  STL.64 [R1+0x360], R20 ;  /* 0x0003601401007387 */ /* 0x000fe80000100a00 */
[----:B------:R1:W-:Y:S04]  /*23820*/  STL.64 [R1+0x368], R22 ;  /* 0x0003681601007387 */ /* 0x0003e80000100a00 */
[----:B------:R-:W-:Y:S04]  /*23830*/  STL.64 [R1+0x370], R4 ;  /* 0x0003700401007387 */ /* 0x000fe80000100a00 */
[----:B------:R2:W-:Y:S01]  /*23840*/  STL.64 [R1+0x378], R6 ;  /* 0x0003780601007387 */ /* 0x0005e20000100a00 */
[C---:B-1----:R-:W-:Y:S06]  /*23850*/  HMMA.1688.F32.TF32 R20, R28.reuse, R162, R216 ;  /* 0x000000a21c14723c */ /* 0x042fec00000810d8 */
[----:B--2---:R-:W-:Y:S01]  /*23860*/  HMMA.1688.F32.TF32 R4, R28, R158, R212 ;  /* 0x0000009e1c04723c */ /* 0x004fe200000810d4 */
[----:B------:R-:W-:Y:S04]  /*23870*/  STL.64 [R1+0x390], R32 ;  /* 0x0003902001007387 */ /* 0x000fe80000100a00 */
[----:B------:R-:W-:Y:S04]  /*23880*/  STL.64 [R1+0x398], R34 ;  /* 0x0003982201007387 */ /* 0x000fe80000100a00 */
[----:B------:R-:W2:Y:S08]  /*23890*/  LDL.LU R216, [R1+0x1150] ;  /* 0x0011500001d87983 */ /* 0x000eb00000300800 */
[----:B------:R-:W-:Y:S04]  /*238a0*/  STL.64 [R1+0x3b0], R20 ;  /* 0x0003b01401007387 */ /* 0x000fe80000100a00 */
[----:B------:R-:W-:Y:S04]  /*238b0*/  STL.64 [R1+0x3b8], R22 ;  /* 0x0003b81601007387 */ /* 0x000fe80000100a00 */
[----:B------:R1:W-:Y:S04]  /*238c0*/  STL.64 [R1+0x3d0], R4 ;  /* 0x0003d00401007387 */ /* 0x0003e80000100a00 */
[----:B------:R3:W-:Y:S04]  /*238d0*/  STL.64 [R1+0x3d8], R6 ;  /* 0x0003d80601007387 */ /* 0x0007e80000100a00 */
[----:B------:R-:W2:Y:S04]  /*238e0*/  LDL.LU R217, [R1+0x1154] ;  /* 0x0011540001d97983 */ /* 0x000ea80000300800 */
[----:B------:R-:W2:Y:S04]  /*238f0*/  LDL.LU R218, [R1+0x1158] ;  /* 0x0011580001da7983 */ /* 0x000ea80000300800 */
[----:B------:R-:W2:Y:S04]  /*23900*/  LDL.LU R219, [R1+0x115c] ;  /* 0x00115c0001db7983 */ /* 0x000ea80000300800 */
        /* <DEDUP_REMOVED lines=80> */
[----:B-1----:R-:W2:Y:S04]  /*23e10*/  LDL.LU R4, [R1+0x1180] ;  /* 0x0011800001047983 */ /* 0x002ea80000300800 */
[----:B------:R-:W2:Y:S04]  /*23e20*/  LDL.LU R5, [R1+0x1184] ;  /* 0x0011840001057983 */ /* 0x000ea80000300800 */
[----:B---3--:R-:W3:Y:S04]  /*23e30*/  LDL.LU R6, [R1+0x1188] ;  /* 0x0011880001067983 */ /* 0x008ee80000300800 */
[----:B------:R-:W3:Y:S04]  /*23e40*/  LDL.LU R7, [R1+0x118c] ;  /* 0x00118c0001077983 */ /* 0x000ee80000300800 */
[----:B------:R-:W3:Y:S04]  /*23e50*/  LDL.LU R212, [R1+0x1140] ;  /* 0x0011400001d47983 */ /* 0x000ee80000300800 */
[----:B------:R-:W3:Y:S04]  /*23e60*/  LDL.LU R213, [R1+0x1144] ;  /* 0x0011440001d57983 */ /* 0x000ee80000300800 */
[----:B------:R-:W3:Y:S04]  /*23e70*/  LDL.LU R214, [R1+0x1148] ;  /* 0x0011480001d67983 */ /* 0x000ee80000300800 */
[----:B------:R-:W3:Y:S01]  /*23e80*/  LDL.LU R215, [R1+0x114c] ;  /* 0x00114c0001d77983 */ /* 0x000ee20000300800 */
[----:B------:R-:W-:-:S02]  /*23e90*/  LOP3.LUT R118, R0, 0x40, RZ, 0x3c, !PT ;  /* 0x0000004000767812 */ /* 0x000fc400078e3cff */
[----:B------:R-:W-:-:S03]  /*23ea0*/  LOP3.LUT R119, R0, 0x60, RZ, 0x3c, !PT ;  /* 0x0000006000777812 */ /* 0x000fc600078e3cff */
[----:B------:R-:W-:Y:S04]  /*23eb0*/  LDS R24, [R118+UR13+0x2100] ;  /* 0x0021000d76187984 */ /* 0x000fe80008000800 */
[----:B------:R-:W-:Y:S04]  /*23ec0*/  LDS R26, [R118+UR13+0x3100] ;  /* 0x0031000d761a7984 */ /* 0x000fe80008000800 */
[----:B------:R-:W-:Y:S04]  /*23ed0*/  LDS R25, [R119+UR13+0x2100] ;  /* 0x0021000d77197984 */ /* 0x000fe80008000800 */
[----:B------:R-:W1:Y:S04]  /*23ee0*/  LDS R27, [R119+UR13+0x3100] ;  /* 0x0031000d771b7984 */ /* 0x000e680008000800 */
[----:B------:R-:W-:Y:S04]  /*23ef0*/  LDS R32, [R118+UR13+0x2180] ;  /* 0x0021800d76207984 */ /* 0x000fe80008000800 */
[----:B------:R-:W-:Y:S04]  /*23f00*/  LDS R34, [R118+UR13+0x3180] ;  /* 0x0031800d76227984 */ /* 0x000fe80008000800 */
[----:B------:R-:W-:Y:S04]  /*23f10*/  LDS R33, [R119+UR13+0x2180] ;  /* 0x0021800d77217984 */ /* 0x000fe80008000800 */
[----:B------:R-:W3:Y:S01]  /*23f20*/  LDS R35, [R119+UR13+0x3180] ;  /* 0x0031800d77237984 */ /* 0x000ee20008000800 */
[C---:B----4-:R-:W-:Y:S06]  /*23f30*/  HMMA.1688.F32.TF32 R196, R28.reuse, R150, R196 ;  /* 0x000000961cc4723c */ /* 0x050fec00000810c4 */
[C---:B--2---:R-:W-:Y:S06]  /*23f40*/  HMMA.1688.F32.TF32 R200, R28.reuse, R154, R200 ;  /* 0x0000009a1cc8723c */ /* 0x044fec00000810c8 */
[----:B------:R-:W-:-:S15]  /*23f50*/  HMMA.1688.F32.TF32 R20, R28, R146, R192 ;  /* 0x000000921c14723c */ /* 0x000fde00000810c0 */
[----:B------:R-:W-:-:S02]  /*23f60*/  NOP ;  /* 0x0000000000007918 */ /* 0x000fc40000000000 */
[----:B------:R-:W-:Y:S01]  /*23f70*/  STL.64 [R1+0x450], R200 ;  /* 0x000450c801007387 */ /* 0x000fe20000100a00 */
[C---:B------:R-:W-:Y:S03]  /*23f80*/  HMMA.1688.F32.TF32 R192, R28.reuse, R142, R104 ;  /* 0x0000008e1cc0723c */ /* 0x040fe60000081068 */
[----:B------:R-:W-:Y:S04]  /*23f90*/  STL.64 [R1+0x458], R202 ;  /* 0x000458ca01007387 */ /* 0x000fe80000100a00 */
[----:B------:R-:W-:Y:S01]  /*23fa0*/  STL.64 [R1+0x470], R196 ;  /* 0x000470c401007387 */ /* 0x000fe20000100a00 */
[C---:B------:R-:W-:Y:S03]  /*23fb0*/  HMMA.1688.F32.TF32 R104, R28.reuse, R138, R188 ;  /* 0x0000008a1c68723c */ /* 0x040fe600000810bc */
[----:B------:R-:W-:Y:S04]  /*23fc0*/  STL.64 [R1+0x478], R198 ;  /* 0x000478c601007387 */ /* 0x000fe80000100a00 */
[----:B------:R-:W-:Y:S04]  /*23fd0*/  STL.64 [R1+0x490], R20 ;  /* 0x0004901401007387 */ /* 0x000fe80000100a00 */
[----:B------:R2:W-:Y:S02]  /*23fe0*/  STL.64 [R1+0x498], R22 ;  /* 0x0004981601007387 */ /* 0x0005e40000100a00 */
[----:B--2---:R-:W-:Y:S02]  /*23ff0*/  HMMA.1688.F32.TF32 R20, R28, R134, R120 ;  /* 0x000000861c14723c */ /* 0x004fe40000081078 */
[----:B------:R-:W-:Y:S04]  /*24000*/  STL.64 [R1+0x4b0], R192 ;  /* 0x0004b0c001007387 */ /* 0x000fe80000100a00 */
[----:B------:R-:W-:Y:S04]  /*24010*/  STL.64 [R1+0x4b8], R194 ;  /* 0x0004b8c201007387 */ /* 0x000fe80000100a00 */
[----:B------:R-:W-:Y:S04]  /*24020*/  STL.64 [R1+0x4e0], R104 ;  /* 0x0004e06801007387 */ /* 0x000fe80000100a00 */
[----:B------:R-:W-:Y:S01]  /*24030*/  STL.64 [R1+0x4e8], R106 ;  /* 0x0004e86a01007387 */ /* 0x000fe20000100a00 */
[C---:B-1----:R-:W-:Y:S03]  /*24040*/  HMMA.1688.F32.TF32 R108, R24.reuse, R126, R108 ;  /* 0x0000007e186c723c */ /* 0x042fe6000008106c */
[----:B------:R-:W-:Y:S03]  /*24050*/  LDS R28, [R118+UR13+0x2200] ;  /* 0x0022000d761c7984 */ /* 0x000fe60008000800 */
[C---:B------:R-:W-:Y:S01]  /*24060*/  HMMA.1688.F32.TF32 R96, R24.reuse, R178, R96 ;  /* 0x000000b21860723c */ /* 0x040fe20000081060 */
[----:B------:R-:W-:Y:S04]  /*24070*/  LDS R30, [R118+UR13+0x3200] ;  /* 0x0032000d761e7984 */ /* 0x000fe80008000800 */
[----:B------:R-:W-:Y:S04]  /*24080*/  STL.64 [R1+0x4d0], R20 ;  /* 0x0004d01401007387 */ /* 0x000fe80000100a00 */
[----:B------:R1:W-:Y:S01]  /*24090*/  STL.64 [R1+0x4d8], R22 ;  /* 0x0004d81601007387 */ /* 0x0003e20000100a00 */
[C---:B------:R-:W-:Y:S03]  /*240a0*/  HMMA.1688.F32.TF32 R92, R24.reuse, R174, R92 ;  /* 0x000000ae185c723c */ /* 0x040fe6000008105c */
[----:B------:R-:W-:Y:S04]  /*240b0*/  LDS R29, [R119+UR13+0x2200] ;  /* 0x0022000d771d7984 */ /* 0x000fe80008000800 */
[----:B------:R-:W2:Y:S01]  /*240c0*/  LDS R31, [R119+UR13+0x3200] ;  /* 0x0032000d771f7984 */ /* 0x000ea20008000800 */
[C---:B-1----:R-:W-:Y:S06]  /*240d0*/  HMMA.1688.F32.TF32 R20, R24.reuse, R130, R112 ;  /* 0x000000821814723c */ /* 0x042fec0000081070 */
[----:B------:R-:W-:-:S15]  /*240e0*/  HMMA.1688.F32.TF32 R104, R24, R186, R208 ;  /* 0x000000ba1868723c */ /* 0x000fde00000810d0 */
[----:B------:R-:W-:-:S02]  /*240f0*/  NOP ;  /* 0x0000000000007918 */ /* 0x000fc40000000000 */
[----:B------:R-:W-:Y:S04]  /*24100*/  STL.64 [R1+0x500], R20 ;  /* 0x0005001401007387 */ /* 0x000fe80000100a00 */
[----:B------:R1:W-:Y:S02]  /*24110*/  STL.64 [R1+0x508], R22 ;  /* 0x0005081601007387 */ /* 0x0003e40000100a00 */
[C---:B-1----:R-:W-:Y:S02]  /*24120*/  HMMA.1688.F32.TF32 R20, R24.reuse, R182, R100 ;  /* 0x000000b61814723c */ /* 0x042fe40000081064 */
[----:B------:R-:W-:Y:S04]  /*24130*/  STL.64 [R1+0x520], R108 ;  /* 0x0005206c01007387 */ /* 0x000fe80000100a00 */
[----:B------:R-:W-:Y:S04]  /*24140*/  STL.64 [R1+0x528], R110 ;  /* 0x0005286e01007387 */ /* 0x000fe80000100a00 */
[----:B------:R-:W-:Y:S04]  /*24150*/  STL.64 [R1+0x530], R104 ;  /* 0x0005306801007387 */ /* 0x000fe80000100a00 */
[----:B------:R-:W-:Y:S09]  /*24160*/  STL.64 [R1+0x538], R106 ;  /* 0x0005386a01007387 */ /* 0x000ff20000100a00 */
[----:B------:R-:W-:Y:S04]  /*24170*/  STL.64 [R1+0x550], R20 ;  /* 0x0005501401007387 */ /* 0x000fe80000100a00 */
[----:B------:R1:W-:Y:S02]  /*24180*/  STL.64 [R1+0x558], R22 ;  /* 0x0005581601007387 */ /* 0x0003e40000100a00 */
[C---:B-1----:R-:W-:Y:S02]  /*24190*/  HMMA.1688.F32.TF32 R20, R24.reuse, R170, R40 ;  /* 0x000000aa1814723c */ /* 0x042fe40000081028 */
[----:B------:R-:W-:Y:S04]  /*241a0*/  STL.64 [R1+0x580], R96 ;  /* 0x0005806001007387 */ /* 0x000fe80000100a00 */
[----:B------:R-:W-:Y:S01]  /*241b0*/  STL.64 [R1+0x588], R98 ;  /* 0x0005886201007387 */ /* 0x000fe20000100a00 */
[C---:B------:R-:W-:Y:S03]  /*241c0*/  HMMA.1688.F32.TF32 R40, R24.reuse, R166, R236 ;  /* 0x000000a61828723c */ /* 0x040fe600000810ec */
[----:B------:R-:W-:Y:S04]  /*241d0*/  STL.64 [R1+0x5a0], R92 ;  /* 0x0005a05c01007387 */ /* 0x000fe80000100a00 */
[----:B------:R1:W-:Y:S09]  /*241e0*/  STL.64 [R1+0x5a8], R94 ;  /* 0x0005a85e01007387 */ /* 0x0003f20000100a00 */
[----:B------:R-:W-:Y:S01]  /*241f0*/  STL.64 [R1+0x5c0], R20 ;  /* 0x0005c01401007387 */ /* 0x000fe20000100a00 */
[C---:B-1----:R-:W-:Y:S03]  /*24200*/  HMMA.1688.F32.TF32 R92, R24.reuse, R162, R244 ;  /* 0x000000a2185c723c */ /* 0x042fe600000810f4 */
[----:B------:R1:W-:Y:S03]  /*24210*/  STL.64 [R1+0x5c8], R22 ;  /* 0x0005c81601007387 */ /* 0x0003e60000100a00 */
[C---:B-1----:R-:W-:Y:S01]  /*24220*/  HMMA.1688.F32.TF32 R20, R24.reuse, R158, R36 ;  /* 0x0000009e1814723c */ /* 0x042fe20000081024 */
[----:B------:R-:W-:Y:S04]  /*24230*/  STL.64 [R1+0x5e0], R40 ;  /* 0x0005e02801007387 */ /* 0x000fe80000100a00 */
[----:B------:R1:W-:Y:S01]  /*24240*/  STL.64 [R1+0x5e8], R42 ;  /* 0x0005e82a01007387 */ /* 0x0003e20000100a00 */
[C---:B------:R-:W-:Y:S11]  /*24250*/  HMMA.1688.F32.TF32 R36, R24.reuse, R150, R228 ;  /* 0x000000961824723c */ /* 0x040ff600000810e4 */
[----:B------:R-:W-:Y:S04]  /*24260*/  STL.64 [R1+0x600], R92 ;  /* 0x0006005c01007387 */ /* 0x000fe80000100a00 */
[----:B------:R-:W-:Y:S01]  /*24270*/  STL.64 [R1+0x608], R94 ;  /* 0x0006085e01007387 */ /* 0x000fe20000100a00 */
[C---:B-1----:R-:W-:Y:S03]  /*24280*/  HMMA.1688.F32.TF32 R40, R24.reuse, R154, R248 ;  /* 0x0000009a1828723c */ /* 0x042fe600000810f8 */
[----:B------:R-:W-:Y:S04]  /*24290*/  STL.64 [R1+0x620], R20 ;  /* 0x0006201401007387 */ /* 0x000fe80000100a00 */
[----:B------:R3:W-:Y:S02]  /*242a0*/  STL.64 [R1+0x628], R22 ;  /* 0x0006281601007387 */ /* 0x0007e40000100a00 */
[C---:B---3--:R-:W-:Y:S06]  /*242b0*/  HMMA.1688.F32.TF32 R20, R24.reuse, R146, R4 ;  /* 0x000000921814723c */ /* 0x048fec0000081004 */
[C---:B------:R-:W-:Y:S08]  /*242c0*/  HMMA.1688.F32.TF32 R4, R24.reuse, R142, R224 ;  /* 0x0000008e1804723c */ /* 0x040ff000000810e0 */
        /* <DEDUP_REMOVED lines=9> */
[----:B---3--:R-:W-:Y:S06]  /*24360*/  HMMA.1688.F32.TF32 R20, R24, R134, R216 ;  /* 0x000000861814723c */ /* 0x008fec00000810d8 */
[C---:B-1----:R-:W-:Y:S09]  /*24370*/  HMMA.1688.F32.TF32 R4, R32.reuse, R130, R212 ;  /* 0x000000822004723c */ /* 0x042ff200000810d4 */
[----:B------:R1:W-:Y:S04]  /*24380*/  STL.64 [R1+0x6e0], R36 ;  /* 0x0006e02401007387 */ /* 0x0003e80000100a00 */
[----:B------:R3:W-:Y:S04]  /*24390*/  STL.64 [R1+0x6e8], R38 ;  /* 0x0006e82601007387 */ /* 0x0007e80000100a00 */
[----:B------:R-:W4:Y:S04]  /*243a0*/  LDL.LU R216, [R1+0xc10] ;  /* 0x000c100001d87983 */ /* 0x000f280000300800 */
[----:B------:R-:W-:Y:S04]  /*243b0*/  STL.64 [R1+0x6d0], R20 ;  /* 0x0006d01401007387 */ /* 0x000fe80000100a00 */
[----:B------:R-:W-:Y:S04]  /*243c0*/  STL.64 [R1+0x6d8], R22 ;  /* 0x0006d81601007387 */ /* 0x000fe80000100a00 */
[----:B------:R2:W-:Y:S04]  /*243d0*/  STL.64 [R1+0x710], R4 ;  /* 0x0007100401007387 */ /* 0x0005e80000100a00 */
[----:B------:R2:W-:Y:S04]  /*243e0*/  STL.64 [R1+0x718], R6 ;  /* 0x0007180601007387 */ /* 0x0005e80000100a00 */
        /* <DEDUP_REMOVED lines=83> */
[----:B-1----:R-:W4:Y:S04]  /*24920*/  LDL.LU R36, [R1+0xb30] ;  /* 0x000b300001247983 */ /* 0x002f280000300800 */
[----:B------:R-:W4:Y:S04]  /*24930*/  LDL.LU R37, [R1+0xb34] ;  /* 0x000b340001257983 */ /* 0x000f280000300800 */
[----:B---3--:R-:W3:Y:S04]  /*24940*/  LDL.LU R38, [R1+0xb38] ;  /* 0x000b380001267983 */ /* 0x008ee80000300800 */
[----:B------:R-:W3:Y:S04]  /*24950*/  LDL.LU R39, [R1+0xb3c] ;  /* 0x000b3c0001277983 */ /* 0x000ee80000300800 */
[----:B------:R-:W3:Y:S04]  /*24960*/  LDL.LU R228, [R1+0xc70] ;  /* 0x000c700001e47983 */ /* 0x000ee80000300800 */
[----:B------:R-:W3:Y:S04]  /*24970*/  LDL.LU R229, [R1+0xc74] ;  /* 0x000c740001e57983 */ /* 0x000ee80000300800 */
[----:B------:R-:W3:Y:S04]  /*24980*/  LDL.LU R230, [R1+0xc78] ;  /* 0x000c780001e67983 */ /* 0x000ee80000300800 */
[----:B------:R-:W3:Y:S04]  /*24990*/  LDL.LU R231, [R1+0xc7c] ;  /* 0x000c7c0001e77983 */ /* 0x000ee80000300800 */
[----:B--2---:R-:W2:Y:S04]  /*249a0*/  LDL.LU R4, [R1+0xc60] ;  /* 0x000c600001047983 */ /* 0x004ea80000300800 */
[----:B------:R-:W2:Y:S04]  /*249b0*/  LDL.LU R5, [R1+0xc64] ;  /* 0x000c640001057983 */ /* 0x000ea80000300800 */
[----:B------:R-:W2:Y:S04]  /*249c0*/  LDL.LU R6, [R1+0xc68] ;  /* 0x000c680001067983 */ /* 0x000ea80000300800 */
[----:B------:R-:W2:Y:S04]  /*249d0*/  LDL.LU R7, [R1+0xc6c] ;  /* 0x000c6c0001077983 */ /* 0x000ea80000300800 */
[----:B------:R-:W2:Y:S04]  /*249e0*/  LDL.LU R212, [R1+0xc00] ;  /* 0x000c000001d47983 */ /* 0x000ea80000300800 */
[----:B------:R-:W2:Y:S04]  /*249f0*/  LDL.LU R213, [R1+0xc04] ;  /* 0x000c040001d57983 */ /* 0x000ea80000300800 */
[----:B------:R-:W2:Y:S04]  /*24a00*/  LDL.LU R214, [R1+0xc08] ;  /* 0x000c080001d67983 */ /* 0x000ea80000300800 */
[----:B------:R-:W2:Y:S01]  /*24a10*/  LDL.LU R215, [R1+0xc0c] ;  /* 0x000c0c0001d77983 */ /* 0x000ea20000300800 */
[C---:B----4-:R-:W-:Y:S06]  /*24a20*/  HMMA.1688.F32.TF32 R96, R32.reuse, R142, R96 ;  /* 0x0000008e2060723c */ /* 0x050fec0000081060 */
[C---:B------:R-:W-:Y:S06]  /*24a30*/  HMMA.1688.F32.TF32 R20, R32.reuse, R186, R200 ;  /* 0x000000ba2014723c */ /* 0x040fec00000810c8 */
[C---:B------:R-:W-:Y:S06]  /*24a40*/  HMMA.1688.F32.TF32 R204, R32.reuse, R126, R204 ;  /* 0x0000007e20cc723c */ /* 0x040fec00000810cc */
        /* <DEDUP_REMOVED lines=8> */
[----:B------:R1:W-:Y:S01]  /*24ad0*/  STL.64 [R1+0x778], R26 ;  /* 0x0007781a01007387 */ /* 0x0003e20000100a00 */
[C---:B------:R-:W-:Y:S03]  /*24ae0*/  HMMA.1688.F32.TF32 R104, R32.reuse, R166, R120 ;  /* 0x000000a62068723c */ /* 0x040fe60000081078 */
[----:B------:R-:W-:Y:S04]  /*24af0*/  STL.64 [R1+0x790], R192 ;  /* 0x000790c001007387 */ /* 0x000fe80000100a00 */
[----:B------:R-:W-:Y:S01]  /*24b00*/  STL.64 [R1+0x798], R194 ;  /* 0x000798c201007387 */ /* 0x000fe20000100a00 */
[C---:B-1----:R-:W-:Y:S08]  /*24b10*/  HMMA.1688.F32.TF32 R24, R32.reuse, R170, R188 ;  /* 0x000000aa2018723c */ /* 0x042ff000000810bc */
[----:B------:R-:W-:Y:S04]  /*24b20*/  STL.64 [R1+0x7c0], R20 ;  /* 0x0007c01401007387 */ /* 0x000fe80000100a00 */
[----:B------:R1:W-:Y:S02]  /*24b30*/  STL.64 [R1+0x7c8], R22 ;  /* 0x0007c81601007387 */ /* 0x0003e40000100a00 */
[C---:B-1----:R-:W-:Y:S09]  /*24b40*/  HMMA.1688.F32.TF32 R20, R32.reuse, R162, R116 ;  /* 0x000000a22014723c */ /* 0x042ff20000081074 */
[----:B------:R-:W-:Y:S04]  /*24b50*/  STL.64 [R1+0x7e0], R24 ;  /* 0x0007e01801007387 */ /* 0x000fe80000100a00 */
[----:B------:R1:W-:Y:S04]  /*24b60*/  STL.64 [R1+0x7e8], R26 ;  /* 0x0007e81a01007387 */ /* 0x0003e80000100a00 */
[----:B------:R-:W-:Y:S04]  /*24b70*/  STL.64 [R1+0x800], R104 ;  /* 0x0008006801007387 */ /* 0x000fe80000100a00 */
[----:B------:R4:W-:Y:S01]  /*24b80*/  STL.64 [R1+0x808], R106 ;  /* 0x0008086a01007387 */ /* 0x0009e20000100a00 */
[C---:B-1----:R-:W-:Y:S03]  /*24b90*/  HMMA.1688.F32.TF32 R24, R32.reuse, R158, R112 ;  /* 0x0000009e2018723c */ /* 0x042fe60000081070 */
[----:B------:R-:W-:Y:S03]  /*24ba0*/  STL.64 [R1+0x820], R20 ;  /* 0x0008201401007387 */ /* 0x000fe60000100a00 */
[C---:B----4-:R-:W-:Y:S01]  /*24bb0*/  HMMA.1688.F32.TF32 R104, R32.reuse, R154, R108 ;  /* 0x0000009a2068723c */ /* 0x050fe2000008106c */
[----:B------:R1:W-:Y:S05]  /*24bc0*/  STL.64 [R1+0x828], R22 ;  /* 0x0008281601007387 */ /* 0x0003ea0000100a00 */
[C---:B-1----:R-:W-:Y:S11]  /*24bd0*/  HMMA.1688.F32.TF32 R20, R32.reuse, R150, R208 ;  /* 0x000000962014723c */ /* 0x042ff600000810d0 */
[----:B------:R-:W-:Y:S04]  /*24be0*/  STL.64 [R1+0x840], R24 ;  /* 0x0008401801007387 */ /* 0x000fe80000100a00 */
[----:B------:R1:W-:Y:S04]  /*24bf0*/  STL.64 [R1+0x848], R26 ;  /* 0x0008481a01007387 */ /* 0x0003e80000100a00 */
[----:B------:R-:W-:Y:S04]  /*24c00*/  STL.64 [R1+0x870], R104 ;  /* 0x0008706801007387 */ /* 0x000fe80000100a00 */
[----:B------:R-:W-:Y:S01]  /*24c10*/  STL.64 [R1+0x878], R106 ;  /* 0x0008786a01007387 */ /* 0x000fe20000100a00 */
[C---:B-1----:R-:W-:Y:S03]  /*24c20*/  HMMA.1688.F32.TF32 R24, R32.reuse, R146, R100 ;  /* 0x000000922018723c */ /* 0x042fe60000081064 */
[----:B------:R-:W-:Y:S04]  /*24c30*/  STL.64 [R1+0x890], R20 ;  /* 0x0008901401007387 */ /* 0x000fe80000100a00 */
[----:B------:R1:W-:Y:S02]  /*24c40*/  STL.64 [R1+0x898], R22 ;  /* 0x0008981601007387 */ /* 0x0003e40000100a00 */
[----:B-1----:R-:W-:-:S14]  /*24c50*/  HMMA.1688.F32.TF32 R20, R32, R138, R92 ;  /* 0x0000008a2014723c */ /* 0x002fdc000008105c */
[----:B------:R-:W-:Y:S04]  /*24c60*/  STL.64 [R1+0x8b0], R24 ;  /* 0x0008b01801007387 */ /* 0x000fe80000100a00 */
[----:B------:R1:W-:Y:S04]  /*24c70*/  STL.64 [R1+0x8b8], R26 ;  /* 0x0008b81a01007387 */ /* 0x0003e80000100a00 */
[----:B------:R-:W-:Y:S04]  /*24c80*/  STL.64 [R1+0x8d0], R96 ;  /* 0x0008d06001007387 */ /* 0x000fe80000100a00 */
[----:B------:R-:W-:Y:S01]  /*24c90*/  STL.64 [R1+0x8d8], R98 ;  /* 0x0008d86201007387 */ /* 0x000fe20000100a00 */
[----:B-1----:R-:W-:Y:S06]  /*24ca0*/  HMMA.1688.F32.TF32 R24, R32, R134, R40 ;  /* 0x000000862018723c */ /* 0x002fec0000081028 */
[C---:B------:R-:W-:Y:S01]  /*24cb0*/  HMMA.1688.F32.TF32 R32, R28.reuse, R130, R236 ;  /* 0x000000821c20723c */ /* 0x040fe200000810ec */
[----:B------:R-:W-:Y:S04]  /*24cc0*/  STL.64 [R1+0x8f0], R20 ;  /* 0x0008f01401007387 */ /* 0x000fe80000100a00 */
[----:B------:R1:W-:Y:S02]  /*24cd0*/  STL.64 [R1+0x8f8], R22 ;  /* 0x0008f81601007387 */ /* 0x0003e40000100a00 */
[C---:B-1----:R-:W-:Y:S10]  /*24ce0*/  HMMA.1688.F32.TF32 R20, R28.reuse, R126, R244 ;  /* 0x0000007e1c14723c */ /* 0x042ff400000810f4 */
[----:B------:R-:W-:Y:S04]  /*24cf0*/  STL.64 [R1+0x8e0], R24 ;  /* 0x0008e01801007387 */ /* 0x000fe80000100a00 */
[----:B------:R-:W-:Y:S04]  /*24d00*/  STL.64 [R1+0x8e8], R26 ;  /* 0x0008e81a01007387 */ /* 0x000fe80000100a00 */
[----:B------:R-:W-:Y:S04]  /*24d10*/  STL.64 [R1+0x910], R32 ;  /* 0x0009102001007387 */ /* 0x000fe80000100a00 */
[----:B------:R3:W-:Y:S04]  /*24d20*/  STL.64 [R1+0x918], R34 ;  /* 0x0009182201007387 */ /* 0x0007e80000100a00 */
[----:B------:R-:W-:Y:S01]  /*24d30*/  STL.64 [R1+0x920], R20 ;  /* 0x0009201401007387 */ /* 0x000fe20000100a00 */
[C---:B---3--:R-:W-:Y:S03]  /*24d40*/  HMMA.1688.F32.TF32 R32, R28.reuse, R186, R36 ;  /* 0x000000ba1c20723c */ /* 0x048fe60000081024 */
[----:B------:R1:W-:Y:S03]  /*24d50*/  STL.64 [R1+0x928], R22 ;  /* 0x0009281601007387 */ /* 0x0003e60000100a00 */
[C---:B-1----:R-:W-:Y:S06]  /*24d60*/  HMMA.1688.F32.TF32 R20, R28.reuse, R182, R248 ;  /* 0x000000b61c14723c */ /* 0x042fec00000810f8 */
[C---:B------:R-:W-:Y:S11]  /*24d70*/  HMMA.1688.F32.TF32 R36, R28.reuse, R178, R228 ;  /* 0x000000b21c24723c */ /* 0x040ff600000810e4 */
[----:B------:R-:W-:Y:S04]  /*24d80*/  STL.64 [R1+0x940], R32 ;  /* 0x0009402001007387 */ /* 0x000fe80000100a00 */
[----:B------:R-:W-:Y:S04]  /*24d90*/  STL.64 [R1+0x948], R34 ;  /* 0x0009482201007387 */ /* 0x000fe80000100a00 */
[----:B------:R-:W-:Y:S04]  /*24da0*/  STL.64 [R1+0x960], R20 ;  /* 0x0009601401007387 */ /* 0x000fe80000100a00 */
[----:B------:R2:W-:Y:S02]  /*24db0*/  STL.64 [R1+0x968], R22 ;  /* 0x0009681601007387 */ /* 0x0005e40000100a00 */
[C---:B--2---:R-:W-:Y:S06]  /*24dc0*/  HMMA.1688.F32.TF32 R20, R28.reuse, R174, R4 ;  /* 0x000000ae1c14723c */ /* 0x044fec0000081004 */
        /* <DEDUP_REMOVED lines=9> */
[C---:B--2---:R-:W-:Y:S01]  /*24e60*/  HMMA.1688.F32.TF32 R4, R28.reuse, R158, R212 ;  /* 0x0000009e1c04723c */ /* 0x044fe200000810d4 */
        /* <DEDUP_REMOVED lines=105> */
[----:B------:R-:W3:Y:S01]  /*25500*/  LDL.LU R43, [R1+0x1dc] ;  /* 0x0001dc00012b7983 */ /* 0x000ee20000300800 */
[C---:B----4-:R-:W-:Y:S06]  /*25510*/  HMMA.1688.F32.TF32 R216, R28.reuse, R138, R216 ;  /* 0x0000008a1cd8723c */ /* 0x050fec00000810d8 */
[C---:B--2---:R-:W-:Y:S06]  /*25520*/  HMMA.1688.F32.TF32 R220, R28.reuse, R142, R220 ;  /* 0x0000008e1cdc723c */ /* 0x044fec00000810dc */
[C---:B---3--:R-:W-:Y:S06]  /*25530*/  HMMA.1688.F32.TF32 R4, R28.reuse, R150, R4 ;  /* 0x000000961c04723c */ /* 0x048fec0000081004 */
[C---:B------:R-:W-:Y:S06]  /*25540*/  HMMA.1688.F32.TF32 R228, R28.reuse, R154, R228 ;  /* 0x0000009a1ce4723c */ /* 0x040fec00000810e4 */
[C---:B------:R-:W-:Y:S06]  /*25550*/  HMMA.1688.F32.TF32 R224, R28.reuse, R146, R224 ;  /* 0x000000921ce0723c */ /* 0x040fec00000810e0 */
[----:B------:R-:W-:Y:S11]  /*25560*/  HMMA.1688.F32.TF32 R28, R28, R134, R212 ;  /* 0x000000861c1c723c */ /* 0x000ff600000810d4 */
        /* <DEDUP_REMOVED lines=18> */
[----:B-1----:R-:W4:Y:S04]  /*25690*/  LDL.LU.64 R218, [R1+0x2360] ;  /* 0x0023600001da7983 */ /* 0x002f280000300a00 */
[----:B------:R-:W4:Y:S04]  /*256a0*/  LDL.LU.64 R216, [R1+0x2358] ;  /* 0x0023580001d87983 */ /* 0x000f280000300a00 */
[----:B------:R-:W2:Y:S04]  /*256b0*/  LDL.LU.64 R214, [R1+0x2350] ;  /* 0x0023500001d67983 */ /* 0x000ea80000300a00 */
[----:B------:R-:W2:Y:S04]  /*256c0*/  LDL.LU.64 R212, [R1+0x2348] ;  /* 0x0023480001d47983 */ /* 0x000ea80000300a00 */
[----:B------:R1:W-:Y:S04]  /*256d0*/  STL.64 [R1+0xb00], R28 ;  /* 0x000b001c01007387 */ /* 0x0003e80000100a00 */
[----:B------:R1:W-:Y:S04]  /*256e0*/  STL.64 [R1+0xb08], R30 ;  /* 0x000b081e01007387 */ /* 0x0003e80000100a00 */
[----:B-1----:R-:W3:Y:S04]  /*256f0*/  LDL.LU R28, [R1+0x2d0] ;  /* 0x0002d000011c7983 */ /* 0x002ee80000300800 */
        /* <DEDUP_REMOVED lines=12> */
[----:B------:R-:W4:Y:S04]  /*257c0*/  LDS R39, [R27+UR13+0x3300] ;  /* 0x0033000d1b277984 */ /* 0x000f280008000800 */
[----:B------:R-:W-:Y:S04]  /*257d0*/  LDS R24, [R26+UR13+0x2380] ;  /* 0x0023800d1a187984 */ /* 0x000fe80008000800 */
[----:B------:R-:W-:Y:S04]  /*257e0*/  LDS R25, [R27+UR13+0x2380] ;  /* 0x0023800d1b197984 */ /* 0x000fe80008000800 */
[----:B------:R-:W-:Y:S04]  /*257f0*/  LDS R26, [R26+UR13+0x3380] ;  /* 0x0033800d1a1a7984 */ /* 0x000fe80008000800 */
[----:B------:R-:W2:Y:S01]  /*25800*/  LDS R27, [R27+UR13+0x3380] ;  /* 0x0033800d1b1b7984 */ /* 0x000ea20008000800 */
[C---:B-1----:R-:W-:Y:S06]  /*25810*/  HMMA.1688.F32.TF32 R20, R32.reuse, R126, R20 ;  /* 0x0000007e2014723c */ /* 0x042fec0000081014 */
[C---:B------:R-:W-:Y:S06]  /*25820*/  HMMA.1688.F32.TF32 R204, R32.reuse, R186, R204 ;  /* 0x000000ba20cc723c */ /* 0x040fec00000810cc */
[C---:B------:R-:W-:Y:S06]  /*25830*/  HMMA.1688.F32.TF32 R192, R32.reuse, R174, R192 ;  /* 0x000000ae20c0723c */ /* 0x040fec00000810c0 */
[C---:B------:R-:W-:Y:S06]  /*25840*/  HMMA.1688.F32.TF32 R96, R32.reuse, R138, R96 ;  /* 0x0000008a2060723c */ /* 0x040fec0000081060 */
[----:B---3--:R-:W-:-:S15]  /*25850*/  HMMA.1688.F32.TF32 R28, R32, R130, R28 ;  /* 0x00000082201c723c */ /* 0x008fde000008101c */
[----:B------:R-:W-:-:S08]  /*25860*/  NOP ;  /* 0x0000000000007918 */ /* 0x000fd00000000000 */
[----:B------:R-:W-:Y:S04]  /*25870*/  STL.64 [R1+0xaf0], R28 ;  /* 0x000af01c01007387 */ /* 0x000fe80000100a00 */
[----:B------:R1:W-:Y:S04]  /*25880*/  STL.64 [R1+0xaf8], R30 ;  /* 0x000af81e01007387 */ /* 0x0003e80000100a00 */
[----:B------:R-:W-:Y:S04]  /*25890*/  STL.64 [R1+0xae0], R20 ;  /* 0x000ae01401007387 */ /* 0x000fe80000100a00 */
[----:B------:R3:W-:Y:S01]  /*258a0*/  STL.64 [R1+0xae8], R22 ;  /* 0x000ae81601007387 */ /* 0x0007e20000100a00 */
[C---:B-1----:R-:W-:Y:S06]  /*258b0*/  HMMA.1688.F32.TF32 R28, R32.reuse, R182, R200 ;  /* 0x000000b6201c723c */ /* 0x042fec00000810c8 */
[----:B---3--:R-:W-:Y:S01]  /*258c0*/  HMMA.1688.F32.TF32 R20, R32, R178, R196 ;  /* 0x000000b22014723c */ /* 0x008fe200000810c4 */
[----:B------:R-:W-:Y:S04]  /*258d0*/  STL.64 [R1+0xad0], R204 ;  /* 0x000ad0cc01007387 */ /* 0x000fe80000100a00 */
[----:B------:R-:W-:-:S12]  /*258e0*/  STL.64 [R1+0xad8], R206 ;  /* 0x000ad8ce01007387 */ /* 0x000fd80000100a00 */
[----:B------:R-:W-:Y:S04]  /*258f0*/  STL.64 [R1+0xac0], R28 ;  /* 0x000ac01c01007387 */ /* 0x000fe80000100a00 */
[----:B------:R1:W-:Y:S04]  /*25900*/  STL.64 [R1+0xac8], R30 ;  /* 0x000ac81e01007387 */ /* 0x0003e80000100a00 */
[----:B------:R-:W-:Y:S04]  /*25910*/  STL.64 [R1+0xbb0], R20 ;  /* 0x000bb01401007387 */ /* 0x000fe80000100a00 */
[----:B------:R3:W-:Y:S01]  /*25920*/  STL.64 [R1+0xbb8], R22 ;  /* 0x000bb81601007387 */ /* 0x0007e20000100a00 */
[C---:B-1----:R-:W-:Y:S06]  /*25930*/  HMMA.1688.F32.TF32 R28, R32.reuse, R170, R104 ;  /* 0x000000aa201c723c */ /* 0x042fec0000081068 */
[C---:B---3--:R-:W-:Y:S01]  /*25940*/  HMMA.1688.F32.TF32 R20, R32.reuse, R166, R188 ;  /* 0x000000a62014723c */ /* 0x048fe200000810bc */
[----:B------:R-:W-:Y:S04]  /*25950*/  STL.64 [R1+0xba0], R192 ;  /* 0x000ba0c001007387 */ /* 0x000fe80000100a00 */
[----:B------:R-:W-:Y:S01]  /*25960*/  STL.64 [R1+0xba8], R194 ;  /* 0x000ba8c201007387 */ /* 0x000fe20000100a00 */
[C---:B------:R-:W-:Y:S11]  /*25970*/  HMMA.1688.F32.TF32 R104, R32.reuse, R162, R120 ;  /* 0x000000a22068723c */ /* 0x040ff60000081078 */
[----:B------:R-:W-:Y:S04]  /*25980*/  STL.64 [R1+0xb90], R28 ;  /* 0x000b901c01007387 */ /* 0x000fe80000100a00 */
[----:B------:R1:W-:Y:S04]  /*25990*/  STL.64 [R1+0xb98], R30 ;  /* 0x000b981e01007387 */ /* 0x0003e80000100a00 */
[----:B------:R-:W-:Y:S04]  /*259a0*/  STL.64 [R1+0xb80], R20 ;  /* 0x000b801401007387 */ /* 0x000fe80000100a00 */
[----:B------:R3:W-:Y:S01]  /*259b0*/  STL.64 [R1+0xb88], R22 ;  /* 0x000b881601007387 */ /* 0x0007e20000100a00 */
[C---:B-1----:R-:W-:Y:S06]  /*259c0*/  HMMA.1688.F32.TF32 R28, R32.reuse, R158, R116 ;  /* 0x0000009e201c723c */ /* 0x042fec0000081074 */
[----:B---3--:R-:W-:Y:S01]  /*259d0*/  HMMA.1688.F32.TF32 R20, R32, R154, R112 ;  /* 0x0000009a2014723c */ /* 0x008fe20000081070 */
[----:B------:R-:W-:Y:S04]  /*259e0*/  STL.64 [R1+0xb70], R104 ;  /* 0x000b706801007387 */ /* 0x000fe80000100a00 */
[----:B------:R1:W-:-:S12]  /*259f0*/  STL.64 [R1+0xb78], R106 ;  /* 0x000b786a01007387 */ /* 0x0003d80000100a00 */
[----:B------:R-:W-:Y:S01]  /*25a00*/  STL.64 [R1+0xb60], R28 ;  /* 0x000b601c01007387 */ /* 0x000fe20000100a00 */
[C---:B-1----:R-:W-:Y:S03]  /*25a10*/  HMMA.1688.F32.TF32 R104, R32.reuse, R150, R108 ;  /* 0x000000962068723c */ /* 0x042fe6000008106c */
[----:B------:R1:W-:Y:S04]  /*25a20*/  STL.64 [R1+0xb68], R30 ;  /* 0x000b681e01007387 */ /* 0x0003e80000100a00 */
[----:B------:R-:W-:Y:S04]  /*25a30*/  STL.64 [R1+0xd00], R20 ;  /* 0x000d001401007387 */ /* 0x000fe80000100a00 */
[----:B------:R3:W-:Y:S01]  /*25a40*/  STL.64 [R1+0xd08], R22 ;  /* 0x000d081601007387 */ /* 0x0007e20000100a00 */
[C---:B-1----:R-:W-:Y:S06]  /*25a50*/  HMMA.1688.F32.TF32 R28, R32.reuse, R146, R208 ;  /* 0x00000092201c723c */ /* 0x042fec00000810d0 */
[C---:B---3--:R-:W-:Y:S05]  /*25a60*/  HMMA.1688.F32.TF32 R20, R32.reuse, R142, R100 ;  /* 0x0000008e2014723c */ /* 0x048fea0000081064 */
[----:B------:R-:W-:Y:S04]  /*25a70*/  STL.64 [R1+0xcf0], R104 ;  /* 0x000cf06801007387 */ /* 0x000fe80000100a00 */
[----:B------:R-:W-:Y:S08]  /*25a80*/  STL.64 [R1+0xcf8], R106 ;  /* 0x000cf86a01007387 */ /* 0x000ff00000100a00 */
[----:B------:R-:W-:Y:S04]  /*25a90*/  STL.64 [R1+0xce0], R28 ;  /* 0x000ce01c01007387 */ /* 0x000fe80000100a00 */
[----:B------:R1:W-:Y:S04]  /*25aa0*/  STL.64 [R1+0xce8], R30 ;  /* 0x000ce81e01007387 */ /* 0x0003e80000100a00 */
[----:B------:R-:W-:Y:S04]  /*25ab0*/  STL.64 [R1+0xcd0], R20 ;  /* 0x000cd01401007387 */ /* 0x000fe80000100a00 */
[----:B------:R4:W-:Y:S01]  /*25ac0*/  STL.64 [R1+0xcd8], R22 ;  /* 0x000cd81601007387 */ /* 0x0009e20000100a00 */
[----:B-1----:R-:W-:Y:S06]  /*25ad0*/  HMMA.1688.F32.TF32 R28, R32, R134, R92 ;  /* 0x00000086201c723c */ /* 0x002fec000008105c */
[C---:B----4-:R-:W-:Y:S01]  /*25ae0*/  HMMA.1688.F32.TF32 R20, R36.reuse, R130, R40 ;  /* 0x000000822414723c */ /* 0x050fe20000081028 */
        /* <DEDUP_REMOVED lines=9> */
[----:B------:R-:W-:Y:S01]  /*25b80*/  STL.64 [R1+0xca0], R32 ;  /* 0x000ca02001007387 */ /* 0x000fe20000100a00 */
[----:B------:R-:W-:-:S03]  /*25b90*/  IMAD.MOV.U32 R244, RZ, RZ, R89 ;  /* 0x000000fffff47224 */ /* 0x000fc600078e0059 */
[----:B------:R-:W-:Y:S01]  /*25ba0*/  STL.64 [R1+0xca8], R34 ;  /* 0x000ca82201007387 */ /* 0x000fe20000100a00 */
[----:B------:R-:W-:Y:S02]  /*25bb0*/  IMAD.MOV.U32 R245, RZ, RZ, R90 ;  /* 0x000000fffff57224 */ /* 0x000fe400078e005a */
[----:B------:R-:W-:-:S09]  /*25bc0*/  IMAD.MOV.U32 R246, RZ, RZ, R91 ;  /* 0x000000fffff67224 */ /* 0x000fd200078e005b */
[----:B------:R-:W-:Y:S04]  /*25bd0*/  STL.64 [R1+0xc90], R28 ;  /* 0x000c901c01007387 */ /* 0x000fe80000100a00 */
[----:B------:R1:W-:Y:S04]  /*25be0*/  STL.64 [R1+0xc98], R30 ;  /* 0x000c981e01007387 */ /* 0x0003e80000100a00 */
[----:B------:R-:W3:Y:S01]  /*25bf0*/  LDL.LU R89, [R1+0x2344] ;  /* 0x0023440001597983 */ /* 0x000ee20000300800 */
[----:B------:R-:W-:-:S03]  /*25c00*/  IMAD.MOV.U32 R247, RZ, RZ, R84 ;  /* 0x000000fffff77224 */ /* 0x000fc600078e0054 */
[----:B------:R-:W-:Y:S01]  /*25c10*/  STL.64 [R1+0xc80], R20 ;  /* 0x000c801401007387 */ /* 0x000fe20000100a00 */
[----:B------:R-:W-:-:S03]  /*25c20*/  IMAD.MOV.U32 R40, RZ, RZ, R85 ;  /* 0x000000ffff287224 */ /* 0x000fc600078e0055 */
[----:B------:R4:W-:Y:S01]  /*25c30*/  STL.64 [R1+0xc88], R22 ;  /* 0x000c881601007387 */ /* 0x0009e20000100a00 */
[----:B------:R-:W-:-:S03]  /*25c40*/  IMAD.MOV.U32 R41, RZ, RZ, R86 ;  /* 0x000000ffff297224 */ /* 0x000fc600078e0056 */
[----:B------:R-:W3:Y:S01]  /*25c50*/  LDL.LU R90, [R1+0x2340] ;  /* 0x00234000015a7983 */ /* 0x000ee20000300800 */
[----:B------:R-:W-:-:S03]  /*25c60*/  IMAD.MOV.U32 R42, RZ, RZ, R87 ;  /* 0x000000ffff2a7224 */ /* 0x000fc600078e0057 */
[----:B------:R-:W3:Y:S01]  /*25c70*/  LDL.LU R91, [R1+0x233c] ;  /* 0x00233c00015b7983 */ /* 0x000ee20000300800 */
[----:B------:R-:W-:-:S03]  /*25c80*/  IMAD.MOV.U32 R43, RZ, RZ, R80 ;  /* 0x000000ffff2b7224 */ /* 0x000fc600078e0050 */
        /* <DEDUP_REMOVED lines=29> */
[----:B------:R-:W1:Y:S04]  /*25e60*/  LDL.LU R200, [R1+0x180] ;  /* 0x0001800001c87983 */ /* 0x000e680000300800 */
[----:B------:R-:W1:Y:S04]  /*25e70*/  LDL.LU R201, [R1+0x184] ;  /* 0x0001840001c97983 */ /* 0x000e680000300800 */
[----:B------:R-:W1:Y:S04]  /*25e80*/  LDL.LU R202, [R1+0x188] ;  /* 0x0001880001ca7983 */ /* 0x000e680000300800 */
[----:B------:R-:W1:Y:S04]  /*25e90*/  LDL.LU R203, [R1+0x18c] ;  /* 0x00018c0001cb7983 */ /* 0x000e680000300800 */
        /* <DEDUP_REMOVED lines=21> */
[----:B------:R-:W3:Y:S01]  /*25ff0*/  LDL.LU R83, [R1+0x231c] ;  /* 0x00231c0001537983 */ /* 0x000ee20000300800 */
[----:B--2---:R-:W-:Y:S01]  /*26000*/  HMMA.1688.F32.TF32 R4, R24, R170, R4 ;  /* 0x000000aa1804723c */ /* 0x004fe20000081004 */
[----:B------:R-:W-:-:S02]  /*26010*/  IMAD.MOV.U32 R100, RZ, RZ, R185 ;  /* 0x000000ffff647224 */ /* 0x000fc400078e00b9 */
[----:B------:R-:W-:Y:S02]  /*26020*/  IMAD.MOV.U32 R101, RZ, RZ, R184 ;  /* 0x000000ffff657224 */ /* 0x000fe400078e00b8 */
[----:B------:R-:W-:Y:S02]  /*26030*/  IMAD.MOV.U32 R102, RZ, RZ, R181 ;  /* 0x000000ffff667224 */ /* 0x000fe400078e00b5 */
[----:B------:R-:W-:Y:S02]  /*26040*/  IMAD.MOV.U32 R103, RZ, RZ, R180 ;  /* 0x000000ffff677224 */ /* 0x000fe400078e00b4 */
[----:B------:R-:W-:Y:S02]  /*26050*/  IMAD.MOV.U32 R96, RZ, RZ, R177 ;  /* 0x000000ffff607224 */ /* 0x000fe400078e00b1 */
[----:B------:R-:W-:Y:S02]  /*26060*/  IMAD.MOV.U32 R97, RZ, RZ, R176 ;  /* 0x000000ffff617224 */ /* 0x000fe400078e00b0 */
[----:B------:R-:W-:-:S02]  /*26070*/  IMAD.MOV.U32 R98, RZ, RZ, R173 ;  /* 0x000000ffff627224 */ /* 0x000fc400078e00ad */
[----:B------:R-:W-:Y:S02]  /*26080*/  IMAD.MOV.U32 R99, RZ, RZ, R172 ;  /* 0x000000ffff637224 */ /* 0x000fe400078e00ac */
[----:B------:R-:W-:Y:S01]  /*26090*/  IMAD.MOV.U32 R95, RZ, RZ, R252 ;  /* 0x000000ffff5f7224 */ /* 0x000fe200078e00fc */
[C---:B-1----:R-:W-:Y:S06]  /*260a0*/  HMMA.1688.F32.TF32 R28, R36.reuse, R174, R200 ;  /* 0x000000ae241c723c */ /* 0x042fec00000810c8 */
[C---:B----4-:R-:W-:Y:S06]  /*260b0*/  HMMA.1688.F32.TF32 R32, R36.reuse, R178, R204 ;  /* 0x000000b22420723c */ /* 0x050fec00000810cc */
[----:B---3--:R-:W-:-:S15]  /*260c0*/  HMMA.1688.F32.TF32 R20, R36, R170, R196 ;  /* 0x000000aa2414723c */ /* 0x008fde00000810c4 */
[----:B------:R-:W-:-:S02]  /*260d0*/  NOP ;  /* 0x0000000000007918 */ /* 0x000fc40000000000 */
[----:B------:R-:W-:Y:S04]  /*260e0*/  STL.64 [R1+0xc70], R32 ;  /* 0x000c702001007387 */ /* 0x000fe80000100a00 */
[----:B------:R1:W-:Y:S04]  /*260f0*/  STL.64 [R1+0xc78], R34 ;  /* 0x000c782201007387 */ /* 0x0003e80000100a00 */
[----:B------:R-:W-:Y:S04]  /*26100*/  STL.64 [R1+0xc60], R28 ;  /* 0x000c601c01007387 */ /* 0x000fe80000100a00 */
[----:B------:R2:W-:Y:S01]  /*26110*/  STL.64 [R1+0xc68], R30 ;  /* 0x000c681e01007387 */ /* 0x0005e20000100a00 */
[C---:B-1----:R-:W-:Y:S03]  /*26120*/  HMMA.1688.F32.TF32 R32, R36.reuse, R166, R192 ;  /* 0x000000a62420723c */ /* 0x042fe600000810c0 */
[----:B------:R-:W-:Y:S04]  /*26130*/  STL.64 [R1+0xc50], R20 ;  /* 0x000c501401007387 */ /* 0x000fe80000100a00 */
[----:B------:R1:W-:Y:S01]  /*26140*/  STL.64 [R1+0xc58], R22 ;  /* 0x000c581601007387 */ /* 0x0003e20000100a00 */
[C---:B--2---:R-:W-:Y:S06]  /*26150*/  HMMA.1688.F32.TF32 R28, R36.reuse, R162, R104 ;  /* 0x000000a2241c723c */ /* 0x044fec0000081068 */
[C---:B-1----:R-:W-:Y:S09]  /*26160*/  HMMA.1688.F32.TF32 R20, R36.reuse, R158, R188 ;  /* 0x0000009e2414723c */ /* 0x042ff200000810bc */
        /* <DEDUP_REMOVED lines=17> */
[----:B-1----:R-:W-:Y:S09]  /*26280*/  HMMA.1688.F32.TF32 R20, R36, R134, R80 ;  /* 0x000000862414723c */ /* 0x002ff20000081050 */
        /* <DEDUP_REMOVED lines=39> */
[----:B------:R-:W-:Y:S10]  /*26500*/  STL.64 [R1+0x228], R30 ;  /* 0x0002281e01007387 */ /* 0x000ff40000100a00 */
[----:B------:R-:W-:Y:S04]  /*26510*/  STL.64 [R1+0x200], R4 ;  /* 0x0002000401007387 */ /* 0x000fe80000100a00 */
[----:B------:R1:W-:Y:S04]  /*26520*/  STL.64 [R1+0x210], R20 ;  /* 0x0002101401007387 */ /* 0x0003e80000100a00 */
[----:B------:R-:W-:Y:S04]  /*26530*/  STL.64 [R1+0x218], R22 ;  /* 0x0002181601007387 */ /* 0x000fe80000100a00 */
[----:B------:R2:W-:Y:S04]  /*26540*/  STL [R1+0x208], R6 ;  /* 0x0002080601007387 */ /* 0x0005e80000100800 */
[----:B-1----:R-:W3:Y:S01]  /*26550*/  LDL R20, [R1+0x1458] ;  /* 0x0014580001147983 */ /* 0x002ee20000100800 */
[----:B------:R-:W-:-:S02]  /*26560*/  IMAD.MOV.U32 R236, RZ, RZ, R169 ;  /* 0x000000ffffec7224 */ /* 0x000fc400078e00a9 */
[----:B------:R-:W-:Y:S02]  /*26570*/  IMAD.MOV.U32 R237, RZ, RZ, R168 ;  /* 0x000000ffffed7224 */ /* 0x000fe400078e00a8 */
[----:B------:R-:W-:Y:S02]  /*26580*/  IMAD.MOV.U32 R238, RZ, RZ, R165 ;  /* 0x000000ffffee7224 */ /* 0x000fe400078e00a5 */
[----:B------:R-:W-:Y:S02]  /*26590*/  IMAD.MOV.U32 R239, RZ, RZ, R164 ;  /* 0x000000ffffef7224 */ /* 0x000fe400078e00a4 */
[----:B------:R-:W-:-:S05]  /*265a0*/  IMAD.MOV.U32 R252, RZ, RZ, R7 ;  /* 0x000000fffffc7224 */ /* 0x000fca00078e0007 */
[C---:B--2---:R-:W-:Y:S01]  /*265b0*/  HMMA.1688.F32.TF32 R4, R24.reuse, R142, R236 ;  /* 0x0000008e1804723c */ /* 0x044fe200000810ec */
[----:B------:R-:W-:Y:S02]  /*265c0*/  IMAD.MOV.U32 R248, RZ, RZ, R161 ;  /* 0x000000fffff87224 */ /* 0x000fe400078e00a1 */
[----:B------:R-:W-:Y:S02]  /*265d0*/  IMAD.MOV.U32 R249, RZ, RZ, R160 ;  /* 0x000000fffff97224 */ /* 0x000fe400078e00a0 */
[----:B------:R-:W-:Y:S02]  /*265e0*/  IMAD.MOV.U32 R250, RZ, RZ, R157 ;  /* 0x000000fffffa7224 */ /* 0x000fe400078e009d */
[----:B------:R-:W-:Y:S01]  /*265f0*/  IMAD.MOV.U32 R251, RZ, RZ, R156 ;  /* 0x000000fffffb7224 */ /* 0x000fe200078e009c */
[----:B------:R-:W-:Y:S01]  /*26600*/  HMMA.1688.F32.TF32 R28, R24, R138, R244 ;  /* 0x0000008a181c723c */ /* 0x000fe200000810f4 */
[----:B------:R-:W-:Y:S02]  /*26610*/  IMAD.MOV.U32 R92, RZ, RZ, R129 ;  /* 0x000000ffff5c7224 */ /* 0x000fe400078e0081 */
[----:B------:R-:W-:-:S04]  /*26620*/  IMAD.MOV.U32 R93, RZ, RZ, R128 ;  /* 0x000000ffff5d7224 */ /* 0x000fc800078e0080 */
[----:B------:R-:W-:Y:S01]  /*26630*/  LOP3.LUT R247, R0, 0x20, RZ, 0x3c, !PT ;  /* 0x0000002000f77812 */ /* 0x000fe200078e3cff */
[----:B------:R-:W-:Y:S02]  /*26640*/  IMAD.MOV.U32 R94, RZ, RZ, R125 ;  /* 0x000000ffff5e7224 */ /* 0x000fe400078e007d */
[----:B------:R-:W-:-:S05]  /*26650*/  IMAD.MOV.U32 R95, RZ, RZ, R124 ;  /* 0x000000ffff5f7224 */ /* 0x000fca00078e007c */
[----:B------:R-:W-:Y:S04]  /*26660*/  STL.64 [R1+0x170], R4 ;  /* 0x0001700401007387 */ /* 0x000fe80000100a00 */
[----:B------:R1:W-:Y:S02]  /*26670*/  STL.64 [R1+0x178], R6 ;  /* 0x0001780601007387 */ /* 0x0003e40000100a00 */
[----:B-1----:R-:W-:Y:S02]  /*26680*/  HMMA.1688.F32.TF32 R4, R24, R134, R248 ;  /* 0x000000861804723c */ /* 0x002fe400000810f8 */
[----:B------:R-:W-:Y:S04]  /*26690*/  LDS R24, [R0+UR13+0x4000] ;  /* 0x0040000d00187984 */ /* 0x000fe80008000800 */
[----:B------:R-:W-:Y:S04]  /*266a0*/  LDS R26, [R0+UR13+0x5000] ;  /* 0x0050000d001a7984 */ /* 0x000fe80008000800 */
[----:B------:R-:W-:Y:S04]  /*266b0*/  LDS R25, [R247+UR13+0x4000] ;  /* 0x0040000df7197984 */ /* 0x000fe80008000800 */
[----:B------:R-:W-:Y:S01]  /*266c0*/  LDS R27, [R247+UR13+0x5000] ;  /* 0x0050000df71b7984 */ /* 0x000fe20008000800 */
[----:B------:R-:W-:-:S02]  /*266d0*/  IMAD.MOV.U32 R248, RZ, RZ, R153 ;  /* 0x000000fffff87224 */ /* 0x000fc400078e0099 */
[----:B------:R-:W-:Y:S02]  /*266e0*/  IMAD.MOV.U32 R249, RZ, RZ, R152 ;  /* 0x000000fffff97224 */ /* 0x000fe400078e0098 */
[----:B------:R-:W-:Y:S02]  /*266f0*/  IMAD.MOV.U32 R250, RZ, RZ, R149 ;  /* 0x000000fffffa7224 */ /* 0x000fe400078e0095 */
[----:B------:R-:W-:Y:S02]  /*26700*/  IMAD.MOV.U32 R251, RZ, RZ, R148 ;  /* 0x000000fffffb7224 */ /* 0x000fe400078e0094 */
[----:B------:R-:W-:Y:S02]  /*26710*/  IMAD.MOV.U32 R236, RZ, RZ, R145 ;  /* 0x000000ffffec7224 */ /* 0x000fe400078e0091 */
[----:B------:R-:W-:Y:S01]  /*26720*/  IMAD.MOV.U32 R237, RZ, RZ, R144 ;  /* 0x000000ffffed7224 */ /* 0x000fe200078e0090 */
[----:B------:R-:W-:Y:S01]  /*26730*/  STL.64 [R1+0x100], R28 ;  /* 0x0001001c01007387 */ /* 0x000fe20000100a00 */
[----:B------:R-:W-:-:S02]  /*26740*/  IMAD.MOV.U32 R40, RZ, RZ, R137 ;  /* 0x000000ffff287224 */ /* 0x000fc400078e0089 */
[----:B------:R-:W-:Y:S02]  /*26750*/  IMAD.MOV.U32 R41, RZ, RZ, R136 ;  /* 0x000000ffff297224 */ /* 0x000fe400078e0088 */
[----:B------:R-:W-:Y:S02]  /*26760*/  IMAD.MOV.U32 R42, RZ, RZ, R133 ;  /* 0x000000ffff2a7224 */ /* 0x000fe400078e0085 */
[----:B------:R-:W-:Y:S01]  /*26770*/  IMAD.MOV.U32 R43, RZ, RZ, R132 ;  /* 0x000000ffff2b7224 */ /* 0x000fe200078e0084 */
[----:B------:R-:W-:Y:S01]  /*26780*/  STL.64 [R1+0x108], R30 ;  /* 0x0001081e01007387 */ /* 0x000fe20000100a00 */
[----:B------:R-:W-:Y:S02]  /*26790*/  IMAD.MOV.U32 R238, RZ, RZ, R141 ;  /* 0x000000ffffee7224 */ /* 0x000fe400078e008d */
[----:B------:R-:W-:Y:S01]  /*267a0*/  IMAD.MOV.U32 R239, RZ, RZ, R140 ;  /* 0x000000ffffef7224 */ /* 0x000fe200078e008c */
[----:B------:R-:W-:Y:S04]  /*267b0*/  STL.64 [R1+0x40], R4 ;  /* 0x0000400401007387 */ /* 0x000fe80000100a00 */
[----:B------:R-:W-:Y:S04]  /*267c0*/  STL.64 [R1+0x48], R6 ;  /* 0x0000480601007387 */ /* 0x000fe80000100a00 */
[----:B------:R-:W-:Y:S04]  /*267d0*/  LDS R4, [R0+UR13+0x4080] ;  /* 0x0040800d00047984 */ /* 0x000fe80008000800 */
[----:B------:R-:W-:Y:S04]  /*267e0*/  LDS R6, [R0+UR13+0x5080] ;  /* 0x0050800d00067984 */ /* 0x000fe80008000800 */
[----:B------:R-:W-:Y:S04]  /*267f0*/  LDS R5, [R247+UR13+0x4080] ;  /* 0x0040800df7057984 */ /* 0x000fe80008000800 */
[----:B------:R-:W-:Y:S04]  /*26800*/  LDS R7, [R247+UR13+0x5080] ;  /* 0x0050800df7077984 */ /* 0x000fe80008000800 */
[----:B---3--:R-:W1:Y:S04]  /*26810*/  LDSM.16.M88.4 R128, [R20+UR13+0x10000] ;  /* 0x0100000d1480783b */ /* 0x008e680008000200 */
[----:B------:R-:W2:Y:S04]  /*26820*/  LDSM.16.M88.4 R124, [R20+UR13+0x10800] ;  /* 0x0108000d147c783b */ /* 0x000ea80008000200 */
[----:B------:R-:W3:Y:S04]  /*26830*/  LDSM.16.M88.4 R184, [R20+UR13+0x11000] ;  /* 0x0110000d14b8783b */ /* 0x000ee80008000200 */
[----:B------:R-:W4:Y:S04]  /*26840*/  LDSM.16.M88.4 R180, [R20+UR13+0x11800] ;  /* 0x0118000d14b4783b */ /* 0x000f280008000200 */
        /* <DEDUP_REMOVED lines=11> */
[----:B-1----:R-:W-:Y:S04]  /*26900*/  STL [R1+0x20d4], R130 ;  /* 0x0020d48201007387 */ /* 0x002fe80000100800 */
[----:B------:R-:W-:Y:S04]  /*26910*/  STL [R1+0x20d0], R131 ;  /* 0x0020d08301007387 */ /* 0x000fe80000100800 */
[----:B------:R1:W4:Y:S04]  /*26920*/  LDSM.16.M88.4 R132, [R20+UR13+0x17800] ;  /* 0x0178000d1484783b */ /* 0x0003280008000200 */
[----:B--2---:R-:W-:Y:S01]  /*26930*/  STL [R1+0x20dc], R126 ;  /* 0x0020dc7e01007387 */ /* 0x004fe20000100800 */
[C---:B-1----:R-:W-:Y:S03]  /*26940*/  HMMA.1688.F32.TF32 R20, R24.reuse, R124, R40 ;  /* 0x0000007c1814723c */ /* 0x042fe60000081028 */
[----:B------:R-:W-:Y:S04]  /*26950*/  STL [R1+0x20d8], R127 ;  /* 0x0020d87f01007387 */ /* 0x000fe80000100800 */
        /* <DEDUP_REMOVED lines=13> */
[----:B------:R-:W-:Y:S03]  /*26a30*/  HMMA.1688.F32.TF32 R28, R24, R128, R92 ;  /* 0x00000080181c723c */ /* 0x000fe6000008105c */
[----:B------:R-:W-:Y:S04]  /*26a40*/  STL [R1+0x210c], R163 ;  /* 0x00210ca301007387 */ /* 0x000fe80000100800 */
[----:B------:R-:W-:Y:S04]  /*26a50*/  STL [R1+0x2118], R158 ;  /* 0x0021189e01007387 */ /* 0x000fe80000100800 */
[----:B------:R-:W-:Y:S04]  /*26a60*/  STL [R1+0x2114], R159 ;  /* 0x0021149f01007387 */ /* 0x000fe80000100800 */
[----:B------:R-:W-:Y:S04]  /*26a70*/  STL [R1+0x2120], R154 ;  /* 0x0021209a01007387 */ /* 0x000fe80000100800 */
[----:B------:R-:W-:Y:S04]  /*26a80*/  STL [R1+0x211c], R155 ;  /* 0x00211c9b01007387 */ /* 0x000fe80000100800 */
[----:B------:R1:W-:Y:S04]  /*26a90*/  STL [R1+0x2128], R150 ;  /* 0x0021289601007387 */ /* 0x0003e80000100800 */
[----:B------:R2:W-:Y:S04]  /*26aa0*/  STL [R1+0x2124], R151 ;  /* 0x0021249701007387 */ /* 0x0005e80000100800 */
[----:B------:R3:W-:Y:S01]  /*26ab0*/  STL [R1+0x2130], R146 ;  /* 0x0021309201007387 */ /* 0x0007e20000100800 */
[----:B-1----:R-:W-:-:S03]  /*26ac0*/  IMAD.MOV.U32 R150, RZ, RZ, R22 ;  /* 0x000000ffff967224 */ /* 0x002fc600078e0016 */
[----:B------:R1:W-:Y:S01]  /*26ad0*/  STL [R1+0x212c], R147 ;  /* 0x00212c9301007387 */ /* 0x0003e20000100800 */
[----:B--2---:R-:W-:Y:S02]  /*26ae0*/  IMAD.MOV.U32 R151, RZ, RZ, R23 ;  /* 0x000000ffff977224 */ /* 0x004fe400078e0017 */
[----:B---3--:R-:W-:Y:S02]  /*26af0*/  IMAD.MOV.U32 R146, RZ, RZ, R20 ;  /* 0x000000ffff927224 */ /* 0x008fe400078e0014 */
[----:B-1----:R-:W-:Y:S02]  /*26b00*/  IMAD.MOV.U32 R147, RZ, RZ, R21 ;  /* 0x000000ffff937224 */ /* 0x002fe400078e0015 */
[C---:B------:R-:W-:Y:S01]  /*26b10*/  HMMA.1688.F32.TF32 R20, R24.reuse, R184, R236 ;  /* 0x000000b81814723c */ /* 0x040fe200000810ec */
[----:B------:R-:W-:Y:S04]  /*26b20*/  STL [R1+0x20ac], R142 ;  /* 0x0020ac8e01007387 */ /* 0x000fe80000100800 */
[----:B------:R-:W-:Y:S04]  /*26b30*/  STL [R1+0x20a8], R143 ;  /* 0x0020a88f01007387 */ /* 0x000fe80000100800 */
[----:B------:R-:W-:Y:S04]  /*26b40*/  STL [R1+0x20a4], R138 ;  /* 0x0020a48a01007387 */ /* 0x000fe80000100800 */
[----:B------:R-:W-:Y:S04]  /*26b50*/  STL [R1+0x20a0], R139 ;  /* 0x0020a08b01007387 */ /* 0x000fe80000100800 */
[----:B------:R-:W-:Y:S04]  /*26b60*/  STL [R1+0x209c], R134 ;  /* 0x00209c8601007387 */ /* 0x000fe80000100800 */
[----:B------:R-:W-:Y:S04]  /*26b70*/  STL [R1+0x2098], R135 ;  /* 0x0020988701007387 */ /* 0x000fe80000100800 */
[----:B------:R-:W-:Y:S04]  /*26b80*/  STL.64 [R1+0x30], R28 ;  /* 0x0000301c01007387 */ /* 0x000fe80000100a00 */
[----:B------:R-:W-:Y:S04]  /*26b90*/  STL.64 [R1+0x38], R30 ;  /* 0x0000381e01007387 */ /* 0x000fe80000100a00 */
[----:B------:R-:W-:Y:S04]  /*26ba0*/  STL [R1+0x2140], R151 ;  /* 0x0021409701007387 */ /* 0x000fe80000100800 */
[----:B------:R-:W-:Y:S04]  /*26bb0*/  STL [R1+0x213c], R150 ;  /* 0x00213c9601007387 */ /* 0x000fe80000100800 */
[----:B------:R-:W-:Y:S04]  /*26bc0*/  STL [R1+0x2138], R147 ;  /* 0x0021389301007387 */ /* 0x000fe80000100800 */
[----:B------:R-:W-:Y:S04]  /*26bd0*/  STL [R1+0x2134], R146 ;  /* 0x0021349201007387 */ /* 0x000fe80000100800 */
[----:B------:R-:W2:Y:S04]  /*26be0*/  LDL.LU R208, [R1+0xf60] ;  /* 0x000f600001d07983 */ /* 0x000ea80000300800 */
[----:B------:R-:W-:Y:S04]  /*26bf0*/  STL.64 [R1+0x10], R20 ;  /* 0x0000101401007387 */ /* 0x000fe80000100a00 */
[----:B------:R1:W-:Y:S04]  /*26c00*/  STL.64 [R1+0x18], R22 ;  /* 0x0000181601007387 */ /* 0x0003e80000100a00 */
[----:B------:R-:W2:Y:S04]  /*26c10*/  LDL.LU R209, [R1+0xf64] ;  /* 0x000f640001d17983 */ /* 0x000ea80000300800 */
[----:B------:R-:W2:Y:S04]  /*26c20*/  LDL.LU R210, [R1+0xf68] ;  /* 0x000f680001d27983 */ /* 0x000ea80000300800 */
[----:B------:R-:W2:Y:S04]  /*26c30*/  LDL.LU R211, [R1+0xf6c] ;  /* 0x000f6c0001d37983 */ /* 0x000ea80000300800 */
        /* <DEDUP_REMOVED lines=15> */
[----:B------:R-:W4:Y:S01]  /*26d30*/  LDL.LU R95, [R1+0xf3c] ;  /* 0x000f3c00015f7983 */ /* 0x000f220000300800 */
[----:B-1----:R-:W-:Y:S03]  /*26d40*/  HMMA.1688.F32.TF32 R20, R24, R180, R248 ;  /* 0x000000b41814723c */ /* 0x002fe600000810f8 */
[----:B------:R-:W4:Y:S04]  /*26d50*/  LDL.LU R40, [R1+0xf20] ;  /* 0x000f200001287983 */ /* 0x000f280000300800 */
[----:B------:R-:W4:Y:S04]  /*26d60*/  LDL.LU R41, [R1+0xf24] ;  /* 0x000f240001297983 */ /* 0x000f280000300800 */
[----:B------:R-:W4:Y:S04]  /*26d70*/  LDL.LU R42, [R1+0xf28] ;  /* 0x000f2800012a7983 */ /* 0x000f280000300800 */
[----:B------:R-:W4:Y:S04]  /*26d80*/  LDL.LU R43, [R1+0xf2c] ;  /* 0x000f2c00012b7983 */ /* 0x000f280000300800 */
[----:B------:R-:W4:Y:S04]  /*26d90*/  LDL.LU R248, [R1+0xf10] ;  /* 0x000f100001f87983 */ /* 0x000f280000300800 */
[----:B------:R-:W4:Y:S04]  /*26da0*/  LDL.LU R249, [R1+0xf14] ;  /* 0x000f140001f97983 */ /* 0x000f280000300800 */
[----:B------:R-:W4:Y:S01]  /*26db0*/  LDL.LU R250, [R1+0xf18] ;  /* 0x000f180001fa7983 */ /* 0x000f220000300800 */
[----:B------:R-:W-:-:S02]  /*26dc0*/  IMAD.MOV.U32 R154, RZ, RZ, R20 ;  /* 0x000000ffff9a7224 */ /* 0x000fc400078e0014 */
[----:B------:R-:W-:Y:S02]  /*26dd0*/  IMAD.MOV.U32 R155, RZ, RZ, R21 ;  /* 0x000000ffff9b7224 */ /* 0x000fe400078e0015 */
[----:B------:R-:W-:Y:S02]  /*26de0*/  IMAD.MOV.U32 R158, RZ, RZ, R22 ;  /* 0x000000ffff9e7224 */ /* 0x000fe400078e0016 */
[----:B------:R-:W-:-:S05]  /*26df0*/  IMAD.MOV.U32 R159, RZ, RZ, R23 ;  /* 0x000000ffff9f7224 */ /* 0x000fca00078e0017 */
[----:B------:R1:W-:Y:S04]  /*26e00*/  STL [R1+0x2150], R159 ;  /* 0x0021509f01007387 */ /* 0x0003e80000100800 */
[----:B------:R1:W-:Y:S04]  /*26e10*/  STL [R1+0x214c], R158 ;  /* 0x00214c9e01007387 */ /* 0x0003e80000100800 */
[----:B------:R1:W-:Y:S04]  /*26e20*/  STL [R1+0x2148], R155 ;  /* 0x0021489b01007387 */ /* 0x0003e80000100800 */
[----:B------:R1:W-:Y:S01]  /*26e30*/  STL [R1+0x2144], R154 ;  /* 0x0021449a01007387 */ /* 0x0003e20000100800 */
[----:B------:R-:W-:Y:S01]  /*26e40*/  IMAD.MOV.U32 R251, RZ, RZ, R3 ;  /* 0x000000fffffb7224 */ /* 0x000fe200078e0003 */
[----:B--2---:R-:W-:-:S15]  /*26e50*/  HMMA.1688.F32.TF32 R20, R24, R176, R208 ;  /* 0x000000b01814723c */ /* 0x004fde00000810d0 */
[----:B------:R-:W-:-:S09]  /*26e60*/  NOP ;  /* 0x0000000000007918 */ /* 0x000fd20000000000 */
[----:B------:R-:W-:Y:S02]  /*26e70*/  IMAD.MOV.U32 R162, RZ, RZ, R20 ;  /* 0x000000ffffa27224 */ /* 0x000fe400078e0014 */
[----:B------:R-:W-:Y:S02]  /*26e80*/  IMAD.MOV.U32 R163, RZ, RZ, R21 ;  /* 0x000000ffffa37224 */ /* 0x000fe400078e0015 */
[----:B------:R-:W-:Y:S02]  /*26e90*/  IMAD.MOV.U32 R166, RZ, RZ, R22 ;  /* 0x000000ffffa67224 */ /* 0x000fe400078e0016 */
[----:B------:R-:W-:Y:S02]  /*26ea0*/  IMAD.MOV.U32 R167, RZ, RZ, R23 ;  /* 0x000000ffffa77224 */ /* 0x000fe400078e0017 */
[----:B---3--:R-:W-:-:S15]  /*26eb0*/  HMMA.1688.F32.TF32 R20, R24, R172, R100 ;  /* 0x000000ac1814723c */ /* 0x008fde0000081064 */
[----:B------:R-:W-:-:S09]  /*26ec0*/  NOP ;  /* 0x0000000000007918 */ /* 0x000fd20000000000 */
[----:B------:R-:W-:Y:S02]  /*26ed0*/  IMAD.MOV.U32 R151, RZ, RZ, R20 ;  /* 0x000000ffff977224 */ /* 0x000fe400078e0014 */
[----:B------:R-:W-:Y:S02]  /*26ee0*/  IMAD.MOV.U32 R150, RZ, RZ, R21 ;  /* 0x000000ffff967224 */ /* 0x000fe400078e0015 */
[----:B------:R-:W-:Y:S02]  /*26ef0*/  IMAD.MOV.U32 R147, RZ, RZ, R22 ;  /* 0x000000ffff937224 */ /* 0x000fe400078e0016 */
[----:B------:R-:W-:Y:S02]  /*26f00*/  IMAD.MOV.U32 R146, RZ, RZ, R23 ;  /* 0x000000ffff927224 */ /* 0x000fe400078e0017 */
[----:B----4-:R-:W-:-:S15]  /*26f10*/  HMMA.1688.F32.TF32 R20, R24, R168, R96 ;  /* 0x000000a81814723c */ /* 0x010fde0000081060 */
[----:B------:R-:W-:-:S09]  /*26f20*/  NOP ;  /* 0x0000000000007918 */ /* 0x000fd20000000000 */
[----:B-1----:R-:W-:Y:S02]  /*26f30*/  IMAD.MOV.U32 R159, RZ, RZ, R20 ;  /* 0x000000ffff9f7224 */ /* 0x002fe400078e0014 */
[----:B------:R-:W-:Y:S02]  /*26f40*/  IMAD.MOV.U32 R158, RZ, RZ, R21 ;  /* 0x000000ffff9e7224 */ /* 0x000fe400078e0015 */
[----:B------:R-:W-:Y:S02]  /*26f50*/  IMAD.MOV.U32 R155, RZ, RZ, R22 ;  /* 0x000000ffff9b7224 */ /* 0x000fe400078e0016 */
[----:B------:R-:W-:Y:S02]  /*26f60*/  IMAD.MOV.U32 R154, RZ, RZ, R23 ;  /* 0x000000ffff9a7224 */ /* 0x000fe400078e0017 */
[C---:B------:R-:W-:Y:S06]  /*26f70*/  HMMA.1688.F32.TF32 R20, R24.reuse, R164, R92 ;  /* 0x000000a41814723c */ /* 0x040fec000008105c */
[----:B------:R-:W-:-:S15]  /*26f80*/  HMMA.1688.F32.TF32 R248, R24, R156, R248 ;  /* 0x0000009c18f8723c */ /* 0x000fde00000810f8 */
[----:B------:R-:W-:-:S03]  /*26f90*/  NOP ;  /* 0x0000000000007918 */ /* 0x000fc60000000000 */
[----:B------:R-:W-:Y:S02]  /*26fa0*/  IMAD.MOV.U32 R170, RZ, RZ, R20 ;  /* 0x000000ffffaa7224 */ /* 0x000fe400078e0014 */
[----:B------:R-:W-:Y:S02]  /*26fb0*/  IMAD.MOV.U32 R171, RZ, RZ, R21 ;  /* 0x000000ffffab7224 */ /* 0x000fe400078e0015 */
[----:B------:R-:W-:Y:S02]  /*26fc0*/  IMAD.MOV.U32 R174, RZ, RZ, R22 ;  /* 0x000000ffffae7224 */ /* 0x000fe400078e0016 */
[----:B------:R-:W-:Y:S02]  /*26fd0*/  IMAD.MOV.U32 R3, RZ, RZ, R23 ;  /* 0x000000ffff037224 */ /* 0x000fe400078e0017 */
[----:B------:R-:W-:Y:S01]  /*26fe0*/  HMMA.1688.F32.TF32 R20, R24, R160, R40 ;  /* 0x000000a01814723c */ /* 0x000fe20000081028 */
[----:B------:R1:W-:Y:S04]  /*26ff0*/  STL [R1+0x2160], R167 ;  /* 0x002160a701007387 */ /* 0x0003e80000100800 */
[----:B------:R2:W-:Y:S04]  /*27000*/  STL [R1+0x215c], R166 ;  /* 0x00215ca601007387 */ /* 0x0005e80000100800 */
[----:B------:R3:W-:Y:S04]  /*27010*/  STL [R1+0x2158], R163 ;  /* 0x002158a301007387 */ /* 0x0007e80000100800 */
[----:B------:R4:W-:Y:S04]  /*27020*/  STL [R1+0x2154], R162 ;  /* 0x002154a201007387 */ /* 0x0009e80000100800 */
[----:B------:R-:W-:Y:S04]  /*27030*/  STL.64 [R1+0x2170], R250 ;  /* 0x002170fa01007387 */ /* 0x000fe80000100a00 */
[----:B------:R-:W-:Y:S03]  /*27040*/  STL.64 [R1+0x2168], R248 ;  /* 0x002168f801007387 */ /* 0x000fe60000100a00 */
[----:B-1----:R-:W-:-:S02]  /*27050*/  IMAD.MOV.U32 R167, RZ, RZ, R20 ;  /* 0x000000ffffa77224 */ /* 0x002fc400078e0014 */
[----:B--2---:R-:W-:Y:S02]  /*27060*/  IMAD.MOV.U32 R166, RZ, RZ, R21 ;  /* 0x000000ffffa67224 */ /* 0x004fe400078e0015 */
[----:B---3--:R-:W-:Y:S02]  /*27070*/  IMAD.MOV.U32 R163, RZ, RZ, R22 ;  /* 0x000000ffffa37224 */ /* 0x008fe400078e0016 */
[----:B----4-:R-:W-:Y:S02]  /*27080*/  IMAD.MOV.U32 R162, RZ, RZ, R23 ;  /* 0x000000ffffa27224 */ /* 0x010fe400078e0017 */
[----:B------:R-:W-:Y:S01]  /*27090*/  HMMA.1688.F32.TF32 R20, R24, R152, R236 ;  /* 0x000000981814723c */ /* 0x000fe200000810ec */
[----:B------:R-:W2:Y:S04]  /*270a0*/  LDL.LU R236, [R1+0xfd0] ;  /* 0x000fd00001ec7983 */ /* 0x000ea80000300800 */
[----:B------:R-:W2:Y:S04]  /*270b0*/  LDL.LU R237, [R1+0xfd4] ;  /* 0x000fd40001ed7983 */ /* 0x000ea80000300800 */
[----:B------:R-:W2:Y:S01]  /*270c0*/  LDL.LU R238, [R1+0xfd8] ;  /* 0x000fd80001ee7983 */ /* 0x000ea20000300800 */
[----:B------:R-:W-:-:S03]  /*270d0*/  IMAD.MOV.U32 R43, RZ, RZ, R2 ;  /* 0x000000ffff2b7224 */ /* 0x000fc600078e0002 */
[----:B------:R-:W2:Y:S04]  /*270e0*/  LDL.LU R239, [R1+0xfdc] ;  /* 0x000fdc0001ef7983 */ /* 0x000ea80000300800 */
[----:B------:R-:W3:Y:S04]  /*270f0*/  LDL.LU R40, [R1+0xfe0] ;  /* 0x000fe00001287983 */ /* 0x000ee80000300800 */
[----:B------:R-:W3:Y:S04]  /*27100*/  LDL.LU R41, [R1+0xfe4] ;  /* 0x000fe40001297983 */ /* 0x000ee80000300800 */
[----:B------:R-:W3:Y:S04]  /*27110*/  LDL.LU R42, [R1+0xfe8] ;  /* 0x000fe800012a7983 */ /* 0x000ee80000300800 */
[----:B------:R-:W4:Y:S04]  /*27120*/  LDL.LU R2, [R1+0x2318] ;  /* 0x0023180001027983 */ /* 0x000f280000300800 */
        /* <DEDUP_REMOVED lines=71> */
[----:B----4-:R-:W-:Y:S01]  /*275a0*/  IMAD.MOV.U32 R99, RZ, RZ, R2 ;  /* 0x000000ffff637224 */ /* 0x010fe200078e0002 */
[C---:B--2---:R-:W-:Y:S06]  /*275b0*/  HMMA.1688.F32.TF32 R32, R24.reuse, R148, R32 ;  /* 0x000000941820723c */ /* 0x044fec0000081020 */
[----:B---3--:R-:W-:-:S15]  /*275c0*/  HMMA.1688.F32.TF32 R28, R24, R144, R28 ;  /* 0x00000090181c723c */ /* 0x008fde000008101c */
[----:B------:R-:W-:-:S03]  /*275d0*/  NOP ;  /* 0x0000000000007918 */ /* 0x000fc60000000000 */
[----:B------:R-:W-:Y:S02]  /*275e0*/  IMAD.MOV.U32 R183, RZ, RZ, R32 ;  /* 0x000000ffffb77224 */ /* 0x000fe400078e0020 */
[----:B------:R-:W-:Y:S02]  /*275f0*/  IMAD.MOV.U32 R186, RZ, RZ, R33 ;  /* 0x000000ffffba7224 */ /* 0x000fe400078e0021 */
[----:B------:R-:W-:Y:S02]  /*27600*/  IMAD.MOV.U32 R126, RZ, RZ, R34 ;  /* 0x000000ffff7e7224 */ /* 0x000fe400078e0022 */
[----:B------:R-:W-:Y:S01]  /*27610*/  IMAD.MOV.U32 R127, RZ, RZ, R35 ;  /* 0x000000ffff7f7224 */ /* 0x000fe200078e0023 */
[----:B------:R-:W-:Y:S01]  /*27620*/  HMMA.1688.F32.TF32 R20, R24, R140, R20 ;  /* 0x0000008c1814723c */ /* 0x000fe20000081014 */
[----:B------:R-:W-:Y:S02]  /*27630*/  IMAD.MOV.U32 R130, RZ, RZ, R28 ;  /* 0x000000ffff827224 */ /* 0x000fe400078e001c */
[----:B------:R-:W-:-:S02]  /*27640*/  IMAD.MOV.U32 R131, RZ, RZ, R29 ;  /* 0x000000ffff837224 */ /* 0x000fc400078e001d */
[----:B------:R-:W-:Y:S01]  /*27650*/  IMAD.MOV.U32 R187, RZ, RZ, R30 ;  /* 0x000000ffffbb7224 */ /* 0x000fe200078e001e */
[----:B------:R-:W-:Y:S01]  /*27660*/  HMMA.1688.F32.TF32 R32, R24, R136, R204 ;  /* 0x000000881820723c */ /* 0x000fe200000810cc */
[----:B------:R-:W-:-:S05]  /*27670*/  IMAD.MOV.U32 R2, RZ, RZ, R31 ;  /* 0x000000ffff027224 */ /* 0x000fca00078e001f */
[----:B------:R-:W-:Y:S11]  /*27680*/  HMMA.1688.F32.TF32 R28, R24, R132, R200 ;  /* 0x00000084181c723c */ /* 0x000ff600000810c8 */
        /* <DEDUP_REMOVED lines=11> */
[----:B-1----:R-:W-:Y:S01]  /*27740*/  HMMA.1688.F32.TF32 R20, R4, R180, R188 ;  /* 0x000000b40414723c */ /* 0x002fe200000810bc */
[----:B------:R-:W-:Y:S04]  /*27750*/  STL.64 [R1+0x1e0], R24 ;  /* 0x0001e01801007387 */ /* 0x000fe80000100a00 */
[----:B------:R-:W-:-:S12]  /*27760*/  STL.64 [R1+0x1e8], R26 ;  /* 0x0001e81a01007387 */ /* 0x000fd80000100a00 */
[----:B------:R-:W-:Y:S01]  /*27770*/  STL.64 [R1+0x1d0], R28 ;  /* 0x0001d01c01007387 */ /* 0x000fe20000100a00 */
[C---:B------:R-:W-:Y:S03]  /*27780*/  HMMA.1688.F32.TF32 R32, R4.reuse, R172, R116 ;  /* 0x000000ac0420723c */ /* 0x040fe60000081074 */
[----:B------:R1:W-:Y:S03]  /*27790*/  STL.64 [R1+0x1d8], R30 ;  /* 0x0001d81e01007387 */ /* 0x0003e60000100a00 */
[C---:B------:R-:W-:Y:S01]  /*277a0*/  HMMA.1688.F32.TF32 R36, R4.reuse, R148, R92 ;  /* 0x000000940424723c */ /* 0x040fe2000008105c */
[----:B------:R-:W-:Y:S04]  /*277b0*/  LDS R24, [R0+UR13+0x4100] ;  /* 0x0041000d00187984 */ /* 0x000fe80008000800 */
[----:B------:R-:W-:Y:S01]  /*277c0*/  LDS R26, [R0+UR13+0x5100] ;  /* 0x0051000d001a7984 */ /* 0x000fe20008000800 */
[C---:B-1----:R-:W-:Y:S03]  /*277d0*/  HMMA.1688.F32.TF32 R28, R4.reuse, R176, R120 ;  /* 0x000000b0041c723c */ /* 0x042fe60000081078 */
[----:B------:R-:W-:Y:S04]  /*277e0*/  STL.64 [R1+0x1c0], R20 ;  /* 0x0001c01401007387 */ /* 0x000fe80000100a00 */
[----:B------:R1:W-:Y:S04]  /*277f0*/  STL.64 [R1+0x1c8], R22 ;  /* 0x0001c81601007387 */ /* 0x0003e80000100a00 */
[----:B------:R-:W-:Y:S04]  /*27800*/  LDS R25, [R247+UR13+0x4100] ;  /* 0x0041000df7197984 */ /* 0x000fe80008000800 */
[----:B------:R-:W2:Y:S01]  /*27810*/  LDS R27, [R247+UR13+0x5100] ;  /* 0x0051000df71b7984 */ /* 0x000ea20008000800 */
[C---:B-1----:R-:W-:Y:S07]  /*27820*/  HMMA.1688.F32.TF32 R20, R4.reuse, R168, R112 ;  /* 0x000000a80414723c */ /* 0x042fee0000081070 */
[----:B------:R-:W-:Y:S04]  /*27830*/  STL.64 [R1+0x1b0], R28 ;  /* 0x0001b01c01007387 */ /* 0x000fe80000100a00 */
[----:B------:R1:W-:Y:S04]  /*27840*/  STL.64 [R1+0x1b8], R30 ;  /* 0x0001b81e01007387 */ /* 0x0003e80000100a00 */
[----:B------:R-:W-:Y:S04]  /*27850*/  STL.64 [R1+0x1a0], R32 ;  /* 0x0001a02001007387 */ /* 0x000fe80000100a00 */
[----:B------:R3:W-:Y:S01]  /*27860*/  STL.64 [R1+0x1a8], R34 ;  /* 0x0001a82201007387 */ /* 0x0007e20000100a00 */
[C---:B-1----:R-:W-:Y:S03]  /*27870*/  HMMA.1688.F32.TF32 R28, R4.reuse, R164, R108 ;  /* 0x000000a4041c723c */ /* 0x042fe6000008106c */
[----:B------:R-:W-:Y:S04]  /*27880*/  STL.64 [R1+0x190], R20 ;  /* 0x0001901401007387 */ /* 0x000fe80000100a00 */
[----:B------:R1:W-:Y:S01]  /*27890*/  STL.64 [R1+0x198], R22 ;  /* 0x0001981601007387 */ /* 0x0003e20000100a00 */
[C---:B---3--:R-:W-:Y:S06]  /*278a0*/  HMMA.1688.F32.TF32 R32, R4.reuse, R160, R208 ;  /* 0x000000a00420723c */ /* 0x048fec00000810d0 */
[C---:B-1----:R-:W-:Y:S09]  /*278b0*/  HMMA.1688.F32.TF32 R20, R4.reuse, R156, R100 ;  /* 0x0000009c0414723c */ /* 0x042ff20000081064 */
[----:B------:R-:W-:Y:S04]  /*278c0*/  STL.64 [R1+0x180], R28 ;  /* 0x0001801c01007387 */ /* 0x000fe80000100a00 */
[----:B------:R-:W-:Y:S04]  /*278d0*/  STL.64 [R1+0x188], R30 ;  /* 0x0001881e01007387 */ /* 0x000fe80000100a00 */
[----:B------:R-:W-:Y:S04]  /*278e0*/  STL.64 [R1+0x2e0], R32 ;  /* 0x0002e02001007387 */ /* 0x000fe80000100a00 */
[----:B------:R-:W-:Y:S04]  /*278f0*/  STL.64 [R1+0x2e8], R34 ;  /* 0x0002e82201007387 */ /* 0x000fe80000100a00 */
[----:B------:R-:W-:Y:S04]  /*27900*/  LDS R28, [R0+UR13+0x4180] ;  /* 0x0041800d001c7984 */ /* 0x000fe80008000800 */
[----:B------:R-:W-:Y:S04]  /*27910*/  STL.64 [R1+0x3e0], R20 ;  /* 0x0003e01401007387 */ /* 0x000fe80000100a00 */
[----:B------:R1:W-:Y:S04]  /*27920*/  STL.64 [R1+0x3e8], R22 ;  /* 0x0003e81601007387 */ /* 0x0003e80000100a00 */
[----:B------:R-:W-:Y:S04]  /*27930*/  LDS R30, [R0+UR13+0x5180] ;  /* 0x0051800d001e7984 */ /* 0x000fe80008000800 */
[----:B------:R-:W-:Y:S01]  /*27940*/  LDS R29, [R247+UR13+0x4180] ;  /* 0x0041800df71d7984 */ /* 0x000fe20008000800 */
[C---:B-1----:R-:W-:Y:S03]  /*27950*/  HMMA.1688.F32.TF32 R20, R4.reuse, R152, R96 ;  /* 0x000000980414723c */ /* 0x042fe60000081060 */
[----:B------:R-:W1:Y:S03]  /*27960*/  LDS R31, [R247+UR13+0x5180] ;  /* 0x0051800df71f7984 */ /* 0x000e660008000800 */
[----:B------:R-:W-:-:S15]  /*27970*/  HMMA.1688.F32.TF32 R32, R4, R144, R40 ;  /* 0x000000900420723c */ /* 0x000fde0000081028 */
[----:B------:R-:W-:-:S02]  /*27980*/  NOP ;  /* 0x0000000000007918 */ /* 0x000fc40000000000 */
[----:B------:R-:W-:Y:S04]  /*27990*/  STL.64 [R1+0x400], R20 ;  /* 0x0004001401007387 */ /* 0x000fe80000100a00 */
[----:B------:R3:W-:Y:S02]  /*279a0*/  STL.64 [R1+0x408], R22 ;  /* 0x0004081601007387 */ /* 0x0007e40000100a00 */
[----:B---3--:R-:W-:Y:S02]  /*279b0*/  HMMA.1688.F32.TF32 R20, R4, R140, R236 ;  /* 0x0000008c0414723c */ /* 0x008fe400000810ec */
[----:B------:R-:W-:Y:S04]  /*279c0*/  STL.64 [R1+0x410], R36 ;  /* 0x0004102401007387 */ /* 0x000fe80000100a00 */
[----:B------:R-:W-:Y:S04]  /*279d0*/  STL.64 [R1+0x418], R38 ;  /* 0x0004182601007387 */ /* 0x000fe80000100a00 */
[----:B------:R-:W3:Y:S04]  /*279e0*/  LDL.LU R40, [R1+0xa10] ;  /* 0x000a100001287983 */ /* 0x000ee80000300800 */
[----:B------:R4:W-:Y:S04]  /*279f0*/  STL.64 [R1+0x420], R32 ;  /* 0x0004202001007387 */ /* 0x0009e80000100a00 */
[----:B------:R2:W-:Y:S05]  /*27a00*/  STL.64 [R1+0x428], R34 ;  /* 0x0004282201007387 */ /* 0x0005ea0000100a00 */
        /* <DEDUP_REMOVED lines=49> */
[----:B----4-:R-:W4:Y:S04]  /*27d20*/  LDL.LU R32, [R1+0xd90] ;  /* 0x000d900001207983 */ /* 0x010f280000300800 */
[----:B------:R-:W4:Y:S04]  /*27d30*/  LDL.LU R33, [R1+0xd94] ;  /* 0x000d940001217983 */ /* 0x000f280000300800 */
[----:B--2---:R-:W4:Y:S04]  /*27d40*/  LDL.LU R34, [R1+0xd98] ;  /* 0x000d980001227983 */ /* 0x004f280000300800 */
        /* <DEDUP_REMOVED lines=58> */
[C---:B---3--:R-:W-:Y:S06]  /*280f0*/  HMMA.1688.F32.TF32 R36, R24.reuse, R172, R36 ;  /* 0x000000ac1824723c */ /* 0x048fec0000081024 */
[C---:B--2---:R-:W-:Y:S06]  /*28100*/  HMMA.1688.F32.TF32 R88, R24.reuse, R180, R88 ;  /* 0x000000b41858723c */ /* 0x044fec0000081058 */
[----:B------:R-:W-:Y:S06]  /*28110*/  HMMA.1688.F32.TF32 R212, R24, R184, R212 ;  /* 0x000000b818d4723c */ /* 0x000fec00000810d4 */
[C---:B------:R-:W-:Y:S06]  /*28120*/  HMMA.1688.F32.TF32 R224, R4.reuse, R132, R224 ;  /* 0x0000008404e0723c */ /* 0x040fec00000810e0 */
[----:B------:R-:W-:Y:S01]  /*28130*/  HMMA.1688.F32.TF32 R228, R4, R136, R228 ;  /* 0x0000008804e4723c */ /* 0x000fe200000810e4 */
[----:B------:R-:W-:Y:S04]  /*28140*/  LDS R4, [R0+UR13+0x4200] ;  /* 0x0042000d00047984 */ /* 0x000fe80008000800 */
[----:B------:R-:W-:Y:S01]  /*28150*/  LDS R6, [R0+UR13+0x5200] ;  /* 0x0052000d00067984 */ /* 0x000fe20008000800 */
[C---:B------:R-:W-:Y:S03]  /*28160*/  HMMA.1688.F32.TF32 R80, R24.reuse, R168, R80 ;  /* 0x000000a81850723c */ /* 0x040fe60000081050 */
[----:B------:R-:W-:Y:S04]  /*28170*/  LDS R5, [R247+UR13+0x4200] ;  /* 0x0042000df7057984 */ /* 0x000fe80008000800 */
[----:B------:R-:W1:Y:S01]  /*28180*/  LDS R7, [R247+UR13+0x5200] ;  /* 0x0052000df7077984 */ /* 0x000e620008000800 */
[C---:B------:R-:W-:Y:S06]  /*28190*/  HMMA.1688.F32.TF32 R216, R24.reuse, R124, R216 ;  /* 0x0000007c18d8723c */ /* 0x040fec00000810d8 */
[C---:B------:R-:W-:Y:S03]  /*281a0*/  HMMA.1688.F32.TF32 R220, R24.reuse, R128, R220 ;  /* 0x0000008018dc723c */ /* 0x040fe600000810dc */
[----:B------:R-:W-:Y:S03]  /*281b0*/  STL.64 [R1+0xe00], R228 ;  /* 0x000e00e401007387 */ /* 0x000fe60000100a00 */
[C---:B------:R-:W-:Y:S01]  /*281c0*/  HMMA.1688.F32.TF32 R84, R24.reuse, R176, R84 ;  /* 0x000000b01854723c */ /* 0x040fe20000081054 */
[----:B------:R-:W-:Y:S04]  /*281d0*/  STL.64 [R1+0xe08], R230 ;  /* 0x000e08e601007387 */ /* 0x000fe80000100a00 */
[----:B------:R-:W-:Y:S04]  /*281e0*/  STL.64 [R1+0xdf0], R224 ;  /* 0x000df0e001007387 */ /* 0x000fe80000100a00 */
[----:B------:R-:W-:Y:S08]  /*281f0*/  STL.64 [R1+0xdf8], R226 ;  /* 0x000df8e201007387 */ /* 0x000ff00000100a00 */
        /* <DEDUP_REMOVED lines=12> */
[C---:B--2---:R-:W-:Y:S06]  /*282c0*/  HMMA.1688.F32.TF32 R36, R24.reuse, R160, R20 ;  /* 0x000000a01824723c */ /* 0x044fec0000081014 */
[C---:B------:R-:W-:Y:S01]  /*282d0*/  HMMA.1688.F32.TF32 R20, R24.reuse, R156, R204 ;  /* 0x0000009c1814723c */ /* 0x040fe200000810cc */
[----:B------:R-:W-:Y:S04]  /*282e0*/  STL.64 [R1+0xe30], R80 ;  /* 0x000e305001007387 */ /* 0x000fe80000100a00 */
[----:B------:R-:W-:Y:S04]  /*282f0*/  STL.64 [R1+0xe38], R82 ;  /* 0x000e385201007387 */ /* 0x000fe80000100a00 */
[----:B------:R-:W-:Y:S04]  /*28300*/  STL.64 [R1+0xe20], R32 ;  /* 0x000e202001007387 */ /* 0x000fe80000100a00 */
[----:B------:R2:W-:Y:S04]  /*28310*/  STL.64 [R1+0xe28], R34 ;  /* 0x000e282201007387 */ /* 0x0005e80000100a00 */
[----:B------:R-:W-:Y:S04]  /*28320*/  STL.64 [R1+0xe10], R36 ;  /* 0x000e102401007387 */ /* 0x000fe80000100a00 */
[----:B------:R3:W-:Y:S01]  /*28330*/  STL.64 [R1+0xe18], R38 ;  /* 0x000e182601007387 */ /* 0x0007e20000100a00 */
[C---:B--2---:R-:W-:Y:S03]  /*28340*/  HMMA.1688.F32.TF32 R32, R24.reuse, R152, R200 ;  /* 0x000000981820723c */ /* 0x044fe600000810c8 */
[----:B------:R-:W-:Y:S04]  /*28350*/  STL.64 [R1+0xde0], R20 ;  /* 0x000de01401007387 */ /* 0x000fe80000100a00 */
[----:B------:R2:W-:Y:S01]  /*28360*/  STL.64 [R1+0xde8], R22 ;  /* 0x000de81601007387 */ /* 0x0005e20000100a00 */
[C---:B---3--:R-:W-:Y:S06]  /*28370*/  HMMA.1688.F32.TF32 R36, R24.reuse, R148, R196 ;  /* 0x000000941824723c */ /* 0x048fec00000810c4 */
[C---:B--2---:R-:W-:Y:S09]  /*28380*/  HMMA.1688.F32.TF32 R20, R24.reuse, R144, R192 ;  /* 0x000000901814723c */ /* 0x044ff200000810c0 */
        /* <DEDUP_REMOVED lines=8> */
[----:B--2---:R-:W-:Y:S09]  /*28410*/  HMMA.1688.F32.TF32 R20, R24, R132, R120 ;  /* 0x000000841814723c */ /* 0x004ff20000081078 */
[----:B------:R-:W-:Y:S04]  /*28420*/  STL.64 [R1+0xda0], R32 ;  /* 0x000da02001007387 */ /* 0x000fe80000100a00 */
[----:B------:R2:W-:Y:S01]  /*28430*/  STL.64 [R1+0xda8], R34 ;  /* 0x000da82201007387 */ /* 0x0005e20000100a00 */
[C---:B------:R-:W-:Y:S03]  /*28440*/  HMMA.1688.F32.TF32 R24, R28.reuse, R124, R112 ;  /* 0x0000007c1c18723c */ /* 0x040fe60000081070 */
[----:B------:R-:W-:Y:S04]  /*28450*/  STL.64 [R1+0xd90], R36 ;  /* 0x000d902401007387 */ /* 0x000fe80000100a00 */
[----:B------:R-:W-:Y:S01]  /*28460*/  STL.64 [R1+0xd98], R38 ;  /* 0x000d982601007387 */ /* 0x000fe20000100a00 */
[C---:B--2---:R-:W-:Y:S03]  /*28470*/  HMMA.1688.F32.TF32 R32, R28.reuse, R128, R116 ;  /* 0x000000801c20723c */ /* 0x044fe60000081074 */
[----:B------:R-:W-:Y:S04]  /*28480*/  STL.64 [R1+0xd80], R20 ;  /* 0x000d801401007387 */ /* 0x000fe80000100a00 */
[----:B------:R2:W-:Y:S02]  /*28490*/  STL.64 [R1+0xd88], R22 ;  /* 0x000d881601007387 */ /* 0x0005e40000100a00 */
[----:B--2---:R-:W-:-:S14]  /*284a0*/  HMMA.1688.F32.TF32 R20, R28, R184, R108 ;  /* 0x000000b81c14723c */ /* 0x004fdc000008106c */
        /* <DEDUP_REMOVED lines=88> */
[----:B-1----:R-:W4:Y:S04]  /*28a30*/  LDL.LU R20, [R1+0x900] ;  /* 0x0009000001147983 */ /* 0x002f280000300800 */
        /* <DEDUP_REMOVED lines=27> */
[C---:B--2---:R-:W-:Y:S06]  /*28bf0*/  HMMA.1688.F32.TF32 R88, R28.reuse, R152, R88 ;  /* 0x000000981c58723c */ /* 0x044fec0000081058 */
[C---:B---3--:R-:W-:Y:S06]  /*28c00*/  HMMA.1688.F32.TF32 R212, R28.reuse, R156, R212 ;  /* 0x0000009c1cd4723c */ /* 0x048fec00000810d4 */
[----:B----4-:R-:W-:-:S15]  /*28c10*/  HMMA.1688.F32.TF32 R24, R28, R148, R84 ;  /* 0x000000941c18723c */ /* 0x010fde0000081054 */
        /* <DEDUP_REMOVED lines=9> */
[C---:B-1----:R-:W-:Y:S06]  /*28cb0*/  HMMA.1688.F32.TF32 R24, R28.reuse, R136, R32 ;  /* 0x000000881c18723c */ /* 0x042fec0000081020 */
[----:B------:R-:W-:Y:S06]  /*28cc0*/  HMMA.1688.F32.TF32 R28, R28, R132, R20 ;  /* 0x000000841c1c723c */ /* 0x000fec0000081014 */
        /* <DEDUP_REMOVED lines=16> */
[----:B------:R-:W-:Y:S01]  /*28dd0*/  STL.64 [R1+0x1060], R28 ;  /* 0x0010601c01007387 */ /* 0x000fe20000100a00 */
[C---:B------:R-:W-:Y:S03]  /*28de0*/  HMMA.1688.F32.TF32 R32, R4.reuse, R172, R188 ;  /* 0x000000ac0420723c */ /* 0x040fe600000810bc */
[----:B------:R1:W-:Y:S03]  /*28df0*/  STL.64 [R1+0x1068], R30 ;  /* 0x0010681e01007387 */ /* 0x0003e60000100a00 */
[C---:B------:R-:W-:Y:S01]  /*28e00*/  HMMA.1688.F32.TF32 R36, R4.reuse, R152, R208 ;  /* 0x000000980424723c */ /* 0x040fe200000810d0 */
[----:B------:R-:W-:Y:S04]  /*28e10*/  LDS R25, [R247+UR13+0x4280] ;  /* 0x0042800df7197984 */ /* 0x000fe80008000800 */
[----:B------:R-:W-:Y:S01]  /*28e20*/  STL.64 [R1+0x1050], R20 ;  /* 0x0010501401007387 */ /* 0x000fe20000100a00 */
[C---:B-1----:R-:W-:Y:S03]  /*28e30*/  HMMA.1688.F32.TF32 R28, R4.reuse, R176, R104 ;  /* 0x000000b0041c723c */ /* 0x042fe60000081068 */
[----:B------:R1:W-:Y:S04]  /*28e40*/  STL.64 [R1+0x1058], R22 ;  /* 0x0010581601007387 */ /* 0x0003e80000100a00 */
[----:B------:R-:W-:Y:S04]  /*28e50*/  LDS R27, [R247+UR13+0x5280] ;  /* 0x0052800df71b7984 */ /* 0x000fe80008000800 */
[----:B------:R-:W-:Y:S01]  /*28e60*/  LDS R24, [R0+UR13+0x4280] ;  /* 0x0042800d00187984 */ /* 0x000fe20008000800 */
[C---:B-1----:R-:W-:Y:S03]  /*28e70*/  HMMA.1688.F32.TF32 R20, R4.reuse, R168, R120 ;  /* 0x000000a80414723c */ /* 0x042fe60000081078 */
[----:B------:R-:W1:Y:S08]  /*28e80*/  LDS R26, [R0+UR13+0x5280] ;  /* 0x0052800d001a7984 */ /* 0x000e700008000800 */
        /* <DEDUP_REMOVED lines=10> */
[----:B------:R-:W-:Y:S04]  /*28f30*/  STL.64 [R1+0x1018], R30 ;  /* 0x0010181e01007387 */ /* 0x000fe80000100a00 */
[----:B------:R-:W-:Y:S04]  /*28f40*/  STL.64 [R1+0x1000], R32 ;  /* 0x0010002001007387 */ /* 0x000fe80000100a00 */
[----:B------:R2:W-:Y:S04]  /*28f50*/  STL.64 [R1+0x1008], R34 ;  /* 0x0010082201007387 */ /* 0x0005e80000100a00 */
[----:B------:R-:W-:Y:S04]  /*28f60*/  LDS R29, [R247+UR13+0x4300] ;  /* 0x0043000df71d7984 */ /* 0x000fe80008000800 */
[----:B------:R-:W-:Y:S01]  /*28f70*/  STL.64 [R1+0xff0], R20 ;  /* 0x000ff01401007387 */ /* 0x000fe20000100a00 */
[C---:B--2---:R-:W-:Y:S03]  /*28f80*/  HMMA.1688.F32.TF32 R32, R4.reuse, R148, R100 ;  /* 0x000000940420723c */ /* 0x044fe60000081064 */
[----:B------:R2:W-:Y:S04]  /*28f90*/  STL.64 [R1+0xff8], R22 ;  /* 0x000ff81601007387 */ /* 0x0005e80000100a00 */
[----:B------:R-:W-:Y:S04]  /*28fa0*/  LDS R31, [R247+UR13+0x5300] ;  /* 0x0053000df71f7984 */ /* 0x000fe80008000800 */
[----:B------:R-:W-:Y:S01]  /*28fb0*/  LDS R28, [R0+UR13+0x4300] ;  /* 0x0043000d001c7984 */ /* 0x000fe20008000800 */
[C---:B--2---:R-:W-:Y:S03]  /*28fc0*/  HMMA.1688.F32.TF32 R20, R4.reuse, R144, R96 ;  /* 0x000000900414723c */ /* 0x044fe60000081060 */
[----:B------:R-:W-:Y:S04]  /*28fd0*/  STL.64 [R1+0xfe0], R36 ;  /* 0x000fe02401007387 */ /* 0x000fe80000100a00 */
[----:B------:R2:W-:Y:S04]  /*28fe0*/  STL.64 [R1+0xfe8], R38 ;  /* 0x000fe82601007387 */ /* 0x0005e80000100a00 */
[----:B------:R-:W3:Y:S04]  /*28ff0*/  LDS R30, [R0+UR13+0x5300] ;  /* 0x0053000d001e7984 */ /* 0x000ee80008000800 */
[----:B------:R-:W-:Y:S01]  /*29000*/  STL.64 [R1+0xfd0], R32 ;  /* 0x000fd02001007387 */ /* 0x000fe20000100a00 */
[C---:B--2---:R-:W-:Y:S03]  /*29010*/  HMMA.1688.F32.TF32 R36, R4.reuse, R140, R92 ;  /* 0x0000008c0424723c */ /* 0x044fe6000008105c */
[----:B------:R2:W-:Y:S04]  /*29020*/  STL.64 [R1+0xfd8], R34 ;  /* 0x000fd82201007387 */ /* 0x0005e80000100a00 */
[----:B------:R-:W-:Y:S04]  /*29030*/  STL.64 [R1+0xfc0], R20 ;  /* 0x000fc01401007387 */ /* 0x000fe80000100a00 */
[----:B------:R4:W-:Y:S01]  /*29040*/  STL.64 [R1+0xfc8], R22 ;  /* 0x000fc81601007387 */ /* 0x0009e20000100a00 */
[C---:B--2---:R-:W-:Y:S06]  /*29050*/  HMMA.1688.F32.TF32 R32, R4.reuse, R136, R40 ;  /* 0x000000880420723c */ /* 0x044fec0000081028 */
[----:B----4-:R-:W-:Y:S05]  /*29060*/  HMMA.1688.F32.TF32 R20, R4, R132, R236 ;  /* 0x000000840414723c */ /* 0x010fea00000810ec */
[----:B------:R2:W-:Y:S04]  /*29070*/  STL.64 [R1+0xfb0], R36 ;  /* 0x000fb02401007387 */ /* 0x0005e80000100a00 */
[----:B------:R4:W-:Y:S04]  /*29080*/  STL.64 [R1+0xfb8], R38 ;  /* 0x000fb82601007387 */ /* 0x0009e80000100a00 */
[----:B------:R-:W-:Y:S04]  /*29090*/  LDS R5, [R247+UR13+0x4380] ;  /* 0x0043800df7057984 */ /* 0x000fe80008000800 */
[----:B------:R1:W-:Y:S04]  /*290a0*/  LDS R7, [R247+UR13+0x5380] ;  /* 0x0053800df7077984 */ /* 0x0003e80008000800 */
[----:B------:R-:W-:Y:S04]  /*290b0*/  STL.64 [R1+0xfa0], R32 ;  /* 0x000fa02001007387 */ /* 0x000fe80000100a00 */
[----:B------:R-:W-:Y:S04]  /*290c0*/  STL.64 [R1+0xfa8], R34 ;  /* 0x000fa82201007387 */ /* 0x000fe80000100a00 */
[----:B------:R3:W-:Y:S04]  /*290d0*/  STL.64 [R1+0xf90], R20 ;  /* 0x000f901401007387 */ /* 0x0007e80000100a00 */
[----:B------:R3:W-:Y:S04]  /*290e0*/  STL.64 [R1+0xf98], R22 ;  /* 0x000f981601007387 */ /* 0x0007e80000100a00 */
[----:B------:R-:W3:Y:S04]  /*290f0*/  LDL.LU R80, [R1+0xa0] ;  /* 0x0000a00001507983 */ /* 0x000ee80000300800 */
[----:B------:R-:W3:Y:S04]  /*29100*/  LDL.LU R81, [R1+0xa4] ;  /* 0x0000a40001517983 */ /* 0x000ee80000300800 */
[----:B------:R-:W3:Y:S04]  /*29110*/  LDL.LU R82, [R1+0xa8] ;  /* 0x0000a80001527983 */ /* 0x000ee80000300800 */
[----:B------:R-:W3:Y:S04]  /*29120*/  LDL.LU R83, [R1+0xac] ;  /* 0x0000ac0001537983 */ /* 0x000ee80000300800 */
[----:B--2---:R-:W2:Y:S04]  /*29130*/  LDL.LU R36, [R1+0xb0] ;  /* 0x0000b00001247983 */ /* 0x004ea80000300800 */
[----:B------:R-:W2:Y:S04]  /*29140*/  LDL.LU R37, [R1+0xb4] ;  /* 0x0000b40001257983 */ /* 0x000ea80000300800 */
[----:B----4-:R-:W2:Y:S04]  /*29150*/  LDL.LU R38, [R1+0xb8] ;  /* 0x0000b80001267983 */ /* 0x010ea80000300800 */
        /* <DEDUP_REMOVED lines=32> */
[----:B-1----:R-:W2:Y:S04]  /*29360*/  LDL.LU R247, [R1+0x4cc] ;  /* 0x0004cc0001f77983 */ /* 0x002ea80000300800 */
        /* <DEDUP_REMOVED lines=81> */
[----:B------:R-:W1:Y:S01]  /*29880*/  LDS R6, [R0+UR13+0x5380] ;  /* 0x0053800d00067984 */ /* 0x000e620008000800 */
[C---:B--2---:R-:W-:Y:S06]  /*29890*/  HMMA.1688.F32.TF32 R96, R24.reuse, R140, R96 ;  /* 0x0000008c1860723c */ /* 0x044fec0000081060 */
        /* <DEDUP_REMOVED lines=9> */
[C---:B---3--:R-:W-:Y:S06]  /*29930*/  HMMA.1688.F32.TF32 R20, R24.reuse, R128, R20 ;  /* 0x000000801814723c */ /* 0x048fec0000081014 */
        /* <DEDUP_REMOVED lines=74> */
[C---:B------:R-:W-:Y:S06]  /*29de0*/  HMMA.1688.F32.TF32 R236, R28.reuse, R128, R236 ;  /* 0x000000801cec723c */ /* 0x040fec00000810ec */
[----:B------:R-:W-:-:S15]  /*29df0*/  HMMA.1688.F32.TF32 R244, R28, R124, R244 ;  /* 0x0000007c1cf4723c */ /* 0x000fde00000810f4 */
[----:B------:R-:W-:-:S02]  /*29e00*/  NOP ;  /* 0x0000000000007918 */ /* 0x000fc40000000000 */
[----:B------:R-:W-:Y:S04]  /*29e10*/  STL.64 [R1+0x11c0], R236 ;  /* 0x0011c0ec01007387 */ /* 0x000fe80000100a00 */
[----:B------:R1:W-:Y:S04]  /*29e20*/  STL.64 [R1+0x11c8], R238 ;  /* 0x0011c8ee01007387 */ /* 0x0003e80000100a00 */
[----:B-1----:R-:W4:Y:S04]  /*29e30*/  LDL.LU.64 R238, [R1+0x2210] ;  /* 0x0022100001ee7983 */ /* 0x002f280000300a00 */
[----:B------:R-:W4:Y:S04]  /*29e40*/  LDL.LU.64 R236, [R1+0x2208] ;  /* 0x0022080001ec7983 */ /* 0x000f280000300a00 */
[----:B------:R-:W-:Y:S04]  /*29e50*/  STL.64 [R1+0x11b0], R244 ;  /* 0x0011b0f401007387 */ /* 0x000fe80000100a00 */
[----:B------:R1:W-:Y:S04]  /*29e60*/  STL.64 [R1+0x11b8], R246 ;  /* 0x0011b8f601007387 */ /* 0x0003e80000100a00 */
[----:B-1----:R-:W2:Y:S04]  /*29e70*/  LDL.LU.64 R246, [R1+0x2200] ;  /* 0x0022000001f67983 */ /* 0x002ea80000300a00 */
[----:B------:R-:W2:Y:S01]  /*29e80*/  LDL.LU.64 R244, [R1+0x21f8] ;  /* 0x0021f80001f47983 */ /* 0x000ea20000300a00 */
[C---:B------:R-:W-:Y:S06]  /*29e90*/  HMMA.1688.F32.TF32 R248, R28.reuse, R180, R248 ;  /* 0x000000b41cf8723c */ /* 0x040fec00000810f8 */
[C---:B------:R-:W-:Y:S06]  /*29ea0*/  HMMA.1688.F32.TF32 R232, R28.reuse, R176, R232 ;  /* 0x000000b01ce8723c */ /* 0x040fec00000810e8 */
[C---:B------:R-:W-:Y:S06]  /*29eb0*/  HMMA.1688.F32.TF32 R224, R28.reuse, R168, R224 ;  /* 0x000000a81ce0723c */ /* 0x040fec00000810e0 */
[C---:B------:R-:W-:Y:S06]  /*29ec0*/  HMMA.1688.F32.TF32 R220, R28.reuse, R164, R220 ;  /* 0x000000a41cdc723c */ /* 0x040fec00000810dc */
[C---:B------:R-:W-:Y:S06]  /*29ed0*/  HMMA.1688.F32.TF32 R212, R28.reuse, R156, R212 ;  /* 0x0000009c1cd4723c */ /* 0x040fec00000810d4 */
[C---:B------:R-:W-:Y:S06]  /*29ee0*/  HMMA.1688.F32.TF32 R88, R28.reuse, R152, R88 ;  /* 0x000000981c58723c */ /* 0x040fec0000081058 */
[----:B---3--:R-:W-:-:S15]  /*29ef0*/  HMMA.1688.F32.TF32 R24, R28, R184, R24 ;  /* 0x000000b81c18723c */ /* 0x008fde0000081018 */
[----:B------:R-:W-:-:S08]  /*29f00*/  NOP ;  /* 0x0000000000007918 */ /* 0x000fd00000000000 */
        /* <DEDUP_REMOVED lines=20> */
[----:B------:R-:W-:Y:S03]  /*2a050*/  STL.64 [R1+0x1280], R88 ;  /* 0x0012805801007387 */ /* 0x000fe60000100a00 */
[C---:B------:R-:W-:Y:S01]  /*2a060*/  HMMA.1688.F32.TF32 R36, R28.reuse, R140, R80 ;  /* 0x0000008c1c24723c */ /* 0x040fe20000081050 */
[----:B------:R-:W-:Y:S09]  /*2a070*/  STL.64 [R1+0x1288], R90 ;  /* 0x0012885a01007387 */ /* 0x000ff20000100a00 */
[----:B------:R-:W-:Y:S04]  /*2a080*/  STL.64 [R1+0x1270], R24 ;  /* 0x0012701801007387 */ /* 0x000fe80000100a00 */
[----:B------:R1:W-:Y:S02]  /*2a090*/  STL.64 [R1+0x1278], R26 ;  /* 0x0012781a01007387 */ /* 0x0003e40000100a00 */
[C---:B-1----:R-:W-:Y:S02]  /*2a0a0*/  HMMA.1688.F32.TF32 R24, R28.reuse, R136, R32 ;  /* 0x000000881c18723c */ /* 0x042fe40000081020 */
[----:B------:R-:W-:Y:S04]  /*2a0b0*/  STL.64 [R1+0x1260], R84 ;  /* 0x0012605401007387 */ /* 0x000fe80000100a00 */
[----:B------:R-:W-:Y:S01]  /*2a0c0*/  STL.64 [R1+0x1268], R86 ;  /* 0x0012685601007387 */ /* 0x000fe20000100a00 */
[----:B--2---:R-:W-:Y:S03]  /*2a0d0*/  HMMA.1688.F32.TF32 R32, R28, R132, R244 ;  /* 0x000000841c20723c */ /* 0x004fe600000810f4 */
[----:B------:R-:W-:Y:S03]  /*2a0e0*/  STL.64 [R1+0x1250], R36 ;  /* 0x0012502401007387 */ /* 0x000fe60000100a00 */
[C---:B----4-:R-:W-:Y:S01]  /*2a0f0*/  HMMA.1688.F32.TF32 R28, R4.reuse, R128, R236 ;  /* 0x00000080041c723c */ /* 0x050fe200000810ec */
[----:B------:R-:W-:Y:S09]  /*2a100*/  STL.64 [R1+0x1258], R38 ;  /* 0x0012582601007387 */ /* 0x000ff20000100a00 */
[----:B------:R-:W-:Y:S04]  /*2a110*/  STL.64 [R1+0x1240], R24 ;  /* 0x0012401801007387 */ /* 0x000fe80000100a00 */
[----:B------:R1:W-:Y:S02]  /*2a120*/  STL.64 [R1+0x1248], R26 ;  /* 0x0012481a01007387 */ /* 0x0003e40000100a00 */
[C---:B-1----:R-:W-:Y:S02]  /*2a130*/  HMMA.1688.F32.TF32 R24, R4.reuse, R124, R40 ;  /* 0x0000007c0418723c */ /* 0x042fe40000081028 */
[----:B------:R-:W-:Y:S04]  /*2a140*/  STL.64 [R1+0x11d0], R32 ;  /* 0x0011d02001007387 */ /* 0x000fe80000100a00 */
[----:B------:R-:W-:Y:S04]  /*2a150*/  STL.64 [R1+0x11d8], R34 ;  /* 0x0011d82201007387 */ /* 0x000fe80000100a00 */
[----:B------:R-:W-:Y:S04]  /*2a160*/  STL.64 [R1+0x1380], R28 ;  /* 0x0013801c01007387 */ /* 0x000fe80000100a00 */
[----:B------:R1:W-:Y:S09]  /*2a170*/  STL.64 [R1+0x1388], R30 ;  /* 0x0013881e01007387 */ /* 0x0003f20000100a00 */
[----:B------:R-:W-:Y:S01]  /*2a180*/  STL.64 [R1+0x1370], R24 ;  /* 0x0013701801007387 */ /* 0x000fe20000100a00 */
[C---:B-1----:R-:W-:Y:S03]  /*2a190*/  HMMA.1688.F32.TF32 R28, R4.reuse, R184, R92 ;  /* 0x000000b8041c723c */ /* 0x042fe6000008105c */
[----:B------:R1:W-:Y:S03]  /*2a1a0*/  STL.64 [R1+0x1378], R26 ;  /* 0x0013781a01007387 */ /* 0x0003e60000100a00 */
[C---:B-1----:R-:W-:Y:S06]  /*2a1b0*/  HMMA.1688.F32.TF32 R24, R4.reuse, R180, R96 ;  /* 0x000000b40418723c */ /* 0x042fec0000081060 */
[C---:B------:R-:W-:Y:S11]  /*2a1c0*/  HMMA.1688.F32.TF32 R36, R4.reuse, R176, R100 ;  /* 0x000000b00424723c */ /* 0x040ff60000081064 */
        /* <DEDUP_REMOVED lines=12> */
[C---:B--2---:R-:W-:Y:S01]  /*2a290*/  HMMA.1688.F32.TF32 R28, R4.reuse, R160, R116 ;  /* 0x000000a0041c723c */ /* 0x044fe20000081074 */
[----:B------:R1:W-:Y:S05]  /*2a2a0*/  STL.64 [R1+0x1328], R26 ;  /* 0x0013281a01007387 */ /* 0x0003ea0000100a00 */
[----:B-1----:R-:W-:Y:S11]  /*2a2b0*/  HMMA.1688.F32.TF32 R24, R4, R156, R120 ;  /* 0x0000009c0418723c */ /* 0x002ff60000081078 */
[----:B------:R-:W-:Y:S04]  /*2a2c0*/  STL.64 [R1+0x1310], R36 ;  /* 0x0013102401007387 */ /* 0x000fe80000100a00 */
[----:B------:R-:W-:Y:S04]  /*2a2d0*/  STL.64 [R1+0x1318], R38 ;  /* 0x0013182601007387 */ /* 0x000fe80000100a00 */
[----:B------:R-:W-:Y:S04]  /*2a2e0*/  STL.64 [R1+0x1300], R28 ;  /* 0x0013001c01007387 */ /* 0x000fe80000100a00 */
[----:B------:R1:W-:Y:S01]  /*2a2f0*/  STL.64 [R1+0x1308], R30 ;  /* 0x0013081e01007387 */ /* 0x0003e20000100a00 */
[----:B------:R-:W-:-:S02]  /*2a300*/  LOP3.LUT R34, R0, 0x40, RZ, 0x3c, !PT ;  /* 0x0000004000227812 */ /* 0x000fc400078e3cff */
[----:B------:R-:W-:-:S03]  /*2a310*/  LOP3.LUT R35, R0, 0x60, RZ, 0x3c, !PT ;  /* 0x0000006000237812 */ /* 0x000fc600078e3cff */
[----:B------:R-:W-:Y:S04]  /*2a320*/  LDS R40, [R34+UR13+0x4000] ;  /* 0x0040000d22287984 */ /* 0x000fe80008000800 */
[----:B------:R-:W-:Y:S01]  /*2a330*/  STL.64 [R1+0x12f0], R24 ;  /* 0x0012f01801007387 */ /* 0x000fe20000100a00 */
[C---:B-1----:R-:W-:Y:S03]  /*2a340*/  HMMA.1688.F32.TF32 R28, R4.reuse, R152, R188 ;  /* 0x00000098041c723c */ /* 0x042fe600000810bc */
[----:B------:R1:W-:Y:S04]  /*2a350*/  STL.64 [R1+0x12f8], R26 ;  /* 0x0012f81a01007387 */ /* 0x0003e80000100a00 */
[----:B------:R-:W-:Y:S04]  /*2a360*/  LDS R42, [R34+UR13+0x5000] ;  /* 0x0050000d222a7984 */ /* 0x000fe80008000800 */
[----:B------:R-:W-:Y:S01]  /*2a370*/  LDS R41, [R35+UR13+0x4000] ;  /* 0x0040000d23297984 */ /* 0x000fe20008000800 */
[C---:B-1----:R-:W-:Y:S03]  /*2a380*/  HMMA.1688.F32.TF32 R24, R4.reuse, R148, R104 ;  /* 0x000000940418723c */ /* 0x042fe60000081068 */
[----:B------:R-:W1:Y:S04]  /*2a390*/  LDS R43, [R35+UR13+0x5000] ;  /* 0x0050000d232b7984 */ /* 0x000e680008000800 */
[----:B------:R-:W-:Y:S01]  /*2a3a0*/  LDS R100, [R34+UR13+0x4080] ;  /* 0x0040800d22647984 */ /* 0x000fe20008000800 */
[C---:B------:R-:W-:Y:S03]  /*2a3b0*/  HMMA.1688.F32.TF32 R36, R4.reuse, R144, R192 ;  /* 0x000000900424723c */ /* 0x040fe600000810c0 */
[----:B------:R-:W-:Y:S04]  /*2a3c0*/  STL.64 [R1+0x12e0], R28 ;  /* 0x0012e01c01007387 */ /* 0x000fe80000100a00 */
[----:B------:R2:W-:Y:S04]  /*2a3d0*/  STL.64 [R1+0x12e8], R30 ;  /* 0x0012e81e01007387 */ /* 0x0005e80000100a00 */
[----:B------:R-:W-:Y:S04]  /*2a3e0*/  LDS R102, [R34+UR13+0x5080] ;  /* 0x0050800d22667984 */ /* 0x000fe80008000800 */
[----:B------:R-:W-:Y:S01]  /*2a3f0*/  LDS R101, [R35+UR13+0x4080] ;  /* 0x0040800d23657984 */ /* 0x000fe20008000800 */
[C---:B--2---:R-:W-:Y:S03]  /*2a400*/  HMMA.1688.F32.TF32 R28, R4.reuse, R140, R196 ;  /* 0x0000008c041c723c */ /* 0x044fe600000810c4 */
[----:B------:R-:W-:Y:S04]  /*2a410*/  STL.64 [R1+0x12d0], R24 ;  /* 0x0012d01801007387 */ /* 0x000fe80000100a00 */
[----:B------:R2:W-:Y:S04]  /*2a420*/  STL.64 [R1+0x12d8], R26 ;  /* 0x0012d81a01007387 */ /* 0x0005e80000100a00 */
[----:B------:R-:W3:Y:S04]  /*2a430*/  LDS R103, [R35+UR13+0x5080] ;  /* 0x0050800d23677984 */ /* 0x000ee80008000800 */
[----:B------:R-:W-:Y:S01]  /*2a440*/  LDS R232, [R34+UR13+0x4100] ;  /* 0x0041000d22e87984 */ /* 0x000fe20008000800 */
[C---:B--2---:R-:W-:Y:S03]  /*2a450*/  HMMA.1688.F32.TF32 R24, R4.reuse, R136, R200 ;  /* 0x000000880418723c */ /* 0x044fe600000810c8 */
[----:B------:R-:W-:Y:S04]  /*2a460*/  LDS R234, [R34+UR13+0x5100] ;  /* 0x0051000d22ea7984 */ /* 0x000fe80008000800 */
[----:B------:R-:W-:Y:S01]  /*2a470*/  LDS R233, [R35+UR13+0x4100] ;  /* 0x0041000d23e97984 */ /* 0x000fe20008000800 */
        /* <DEDUP_REMOVED lines=9> */
[----:B------:R-:W2:Y:S01]  /*2a510*/  LDS R235, [R35+UR13+0x5100] ;  /* 0x0051000d23eb7984 */ /* 0x000ea20008000800 */
[C---:B-1----:R-:W-:Y:S06]  /*2a520*/  HMMA.1688.F32.TF32 R4, R40.reuse, R128, R20 ;  /* 0x000000802804723c */ /* 0x042fec0000081014 */
[----:B------:R-:W-:-:S15]  /*2a530*/  HMMA.1688.F32.TF32 R16, R40, R124, R16 ;  /* 0x0000007c2810723c */ /* 0x000fde0000081010 */
[----:B------:R-:W-:-:S02]  /*2a540*/  NOP ;  /* 0x0000000000007918 */ /* 0x000fc40000000000 */
[----:B------:R1:W-:Y:S01]  /*2a550*/  STL [R1+0xe0], R4 ;  /* 0x0000e00401007387 */ /* 0x0003e20000100800 */
[----:B------:R-:W-:Y:S02]  /*2a560*/  IMAD.MOV.U32 R142, RZ, RZ, R5 ;  /* 0x000000ffff8e7224 */ /* 0x000fe400078e0005 */
[----:B------:R-:W-:Y:S02]  /*2a570*/  IMAD.MOV.U32 R143, RZ, RZ, R6 ;  /* 0x000000ffff8f7224 */ /* 0x000fe400078e0006 */
[----:B------:R-:W-:Y:S02]  /*2a580*/  IMAD.MOV.U32 R138, RZ, RZ, R7 ;  /* 0x000000ffff8a7224 */ /* 0x000fe400078e0007 */
[----:B-1----:R-:W-:Y:S03]  /*2a590*/  HMMA.1688.F32.TF32 R4, R40, R184, R12 ;  /* 0x000000b82804723c */ /* 0x002fe6000008100c */
[----:B------:R1:W-:Y:S04]  /*2a5a0*/  STL [R1+0x20b8], R138 ;  /* 0x0020b88a01007387 */ /* 0x0003e80000100800 */
[----:B------:R4:W-:Y:S04]  /*2a5b0*/  STL [R1+0x20b4], R143 ;  /* 0x0020b48f01007387 */ /* 0x0009e80000100800 */
[----:B------:R3:W-:Y:S04]  /*2a5c0*/  STL [R1+0x20b0], R142 ;  /* 0x0020b08e01007387 */ /* 0x0007e80000100800 */
[----:B------:R-:W-:Y:S04]  /*2a5d0*/  STL.64 [R1+0xd0], R16 ;  /* 0x0000d01001007387 */ /* 0x000fe80000100a00 */
[----:B------:R-:W-:Y:S04]  /*2a5e0*/  STL.64 [R1+0xd8], R18 ;  /* 0x0000d81201007387 */ /* 0x000fe80000100a00 */
[----:B------:R2:W-:Y:S01]  /*2a5f0*/  STL [R1+0xc0], R4 ;  /* 0x0000c00401007387 */ /* 0x0005e20000100800 */
[----:B-1----:R-:W-:-:S02]  /*2a600*/  IMAD.MOV.U32 R138, RZ, RZ, R5 ;  /* 0x000000ffff8a7224 */ /* 0x002fc400078e0005 */
[----:B----4-:R-:W-:Y:S02]  /*2a610*/  IMAD.MOV.U32 R143, RZ, RZ, R6 ;  /* 0x000000ffff8f7224 */ /* 0x010fe400078e0006 */
[----:B---3--:R-:W-:Y:S02]  /*2a620*/  IMAD.MOV.U32 R142, RZ, RZ, R7 ;  /* 0x000000ffff8e7224 */ /* 0x008fe400078e0007 */
[C---:B--2---:R-:W-:Y:S03]  /*2a630*/  HMMA.1688.F32.TF32 R4, R40.reuse, R180, R8 ;  /* 0x000000b42804723c */ /* 0x044fe60000081008 */
[----:B------:R-:W-:Y:S04]  /*2a640*/  STL [R1+0x20c4], R142 ;  /* 0x0020c48e01007387 */ /* 0x000fe80000100800 */
[----:B------:R-:W-:Y:S04]  /*2a650*/  STL [R1+0x20c0], R138 ;  /* 0x0020c08a01007387 */ /* 0x000fe80000100800 */
[----:B------:R-:W-:Y:S01]  /*2a660*/  STL [R1+0x20bc], R143 ;  /* 0x0020bc8f01007387 */ /* 0x000fe20000100800 */
[----:B------:R-:W-:Y:S11]  /*2a670*/  HMMA.1688.F32.TF32 R8, R40, R176, R44 ;  /* 0x000000b02808723c */ /* 0x000ff6000008102c */
[----:B------:R1:W-:Y:S01]  /*2a680*/  STL [R1+0xb4], R5 ;  /* 0x0000b40501007387 */ /* 0x0003e20000100800 */
[----:B------:R-:W-:-:S02]  /*2a690*/  IMAD.MOV.U32 R139, RZ, RZ, R4 ;  /* 0x000000ffff8b7224 */ /* 0x000fc400078e0004 */
[----:B------:R-:W-:Y:S01]  /*2a6a0*/  IMAD.MOV.U32 R134, RZ, RZ, R6 ;  /* 0x000000ffff867224 */ /* 0x000fe200078e0006 */
[----:B------:R-:W2:Y:S01]  /*2a6b0*/  LDL.LU R80, [R1+0x300] ;  /* 0x0003000001507983 */ /* 0x000ea20000300800 */
[----:B------:R-:W-:-:S03]  /*2a6c0*/  IMAD.MOV.U32 R135, RZ, RZ, R7 ;  /* 0x000000ffff877224 */ /* 0x000fc600078e0007 */
[----:B------:R-:W2:Y:S01]  /*2a6d0*/  LDL.LU R81, [R1+0x304] ;  /* 0x0003040001517983 */ /* 0x000ea20000300800 */
[C---:B-1----:R-:W-:Y:S03]  /*2a6e0*/  HMMA.1688.F32.TF32 R4, R40.reuse, R172, R48 ;  /* 0x000000ac2804723c */ /* 0x042fe60000081030 */
[----:B------:R-:W2:Y:S04]  /*2a6f0*/  LDL.LU R82, [R1+0x308] ;  /* 0x0003080001527983 */ /* 0x000ea80000300800 */
[----:B------:R-:W2:Y:S04]  /*2a700*/  LDL.LU R83, [R1+0x30c] ;  /* 0x00030c0001537983 */ /* 0x000ea80000300800 */
[----:B------:R1:W-:Y:S04]  /*2a710*/  STL [R1+0x20c8], R139 ;  /* 0x0020c88b01007387 */ /* 0x0003e80000100800 */
[----:B------:R-:W-:Y:S01]  /*2a720*/  STL.64 [R1+0xa0], R8 ;  /* 0x0000a00801007387 */ /* 0x000fe20000100a00 */
[----:B------:R-:W-:Y:S03]  /*2a730*/  HMMA.1688.F32.TF32 R12, R40, R160, R60 ;  /* 0x000000a0280c723c */ /* 0x000fe6000008103c */
[----:B------:R3:W-:Y:S05]  /*2a740*/  STL.64 [R1+0xa8], R10 ;  /* 0x0000a80a01007387 */ /* 0x0007ea0000100a00 */
[----:B-1----:R-:W-:-:S02]  /*2a750*/  IMAD.MOV.U32 R139, RZ, RZ, R4 ;  /* 0x000000ffff8b7224 */ /* 0x002fc400078e0004 */
[----:B------:R-:W-:Y:S02]  /*2a760*/  IMAD.MOV.U32 R142, RZ, RZ, R5 ;  /* 0x000000ffff8e7224 */ /* 0x000fe400078e0005 */
[----:B------:R-:W-:Y:S02]  /*2a770*/  IMAD.MOV.U32 R138, RZ, RZ, R6 ;  /* 0x000000ffff8a7224 */ /* 0x000fe400078e0006 */
[----:B------:R-:W-:Y:S02]  /*2a780*/  IMAD.MOV.U32 R143, RZ, RZ, R7 ;  /* 0x000000ffff8f7224 */ /* 0x000fe400078e0007 */
[C---:B------:R-:W-:Y:S06]  /*2a790*/  HMMA.1688.F32.TF32 R4, R40.reuse, R168, R52 ;  /* 0x000000a82804723c */ /* 0x040fec0000081034 */
[C---:B---3--:R-:W-:Y:S06]  /*2a7a0*/  HMMA.1688.F32.TF32 R8, R40.reuse, R164, R56 ;  /* 0x000000a42808723c */ /* 0x048fec0000081038 */
[C---:B------:R-:W-:Y:S06]  /*2a7b0*/  HMMA.1688.F32.TF32 R16, R40.reuse, R156, R64 ;  /* 0x0000009c2810723c */ /* 0x040fec0000081040 */
[C---:B------:R-:W-:Y:S06]  /*2a7c0*/  HMMA.1688.F32.TF32 R20, R40.reuse, R152, R68 ;  /* 0x000000982814723c */ /* 0x040fec0000081044 */
[C---:B------:R-:W-:Y:S06]  /*2a7d0*/  HMMA.1688.F32.TF32 R24, R40.reuse, R148, R72 ;  /* 0x000000942818723c */ /* 0x040fec0000081048 */
[C---:B------:R-:W-:Y:S06]  /*2a7e0*/  HMMA.1688.F32.TF32 R28, R40.reuse, R144, R76 ;  /* 0x00000090281c723c */ /* 0x040fec000008104c */
[C---:B------:R-:W-:Y:S01]  /*2a7f0*/  HMMA.1688.F32.TF32 R32, R40.reuse, R140, R240 ;  /* 0x0000008c2820723c */ /* 0x040fe200000810f0 */
[----:B------:R-:W-:Y:S04]  /*2a800*/  STL.64 [R1+0x1f30], R6 ;  /* 0x001f300601007387 */ /* 0x000fe80000100a00 */
        /* <DEDUP_REMOVED lines=55> */
[----:B--2---:R-:W-:Y:S03]  /*2ab80*/  HMMA.1688.F32.TF32 R36, R40, R136, R80 ;  /* 0x000000882824723c */ /* 0x004fe60000081050 */
[----:B------:R-:W2:Y:S04]  /*2ab90*/  LDL.LU R80, [R1+0x3d0] ;  /* 0x0003d00001507983 */ /* 0x000ea80000300800 */
[----:B------:R-:W2:Y:S04]  /*2aba0*/  LDL.LU R81, [R1+0x3d4] ;  /* 0x0003d40001517983 */ /* 0x000ea80000300800 */
[----:B------:R-:W2:Y:S04]  /*2abb0*/  LDL.LU R82, [R1+0x3d8] ;  /* 0x0003d80001527983 */ /* 0x000ea80000300800 */
[----:B------:R-:W2:Y:S08]  /*2abc0*/  LDL.LU R83, [R1+0x3dc] ;  /* 0x0003dc0001537983 */ /* 0x000eb00000300800 */
[----:B------:R-:W-:Y:S04]  /*2abd0*/  STL.64 [R1+0x1fb0], R38 ;  /* 0x001fb02601007387 */ /* 0x000fe80000100a00 */
[----:B------:R-:W-:Y:S01]  /*2abe0*/  STL.64 [R1+0x1fa8], R36 ;  /* 0x001fa82401007387 */ /* 0x000fe20000100a00 */
[C---:B----4-:R-:W-:Y:S06]  /*2abf0*/  HMMA.1688.F32.TF32 R76, R100.reuse, R160, R84 ;  /* 0x000000a0644c723c */ /* 0x050fec0000081054 */
[C---:B---3--:R-:W-:Y:S06]  /*2ac00*/  HMMA.1688.F32.TF32 R104, R100.reuse, R176, R220 ;  /* 0x000000b06468723c */ /* 0x048fec00000810dc */
[----:B------:R-:W-:Y:S06]  /*2ac10*/  HMMA.1688.F32.TF32 R44, R100, R128, R244 ;  /* 0x00000080642c723c */ /* 0x000fec00000810f4 */
[----:B------:R-:W-:Y:S06]  /*2ac20*/  HMMA.1688.F32.TF32 R40, R40, R132, R236 ;  /* 0x000000842828723c */ /* 0x000fec00000810ec */
[C---:B------:R-:W-:Y:S06]  /*2ac30*/  HMMA.1688.F32.TF32 R48, R100.reuse, R124, R248 ;  /* 0x0000007c6430723c */ /* 0x040fec00000810f8 */
[C---:B------:R-:W-:Y:S11]  /*2ac40*/  HMMA.1688.F32.TF32 R52, R100.reuse, R184, R228 ;  /* 0x000000b86434723c */ /* 0x040ff600000810e4 */
[----:B------:R-:W-:Y:S01]  /*2ac50*/  STL.64 [R1+0x1fc0], R42 ;  /* 0x001fc02a01007387 */ /* 0x000fe20000100a00 */
[C---:B------:R-:W-:Y:S03]  /*2ac60*/  HMMA.1688.F32.TF32 R56, R100.reuse, R180, R224 ;  /* 0x000000b46438723c */ /* 0x040fe600000810e0 */
[----:B------:R-:W-:Y:S03]  /*2ac70*/  STL.64 [R1+0x1fb8], R40 ;  /* 0x001fb82801007387 */ /* 0x000fe60000100a00 */
[C---:B------:R-:W-:Y:S01]  /*2ac80*/  HMMA.1688.F32.TF32 R64, R100.reuse, R172, R216 ;  /* 0x000000ac6440723c */ /* 0x040fe200000810d8 */
[----:B------:R-:W-:Y:S05]  /*2ac90*/  STL.64 [R1+0x1fd0], R46 ;  /* 0x001fd02e01007387 */ /* 0x000fea0000100a00 */
[C---:B------:R-:W-:Y:S01]  /*2aca0*/  HMMA.1688.F32.TF32 R68, R100.reuse, R168, R212 ;  /* 0x000000a86444723c */ /* 0x040fe200000810d4 */
[----:B------:R-:W-:Y:S04]  /*2acb0*/  STL.64 [R1+0x1fc8], R44 ;  /* 0x001fc82c01007387 */ /* 0x000fe80000100a00 */
[----:B------:R-:W-:Y:S01]  /*2acc0*/  STL.64 [R1+0x1fe0], R50 ;  /* 0x001fe03201007387 */ /* 0x000fe20000100a00 */
[C---:B------:R-:W-:Y:S03]  /*2acd0*/  HMMA.1688.F32.TF32 R72, R100.reuse, R164, R88 ;  /* 0x000000a46448723c */ /* 0x040fe60000081058 */
        /* <DEDUP_REMOVED lines=55> */
[----:B--2---:R-:W-:-:S15]  /*2b050*/  HMMA.1688.F32.TF32 R80, R100, R156, R80 ;  /* 0x0000009c6450723c */ /* 0x004fde0000081050 */
[----:B------:R-:W-:-:S08]  /*2b060*/  NOP ;  /* 0x0000000000007918 */ /* 0x000fd00000000000 */
[----:B------:R-:W-:Y:S04]  /*2b070*/  STL.64 [R1+0x2060], R82 ;  /* 0x0020605201007387 */ /* 0x000fe80000100a00 */
[----:B------:R-:W-:Y:S01]  /*2b080*/  STL.64 [R1+0x2058], R80 ;  /* 0x0020585001007387 */ /* 0x000fe20000100a00 */
[C---:B---3--:R-:W-:Y:S06]  /*2b090*/  HMMA.1688.F32.TF32 R84, R100.reuse, R148, R84 ;  /* 0x000000946454723c */ /* 0x048fec0000081054 */
[C---:B----4-:R-:W-:Y:S06]  /*2b0a0*/  HMMA.1688.F32.TF32 R60, R100.reuse, R152, R236 ;  /* 0x00000098643c723c */ /* 0x050fec00000810ec */
[C---:B------:R-:W-:Y:S06]  /*2b0b0*/  HMMA.1688.F32.TF32 R88, R100.reuse, R144, R88 ;  /* 0x000000906458723c */ /* 0x040fec0000081058 */
[C---:B------:R-:W-:Y:S11]  /*2b0c0*/  HMMA.1688.F32.TF32 R92, R100.reuse, R140, R244 ;  /* 0x0000008c645c723c */ /* 0x040ff600000810f4 */
[----:B------:R-:W-:Y:S01]  /*2b0d0*/  STL.64 [R1+0x2070], R62 ;  /* 0x0020703e01007387 */ /* 0x000fe20000100a00 */
[C---:B------:R-:W-:Y:S06]  /*2b0e0*/  HMMA.1688.F32.TF32 R96, R100.reuse, R136, R248 ;  /* 0x000000886460723c */ /* 0x040fec00000810f8 */
[----:B------:R-:W-:Y:S06]  /*2b0f0*/  HMMA.1688.F32.TF32 R100, R100, R132, R228 ;  /* 0x000000846464723c */ /* 0x000fec00000810e4 */
[C---:B------:R-:W-:Y:S01]  /*2b100*/  HMMA.1688.F32.TF32 R108, R232.reuse, R128, R224 ;  /* 0x00000080e86c723c */ /* 0x040fe200000810e0 */
[----:B------:R-:W-:Y:S04]  /*2b110*/  STL.64 [R1+0x2068], R60 ;  /* 0x0020683c01007387 */ /* 0x000fe80000100a00 */
[----:B------:R-:W-:Y:S01]  /*2b120*/  STL.64 [R1+0x2080], R86 ;  /* 0x0020805601007387 */ /* 0x000fe20000100a00 */
[C---:B------:R-:W-:Y:S03]  /*2b130*/  HMMA.1688.F32.TF32 R112, R232.reuse, R124, R220 ;  /* 0x0000007ce870723c */ /* 0x040fe600000810dc */
[----:B------:R-:W-:Y:S04]  /*2b140*/  STL.64 [R1+0x2078], R84 ;  /* 0x0020785401007387 */ /* 0x000fe80000100a00 */
[----:B------:R-:W-:Y:S01]  /*2b150*/  STL.64 [R1+0x2090], R90 ;  /* 0x0020905a01007387 */ /* 0x000fe20000100a00 */
[C---:B------:R-:W-:Y:S03]  /*2b160*/  HMMA.1688.F32.TF32 R116, R232.reuse, R184, R216 ;  /* 0x000000b8e874723c */ /* 0x040fe600000810d8 */
        /* <DEDUP_REMOVED lines=56> */
[----:B------:R-:W4:Y:S01]  /*2b4f0*/  LDL.LU R199, [R1+0x5cc] ;  /* 0x0005cc0001c77983 */ /* 0x000f220000300800 */
[----:B------:R-:W-:Y:S03]  /*2b500*/  HMMA.1688.F32.TF32 R120, R232, R180, R212 ;  /* 0x000000b4e878723c */ /* 0x000fe600000810d4 */
        /* <DEDUP_REMOVED lines=20> */
[----:B------:R-:W-:-:S02]  /*2b650*/  LOP3.LUT R54, R0, 0x40, RZ, 0x3c, !PT ;  /* 0x0000004000367812 */ /* 0x000fc400078e3cff */
[----:B------:R-:W-:-:S03]  /*2b660*/  LOP3.LUT R55, R0, 0x60, RZ, 0x3c, !PT ;  /* 0x0000006000377812 */ /* 0x000fc600078e3cff */
[----:B------:R-:W-:Y:S04]  /*2b670*/  LDS R240, [R54+UR13+0x4180] ;  /* 0x0041800d36f07984 */ /* 0x000fe80008000800 */
[----:B------:R-:W-:Y:S04]  /*2b680*/  LDS R242, [R54+UR13+0x5180] ;  /* 0x0051800d36f27984 */ /* 0x000fe80008000800 */
[----:B------:R-:W-:Y:S04]  /*2b690*/  LDS R241, [R55+UR13+0x4180] ;  /* 0x0041800d37f17984 */ /* 0x000fe80008000800 */
[----:B------:R-:W3:Y:S04]  /*2b6a0*/  LDS R243, [R55+UR13+0x5180] ;  /* 0x0051800d37f37984 */ /* 0x000ee80008000800 */
[----:B------:R-:W-:Y:S04]  /*2b6b0*/  STL.64 [R1+0x21e0], R122 ;  /* 0x0021e07a01007387 */ /* 0x000fe80000100a00 */
[----:B------:R-:W-:Y:S01]  /*2b6c0*/  STL.64 [R1+0x21d8], R120 ;  /* 0x0021d87801007387 */ /* 0x000fe20000100a00 */
[----:B---3--:R-:W-:Y:S06]  /*2b6d0*/  HMMA.1688.F32.TF32 R8, R240, R124, R8 ;  /* 0x0000007cf008723c */ /* 0x008fec0000081008 */
[----:B--2---:R-:W-:-:S15]  /*2b6e0*/  HMMA.1688.F32.TF32 R188, R232, R176, R188 ;  /* 0x000000b0e8bc723c */ /* 0x004fde00000810bc */
[----:B------:R-:W-:-:S08]  /*2b6f0*/  NOP ;  /* 0x0000000000007918 */ /* 0x000fd00000000000 */
[----:B------:R-:W-:Y:S04]  /*2b700*/  STL.64 [R1+0x21f0], R190 ;  /* 0x0021f0be01007387 */ /* 0x000fe80000100a00 */
[----:B------:R-:W-:Y:S01]  /*2b710*/  STL.64 [R1+0x21e8], R188 ;  /* 0x0021e8bc01007387 */ /* 0x000fe20000100a00 */
[C---:B----4-:R-:W-:Y:S06]  /*2b720*/  HMMA.1688.F32.TF32 R16, R240.reuse, R128, R12 ;  /* 0x00000080f010723c */ /* 0x050fec000008100c */
[C---:B------:R-:W-:Y:S06]  /*2b730*/  HMMA.1688.F32.TF32 R12, R240.reuse, R184, R4 ;  /* 0x000000b8f00c723c */ /* 0x040fec0000081004 */
[----:B------:R-:W-:Y:S11]  /*2b740*/  HMMA.1688.F32.TF32 R4, R240, R180, R248 ;  /* 0x000000b4f004723c */ /* 0x000ff600000810f8 */
[----:B------:R-:W-:Y:S04]  /*2b750*/  STL.64 [R1+0x270], R16 ;  /* 0x0002701001007387 */ /* 0x000fe80000100a00 */
[----:B------:R-:W-:Y:S04]  /*2b760*/  STL.64 [R1+0x278], R18 ;  /* 0x0002781201007387 */ /* 0x000fe80000100a00 */
[----:B------:R1:W-:Y:S04]  /*2b770*/  STL.64 [R1+0x2b0], R8 ;  /* 0x0002b00801007387 */ /* 0x0003e80000100a00 */
[----:B------:R2:W-:Y:S04]  /*2b780*/  STL.64 [R1+0x2b8], R10 ;  /* 0x0002b80a01007387 */ /* 0x0005e80000100a00 */
[----:B-1----:R-:W3:Y:S04]  /*2b790*/  LDL.LU R8, [R1+0xae0] ;  /* 0x000ae00001087983 */ /* 0x002ee80000300800 */
[----:B------:R1:W-:Y:S04]  /*2b7a0*/  STL.64 [R1+0x3c0], R12 ;  /* 0x0003c00c01007387 */ /* 0x0003e80000100a00 */
[----:B------:R4:W-:Y:S04]  /*2b7b0*/  STL.64 [R1+0x3c8], R14 ;  /* 0x0003c80e01007387 */ /* 0x0009e80000100a00 */
[----:B------:R3:W-:Y:S04]  /*2b7c0*/  STL.64 [R1+0x430], R4 ;  /* 0x0004300401007387 */ /* 0x0007e80000100a00 */
[----:B------:R3:W-:Y:S04]  /*2b7d0*/  STL.64 [R1+0x438], R6 ;  /* 0x0004380601007387 */ /* 0x0007e80000100a00 */
[----:B------:R-:W3:Y:S04]  /*2b7e0*/  LDL.LU R9, [R1+0xae4] ;  /* 0x000ae40001097983 */ /* 0x000ee80000300800 */
[----:B--2---:R-:W2:Y:S04]  /*2b7f0*/  LDL.LU R10, [R1+0xae8] ;  /* 0x000ae800010a7983 */ /* 0x004ea80000300800 */
[----:B------:R-:W2:Y:S04]  /*2b800*/  LDL.LU R11, [R1+0xaec] ;  /* 0x000aec00010b7983 */ /* 0x000ea80000300800 */
[----:B-1----:R-:W2:Y:S04]  /*2b810*/  LDL.LU R12, [R1+0xaf0] ;  /* 0x000af000010c7983 */ /* 0x002ea80000300800 */
        /* <DEDUP_REMOVED lines=118> */
[----:B------:R-:W3:Y:S01]  /*2bf80*/  LDL.LU R7, [R1+0xadc] ;  /* 0x000adc0001077983 */ /* 0x000ee20000300800 */
[C---:B------:R-:W-:Y:S06]  /*2bf90*/  HMMA.1688.F32.TF32 R204, R232.reuse, R160, R208 ;  /* 0x000000a0e8cc723c */ /* 0x040fec00000810d0 */
[----:B------:R-:W-:Y:S01]  /*2bfa0*/  HMMA.1688.F32.TF32 R208, R232, R156, R244 ;  /* 0x0000009ce8d0723c */ /* 0x000fe200000810f4 */
[----:B------:R-:W-:Y:S04]  /*2bfb0*/  LDS R244, [R54+UR13+0x4200] ;  /* 0x0042000d36f47984 */ /* 0x000fe80008000800 */
[----:B------:R-:W-:Y:S04]  /*2bfc0*/  LDS R246, [R54+UR13+0x5200] ;  /* 0x0052000d36f67984 */ /* 0x000fe80008000800 */
        /* <DEDUP_REMOVED lines=50> */
[----:B------:R1:W-:Y:S02]  /*2c2f0*/  STL.64 [R1+0x508], R90 ;  /* 0x0005085a01007387 */ /* 0x0003e40000100a00 */
[C---:B-1----:R-:W-:Y:S06]  /*2c300*/  HMMA.1688.F32.TF32 R88, R240.reuse, R136, R84 ;  /* 0x00000088f058723c */ /* 0x042fec0000081054 */
[----:B------:R-:W-:Y:S01]  /*2c310*/  HMMA.1688.F32.TF32 R84, R240, R132, R60 ;  /* 0x00000084f054723c */ /* 0x000fe2000008103c */
[----:B------:R-:W-:Y:S04]  /*2c320*/  LDS R240, [R54+UR13+0x4380] ;  /* 0x0043800d36f07984 */ /* 0x000fe80008000800 */
[----:B------:R-:W-:Y:S01]  /*2c330*/  LDS R242, [R54+UR13+0x5380] ;  /* 0x0053800d36f27984 */ /* 0x000fe20008000800 */
[C---:B------:R-:W-:Y:S03]  /*2c340*/  HMMA.1688.F32.TF32 R60, R244.reuse, R128, R80 ;  /* 0x00000080f43c723c */ /* 0x040fe60000081050 */
[----:B------:R-:W-:Y:S03]  /*2c350*/  LDS R241, [R55+UR13+0x4380] ;  /* 0x0043800d37f17984 */ /* 0x000fe60008000800 */
[C---:B------:R-:W-:Y:S01]  /*2c360*/  HMMA.1688.F32.TF32 R76, R244.reuse, R124, R76 ;  /* 0x0000007cf44c723c */ /* 0x040fe2000008104c */
[----:B------:R-:W-:Y:S04]  /*2c370*/  LDS R243, [R55+UR13+0x5380] ;  /* 0x0053800d37f37984 */ /* 0x000fe80008000800 */
[----:B------:R-:W-:Y:S01]  /*2c380*/  STL.64 [R1+0x520], R88 ;  /* 0x0005205801007387 */ /* 0x000fe20000100a00 */
[----:B------:R-:W-:Y:S03]  /*2c390*/  HMMA.1688.F32.TF32 R72, R244, R184, R72 ;  /* 0x000000b8f448723c */ /* 0x000fe60000081048 */
[----:B------:R-:W-:Y:S04]  /*2c3a0*/  STL.64 [R1+0x528], R90 ;  /* 0x0005285a01007387 */ /* 0x000fe80000100a00 */
[----:B------:R-:W-:Y:S04]  /*2c3b0*/  STL.64 [R1+0x510], R84 ;  /* 0x0005105401007387 */ /* 0x000fe80000100a00 */
[----:B------:R-:W-:Y:S04]  /*2c3c0*/  STL.64 [R1+0x518], R86 ;  /* 0x0005185601007387 */ /* 0x000fe80000100a00 */
[----:B------:R-:W-:Y:S04]  /*2c3d0*/  STL.64 [R1+0x560], R60 ;  /* 0x0005603c01007387 */ /* 0x000fe80000100a00 */
[----:B------:R1:W-:Y:S01]  /*2c3e0*/  STL.64 [R1+0x568], R62 ;  /* 0x0005683e01007387 */ /* 0x0003e20000100a00 */
[C---:B------:R-:W-:Y:S06]  /*2c3f0*/  HMMA.1688.F32.TF32 R192, R232.reuse, R172, R192 ;  /* 0x000000ace8c0723c */ /* 0x040fec00000810c0 */
[----:B------:R-:W-:Y:S06]  /*2c400*/  HMMA.1688.F32.TF32 R196, R232, R168, R196 ;  /* 0x000000a8e8c4723c */ /* 0x000fec00000810c4 */
[----:B-1----:R-:W-:Y:S06]  /*2c410*/  HMMA.1688.F32.TF32 R60, R244, R180, R68 ;  /* 0x000000b4f43c723c */ /* 0x002fec0000081044 */
[C---:B------:R-:W-:Y:S06]  /*2c420*/  HMMA.1688.F32.TF32 R200, R232.reuse, R164, R200 ;  /* 0x000000a4e8c8723c */ /* 0x040fec00000810c8 */
[C---:B------:R-:W-:Y:S06]  /*2c430*/  HMMA.1688.F32.TF32 R212, R232.reuse, R152, R212 ;  /* 0x00000098e8d4723c */ /* 0x040fec00000810d4 */
[C---:B------:R-:W-:Y:S06]  /*2c440*/  HMMA.1688.F32.TF32 R216, R232.reuse, R148, R216 ;  /* 0x00000094e8d8723c */ /* 0x040fec00000810d8 */
[C---:B------:R-:W-:Y:S06]  /*2c450*/  HMMA.1688.F32.TF32 R220, R232.reuse, R144, R220 ;  /* 0x00000090e8dc723c */ /* 0x040fec00000810dc */
[C---:B------:R-:W-:Y:S06]  /*2c460*/  HMMA.1688.F32.TF32 R224, R232.reuse, R140, R224 ;  /* 0x0000008ce8e0723c */ /* 0x040fec00000810e0 */
[C---:B------:R-:W-:Y:S06]  /*2c470*/  HMMA.1688.F32.TF32 R228, R232.reuse, R136, R228 ;  /* 0x00000088e8e4723c */ /* 0x040fec00000810e4 */
[----:B------:R-:W-:Y:S01]  /*2c480*/  HMMA.1688.F32.TF32 R232, R232, R132, R236 ;  /* 0x00000084e8e8723c */ /* 0x000fe200000810ec */
[----:B------:R-:W-:Y:S04]  /*2c490*/  LDS R236, [R54+UR13+0x4280] ;  /* 0x0042800d36ec7984 */ /* 0x000fe80008000800 */
[----:B------:R-:W-:Y:S04]  /*2c4a0*/  LDS R238, [R54+UR13+0x5280] ;  /* 0x0052800d36ee7984 */ /* 0x000fe80008000800 */
[----:B------:R-:W-:Y:S04]  /*2c4b0*/  LDS R237, [R55+UR13+0x4280] ;  /* 0x0042800d37ed7984 */ /* 0x000fe80008000800 */
[----:B------:R-:W1:Y:S01]  /*2c4c0*/  LDS R239, [R55+UR13+0x5280] ;  /* 0x0052800d37ef7984 */ /* 0x000e620008000800 */
[C---:B------:R-:W-:Y:S03]  /*2c4d0*/  HMMA.1688.F32.TF32 R68, R244.reuse, R176, R64 ;  /* 0x000000b0f444723c */ /* 0x040fe60000081040 */
[----:B------:R-:W-:Y:S04]  /*2c4e0*/  STL.64 [R1+0x580], R76 ;  /* 0x0005804c01007387 */ /* 0x000fe80000100a00 */
[----:B------:R-:W-:Y:S01]  /*2c4f0*/  STL.64 [R1+0x588], R78 ;  /* 0x0005884e01007387 */ /* 0x000fe20000100a00 */
[C---:B------:R-:W-:Y:S03]  /*2c500*/  HMMA.1688.F32.TF32 R64, R244.reuse, R172, R104 ;  /* 0x000000acf440723c */ /* 0x040fe60000081068 */
[----:B------:R-:W-:Y:S04]  /*2c510*/  STL.64 [R1+0x5a0], R72 ;  /* 0x0005a04801007387 */ /* 0x000fe80000100a00 */
[----:B------:R-:W-:Y:S04]  /*2c520*/  STL.64 [R1+0x5a8], R74 ;  /* 0x0005a84a01007387 */ /* 0x000fe80000100a00 */
[----:B------:R-:W-:Y:S04]  /*2c530*/  STL.64 [R1+0x5c0], R60 ;  /* 0x0005c03c01007387 */ /* 0x000fe80000100a00 */
[----:B------:R3:W-:Y:S02]  /*2c540*/  STL.64 [R1+0x5c8], R62 ;  /* 0x0005c83e01007387 */ /* 0x0007e40000100a00 */
[C---:B---3--:R-:W-:Y:S06]  /*2c550*/  HMMA.1688.F32.TF32 R60, R244.reuse, R168, R56 ;  /* 0x000000a8f43c723c */ /* 0x048fec0000081038 */
        /* <DEDUP_REMOVED lines=11> */
[----:B------:R-:W-:Y:S01]  /*2c610*/  HMMA.1688.F32.TF32 R20, R244, R132, R16 ;  /* 0x00000084f414723c */ /* 0x000fe20000081010 */
[----:B------:R-:W-:Y:S04]  /*2c620*/  STL.64 [R1+0x6d8], R66 ;  /* 0x0006d84201007387 */ /* 0x000fe80000100a00 */
[----:B------:R-:W-:Y:S01]  /*2c630*/  LDS R244, [R54+UR13+0x4300] ;  /* 0x0043000d36f47984 */ /* 0x000fe20008000800 */
[C---:B-1----:R-:W-:Y:S03]  /*2c640*/  HMMA.1688.F32.TF32 R16, R236.reuse, R128, R12 ;  /* 0x00000080ec10723c */ /* 0x042fe6000008100c */
[----:B------:R-:W-:Y:S03]  /*2c650*/  STL.64 [R1+0x6f0], R60 ;  /* 0x0006f03c01007387 */ /* 0x000fe60000100a00 */
[C---:B------:R-:W-:Y:S01]  /*2c660*/  HMMA.1688.F32.TF32 R12, R236.reuse, R124, R8 ;  /* 0x0000007cec0c723c */ /* 0x040fe20000081008 */
        /* <DEDUP_REMOVED lines=22> */
[----:B------:R-:W3:Y:S04]  /*2c7d0*/  LDL.LU R8, [R1+0xc70] ;  /* 0x000c700001087983 */ /* 0x000ee80000300800 */
[----:B------:R1:W-:Y:S04]  /*2c7e0*/  STL.64 [R1+0x980], R12 ;  /* 0x0009800c01007387 */ /* 0x0003e80000100a00 */
[----:B------:R4:W-:Y:S04]  /*2c7f0*/  STL.64 [R1+0x988], R14 ;  /* 0x0009880e01007387 */ /* 0x0009e80000100a00 */
[----:B------:R2:W-:Y:S04]  /*2c800*/  STL.64 [R1+0x970], R4 ;  /* 0x0009700401007387 */ /* 0x0005e80000100a00 */
[----:B------:R2:W-:Y:S04]  /*2c810*/  STL.64 [R1+0x978], R6 ;  /* 0x0009780601007387 */ /* 0x0005e80000100a00 */
[----:B------:R-:W3:Y:S04]  /*2c820*/  LDL.LU R9, [R1+0xc74] ;  /* 0x000c740001097983 */ /* 0x000ee80000300800 */
[----:B------:R-:W3:Y:S04]  /*2c830*/  LDL.LU R10, [R1+0xc78] ;  /* 0x000c7800010a7983 */ /* 0x000ee80000300800 */
[----:B------:R-:W3:Y:S04]  /*2c840*/  LDL.LU R11, [R1+0xc7c] ;  /* 0x000c7c00010b7983 */ /* 0x000ee80000300800 */
[----:B-1----:R-:W3:Y:S04]  /*2c850*/  LDL.LU R12, [R1+0xc80] ;  /* 0x000c8000010c7983 */ /* 0x002ee80000300800 */
[----:B------:R-:W3:Y:S04]  /*2c860*/  LDL.LU R13, [R1+0xc84] ;  /* 0x000c8400010d7983 */ /* 0x000ee80000300800 */
[----:B----4-:R-:W3:Y:S04]  /*2c870*/  LDL.LU R14, [R1+0xc88] ;  /* 0x000c8800010e7983 */ /* 0x010ee80000300800 */
        /* <DEDUP_REMOVED lines=67> */
[----:B------:R-:W2:Y:S04]  /*2ccb0*/  LDL.LU R6, [R1+0xc68] ;  /* 0x000c680001067983 */ /* 0x000ea80000300800 */
[----:B------:R-:W2:Y:S04]  /*2ccc0*/  LDL.LU R7, [R1+0xc6c] ;  /* 0x000c6c0001077983 */ /* 0x000ea80000300800 */
[----:B------:R-:W-:Y:S04]  /*2ccd0*/  LDS R246, [R54+UR13+0x5300] ;  /* 0x0053000d36f67984 */ /* 0x000fe80008000800 */
[----:B------:R-:W-:Y:S04]  /*2cce0*/  LDS R245, [R55+UR13+0x4300] ;  /* 0x0043000d37f57984 */ /* 0x000fe80008000800 */
[----:B------:R-:W1:Y:S01]  /*2ccf0*/  LDS R247, [R55+UR13+0x5300] ;  /* 0x0053000d37f77984 */ /* 0x000e620008000800 */
[C---:B---3--:R-:W-:Y:S06]  /*2cd00*/  HMMA.1688.F32.TF32 R32, R236.reuse, R132, R32 ;  /* 0x00000084ec20723c */ /* 0x048fec0000081020 */
[C---:B----4-:R-:W-:Y:S06]  /*2cd10*/  HMMA.1688.F32.TF32 R60, R236.reuse, R180, R80 ;  /* 0x000000b4ec3c723c */ /* 0x050fec0000081050 */
[----:B------:R-:W-:-:S15]  /*2cd20*/  HMMA.1688.F32.TF32 R76, R236, R176, R76 ;  /* 0x000000b0ec4c723c */ /* 0x000fde000008104c */
[----:B------:R-:W-:-:S02]  /*2cd30*/  NOP ;  /* 0x0000000000007918 */ /* 0x000fc40000000000 */
[----:B------:R-:W-:Y:S04]  /*2cd40*/  STL.64 [R1+0x960], R60 ;  /* 0x0009603c01007387 */ /* 0x000fe80000100a00 */
[----:B------:R3:W-:Y:S02]  /*2cd50*/  STL.64 [R1+0x968], R62 ;  /* 0x0009683e01007387 */ /* 0x0007e40000100a00 */
[C---:B---3--:R-:W-:Y:S02]  /*2cd60*/  HMMA.1688.F32.TF32 R60, R236.reuse, R172, R72 ;  /* 0x000000acec3c723c */ /* 0x048fe40000081048 */
[----:B------:R-:W-:Y:S04]  /*2cd70*/  STL.64 [R1+0x950], R76 ;  /* 0x0009504c01007387 */ /* 0x000fe80000100a00 */
[----:B------:R-:W-:Y:S01]  /*2cd80*/  STL.64 [R1+0x958], R78 ;  /* 0x0009584e01007387 */ /* 0x000fe20000100a00 */
[C---:B------:R-:W-:Y:S06]  /*2cd90*/  HMMA.1688.F32.TF32 R68, R236.reuse, R168, R68 ;  /* 0x000000a8ec44723c */ /* 0x040fec0000081044 */
[C---:B------:R-:W-:Y:S06]  /*2cda0*/  HMMA.1688.F32.TF32 R64, R236.reuse, R164, R64 ;  /* 0x000000a4ec40723c */ /* 0x040fec0000081040 */
[C---:B------:R-:W-:Y:S04]  /*2cdb0*/  HMMA.1688.F32.TF32 R56, R236.reuse, R156, R56 ;  /* 0x0000009cec38723c */ /* 0x040fe80000081038 */
[----:B------:R-:W-:Y:S04]  /*2cdc0*/  STL.64 [R1+0x940], R60 ;  /* 0x0009403c01007387 */ /* 0x000fe80000100a00 */
[----:B------:R3:W-:Y:S01]  /*2cdd0*/  STL.64 [R1+0x948], R62 ;  /* 0x0009483e01007387 */ /* 0x0007e20000100a00 */
[C---:B------:R-:W-:Y:S06]  /*2cde0*/  HMMA.1688.F32.TF32 R52, R236.reuse, R152, R48 ;  /* 0x00000098ec34723c */ /* 0x040fec0000081030 */
[C---:B---3--:R-:W-:Y:S06]  /*2cdf0*/  HMMA.1688.F32.TF32 R60, R236.reuse, R160, R104 ;  /* 0x000000a0ec3c723c */ /* 0x048fec0000081068 */
[C---:B------:R-:W-:Y:S06]  /*2ce00*/  HMMA.1688.F32.TF32 R48, R236.reuse, R148, R44 ;  /* 0x00000094ec30723c */ /* 0x040fec000008102c */
[C---:B------:R-:W-:Y:S06]  /*2ce10*/  HMMA.1688.F32.TF32 R44, R236.reuse, R144, R40 ;  /* 0x00000090ec2c723c */ /* 0x040fec0000081028 */
[C---:B------:R-:W-:Y:S06]  /*2ce20*/  HMMA.1688.F32.TF32 R40, R236.reuse, R140, R36 ;  /* 0x0000008cec28723c */ /* 0x040fec0000081024 */
[----:B------:R-:W-:Y:S01]  /*2ce30*/  HMMA.1688.F32.TF32 R36, R236, R136, R28 ;  /* 0x00000088ec24723c */ /* 0x000fe2000008101c */
[----:B------:R-:W-:Y:S04]  /*2ce40*/  STL.64 [R1+0x930], R68 ;  /* 0x0009304401007387 */ /* 0x000fe80000100a00 */
[----:B------:R-:W-:Y:S02]  /*2ce50*/  LDS R236, [R0+UR13+0x6000] ;  /* 0x0060000d00ec7984 */ /* 0x000fe40008000800 */
[----:B------:R-:W-:-:S02]  /*2ce60*/  LOP3.LUT R31, R0, 0x20, RZ, 0x3c, !PT ;  /* 0x00000020001f7812 */ /* 0x000fc400078e3cff */
[----:B------:R-:W-:Y:S04]  /*2ce70*/  LDS R238, [R0+UR13+0x7000] ;  /* 0x0070000d00ee7984 */ /* 0x000fe80008000800 */
[----:B------:R-:W-:Y:S04]  /*2ce80*/  LDS R237, [R31+UR13+0x6000] ;  /* 0x0060000d1fed7984 */ /* 0x000fe80008000800 */
[----:B------:R1:W3:Y:S04]  /*2ce90*/  LDS R239, [R31+UR13+0x7000] ;  /* 0x0070000d1fef7984 */ /* 0x0002e80008000800 */
[----:B------:R-:W-:Y:S01]  /*2cea0*/  STL.64 [R1+0x938], R70 ;  /* 0x0009384601007387 */ /* 0x000fe20000100a00 */
[C---:B-1----:R-:W-:Y:S03]  /*2ceb0*/  HMMA.1688.F32.TF32 R28, R244.reuse, R128, R24 ;  /* 0x00000080f41c723c */ /* 0x042fe60000081018 */
[----:B------:R-:W-:Y:S03]  /*2cec0*/  STL.64 [R1+0x920], R64 ;  /* 0x0009204001007387 */ /* 0x000fe60000100a00 */
        /* <DEDUP_REMOVED lines=8> */
[----:B------:R-:W-:Y:S03]  /*2cf50*/  STL.64 [R1+0x908], R58 ;  /* 0x0009083a01007387 */ /* 0x000fe60000100a00 */
[----:B--2---:R-:W-:Y:S01]  /*2cf60*/  HMMA.1688.F32.TF32 R4, R244, R172, R4 ;  /* 0x000000acf404723c */ /* 0x004fe20000081004 */
        /* <DEDUP_REMOVED lines=19> */
[----:B------:R2:W-:Y:S04]  /*2d0a0*/  STL.64 [R1+0xaf8], R18 ;  /* 0x000af81201007387 */ /* 0x0005e80000100a00 */
[----:B------:R-:W4:Y:S04]  /*2d0b0*/  LDL.LU R8, [R1+0x210] ;  /* 0x0002100001087983 */ /* 0x000f280000300800 */
[----:B------:R3:W-:Y:S04]  /*2d0c0*/  STL.64 [R1+0xae0], R12 ;  /* 0x000ae00c01007387 */ /* 0x0007e80000100a00 */
[----:B------:R3:W-:Y:S04]  /*2d0d0*/  STL.64 [R1+0xae8], R14 ;  /* 0x000ae80e01007387 */ /* 0x0007e80000100a00 */
[----:B------:R3:W-:Y:S04]  /*2d0e0*/  STL.64 [R1+0xad0], R4 ;  /* 0x000ad00401007387 */ /* 0x0007e80000100a00 */
[----:B------:R3:W-:Y:S04]  /*2d0f0*/  STL.64 [R1+0xad8], R6 ;  /* 0x000ad80601007387 */ /* 0x0007e80000100a00 */
[----:B------:R-:W4:Y:S04]  /*2d100*/  LDL.LU R9, [R1+0x214] ;  /* 0x0002140001097983 */ /* 0x000f280000300800 */
[----:B------:R-:W4:Y:S04]  /*2d110*/  LDL.LU R10, [R1+0x218] ;  /* 0x00021800010a7983 */ /* 0x000f280000300800 */
[----:B------:R-:W4:Y:S04]  /*2d120*/  LDL.LU R11, [R1+0x21c] ;  /* 0x00021c00010b7983 */ /* 0x000f280000300800 */
[----:B-1----:R-:W4:Y:S04]  /*2d130*/  LDL.LU R16, [R1+0x230] ;  /* 0x0002300001107983 */ /* 0x002f280000300800 */
[----:B------:R-:W4:Y:S04]  /*2d140*/  LDL.LU R17, [R1+0x234] ;  /* 0x0002340001117983 */ /* 0x000f280000300800 */
[----:B--2---:R-:W4:Y:S04]  /*2d150*/  LDL.LU R18, [R1+0x238] ;  /* 0x0002380001127983 */ /* 0x004f280000300800 */
        /* <DEDUP_REMOVED lines=79> */
[----:B------:R-:W3:Y:S04]  /*2d650*/  LDL.LU R14, [R1+0x228] ;  /* 0x00022800010e7983 */ /* 0x000ee80000300800 */
[----:B------:R-:W3:Y:S04]  /*2d660*/  LDL.LU R15, [R1+0x22c] ;  /* 0x00022c00010f7983 */ /* 0x000ee80000300800 */
[----:B------:R-:W3:Y:S04]  /*2d670*/  LDL.LU R4, [R1+0x200] ;  /* 0x0002000001047983 */ /* 0x000ee80000300800 */
[----:B------:R-:W3:Y:S04]  /*2d680*/  LDL.LU R5, [R1+0x204] ;  /* 0x0002040001057983 */ /* 0x000ee80000300800 */
[----:B------:R-:W3:Y:S01]  /*2d690*/  LDL.LU R6, [R1+0x208] ;  /* 0x0002080001067983 */ /* 0x000ee20000300800 */
[----:B----4-:R-:W-:Y:S01]  /*2d6a0*/  HMMA.1688.F32.TF32 R24, R240, R164, R24 ;  /* 0x000000a4f018723c */ /* 0x010fe20000081018 */
[----:B------:R-:W-:-:S05]  /*2d6b0*/  IMAD.MOV.U32 R7, RZ, RZ, R252 ;  /* 0x000000ffff077224 */ /* 0x000fca00078e00fc */
[C---:B--2---:R-:W-:Y:S06]  /*2d6c0*/  HMMA.1688.F32.TF32 R20, R240.reuse, R160, R20 ;  /* 0x000000a0f014723c */ /* 0x044fec0000081014 */
[C---:B------:R-:W-:Y:S06]  /*2d6d0*/  HMMA.1688.F32.TF32 R32, R240.reuse, R172, R32 ;  /* 0x000000acf020723c */ /* 0x040fec0000081020 */
[C---:B------:R-:W-:Y:S06]  /*2d6e0*/  HMMA.1688.F32.TF32 R44, R240.reuse, R184, R44 ;  /* 0x000000b8f02c723c */ /* 0x040fec000008102c */
[----:B------:R-:W-:Y:S06]  /*2d6f0*/  HMMA.1688.F32.TF32 R48, R240, R124, R48 ;  /* 0x0000007cf030723c */ /* 0x000fec0000081030 */
[----:B------:R-:W-:Y:S06]  /*2d700*/  HMMA.1688.F32.TF32 R56, R244, R132, R56 ;  /* 0x00000084f438723c */ /* 0x000fec0000081038 */
[----:B------:R-:W-:Y:S06]  /*2d710*/  HMMA.1688.F32.TF32 R16, R240, R156, R16 ;  /* 0x0000009cf010723c */ /* 0x000fec0000081010 */
[C---:B------:R-:W-:Y:S06]  /*2d720*/  HMMA.1688.F32.TF32 R64, R244.reuse, R140, R64 ;  /* 0x0000008cf440723c */ /* 0x040fec0000081040 */
[C---:B------:R-:W-:Y:S06]  /*2d730*/  HMMA.1688.F32.TF32 R76, R244.reuse, R152, R76 ;  /* 0x00000098f44c723c */ /* 0x040fec000008104c */
[C---:B------:R-:W-:Y:S06]  /*2d740*/  HMMA.1688.F32.TF32 R84, R244.reuse, R164, R84 ;  /* 0x000000a4f454723c */ /* 0x040fec0000081054 */
[C---:B------:R-:W-:Y:S06]  /*2d750*/  HMMA.1688.F32.TF32 R88, R244.reuse, R168, R88 ;  /* 0x000000a8f458723c */ /* 0x040fec0000081058 */
[----:B------:R-:W-:-:S15]  /*2d760*/  HMMA.1688.F32.TF32 R60, R244, R160, R60 ;  /* 0x000000a0f43c723c */ /* 0x000fde000008103c */
[----:B------:R-:W-:-:S02]  /*2d770*/  NOP ;  /* 0x0000000000007918 */ /* 0x000fc40000000000 */
[----:B------:R-:W-:Y:S01]  /*2d780*/  STL.64 [R1+0xac0], R88 ;  /* 0x000ac05801007387 */ /* 0x000fe20000100a00 */
[C---:B------:R-:W-:Y:S03]  /*2d790*/  HMMA.1688.F32.TF32 R80, R244.reuse, R156, R80 ;  /* 0x0000009cf450723c */ /* 0x040fe60000081050 */
[----:B------:R-:W-:Y:S04]  /*2d7a0*/  STL.64 [R1+0xac8], R90 ;  /* 0x000ac85a01007387 */ /* 0x000fe80000100a00 */
[----:B------:R-:W-:Y:S04]  /*2d7b0*/  STL.64 [R1+0xab0], R84 ;  /* 0x000ab05401007387 */ /* 0x000fe80000100a00 */
[----:B------:R-:W-:Y:S04]  /*2d7c0*/  STL.64 [R1+0xab8], R86 ;  /* 0x000ab85601007387 */ /* 0x000fe80000100a00 */
[----:B------:R-:W-:Y:S04]  /*2d7d0*/  STL.64 [R1+0xaa0], R60 ;  /* 0x000aa03c01007387 */ /* 0x000fe80000100a00 */
[----:B------:R1:W-:Y:S02]  /*2d7e0*/  STL.64 [R1+0xaa8], R62 ;  /* 0x000aa83e01007387 */ /* 0x0003e40000100a00 */
[C---:B-1----:R-:W-:Y:S02]  /*2d7f0*/  HMMA.1688.F32.TF32 R60, R244.reuse, R148, R72 ;  /* 0x00000094f43c723c */ /* 0x042fe40000081048 */
[----:B------:R-:W-:Y:S04]  /*2d800*/  STL.64 [R1+0xa90], R80 ;  /* 0x000a905001007387 */ /* 0x000fe80000100a00 */
[----:B------:R-:W-:Y:S01]  /*2d810*/  STL.64 [R1+0xa98], R82 ;  /* 0x000a985201007387 */ /* 0x000fe20000100a00 */
[----:B------:R-:W-:Y:S03]  /*2d820*/  HMMA.1688.F32.TF32 R68, R244, R144, R68 ;  /* 0x00000090f444723c */ /* 0x000fe60000081044 */
[----:B------:R-:W-:Y:S04]  /*2d830*/  STL.64 [R1+0xa80], R76 ;  /* 0x000a804c01007387 */ /* 0x000fe80000100a00 */
[----:B------:R-:W-:Y:S01]  /*2d840*/  STL.64 [R1+0xa88], R78 ;  /* 0x000a884e01007387 */ /* 0x000fe20000100a00 */
[C---:B------:R-:W-:Y:S08]  /*2d850*/  HMMA.1688.F32.TF32 R52, R240.reuse, R128, R52 ;  /* 0x00000080f034723c */ /* 0x040ff00000081034 */
[----:B------:R-:W-:Y:S04]  /*2d860*/  STL.64 [R1+0xa70], R60 ;  /* 0x000a703c01007387 */ /* 0x000fe80000100a00 */
[----:B------:R1:W-:Y:S01]  /*2d870*/  STL.64 [R1+0xa78], R62 ;  /* 0x000a783e01007387 */ /* 0x0003e20000100a00 */
[----:B------:R-:W-:Y:S06]  /*2d880*/  HMMA.1688.F32.TF32 R36, R240, R176, R36 ;  /* 0x000000b0f024723c */ /* 0x000fec0000081024 */
[----:B-1----:R-:W-:Y:S06]  /*2d890*/  HMMA.1688.F32.TF32 R60, R244, R136, R104 ;  /* 0x00000088f43c723c */ /* 0x002fec0000081068 */
[C---:B------:R-:W-:Y:S01]  /*2d8a0*/  HMMA.1688.F32.TF32 R28, R240.reuse, R168, R28 ;  /* 0x000000a8f01c723c */ /* 0x040fe2000008101c */
[----:B------:R-:W-:Y:S04]  /*2d8b0*/  STL.64 [R1+0xa60], R68 ;  /* 0x000a604401007387 */ /* 0x000fe80000100a00 */
[----:B------:R-:W-:Y:S01]  /*2d8c0*/  STL.64 [R1+0xa68], R70 ;  /* 0x000a684601007387 */ /* 0x000fe20000100a00 */
[C---:B------:R-:W-:Y:S03]  /*2d8d0*/  HMMA.1688.F32.TF32 R8, R240.reuse, R148, R8 ;  /* 0x00000094f008723c */ /* 0x040fe60000081008 */
[----:B------:R-:W-:Y:S03]  /*2d8e0*/  STL.64 [R1+0xa50], R64 ;  /* 0x000a504001007387 */ /* 0x000fe60000100a00 */
[C---:B---3--:R-:W-:Y:S01]  /*2d8f0*/  HMMA.1688.F32.TF32 R12, R240.reuse, R152, R12 ;  /* 0x00000098f00c723c */ /* 0x048fe2000008100c */
[----:B------:R-:W-:Y:S04]  /*2d900*/  STL.64 [R1+0xa58], R66 ;  /* 0x000a584201007387 */ /* 0x000fe80000100a00 */
        /* <DEDUP_REMOVED lines=22> */
[----:B------:R-:W-:Y:S04]  /*2da70*/  STL.64 [R1+0xcd0], R12 ;  /* 0x000cd00c01007387 */ /* 0x000fe80000100a00 */
[----:B------:R-:W-:Y:S01]  /*2da80*/  STL.64 [R1+0xcd8], R14 ;  /* 0x000cd80e01007387 */ /* 0x000fe20000100a00 */
[----:B-1----:R-:W-:-:S03]  /*2da90*/  IMAD.MOV.U32 R16, RZ, RZ, R167 ;  /* 0x000000ffff107224 */ /* 0x002fc600078e00a7 */
[----:B------:R-:W-:Y:S01]  /*2daa0*/  STL.64 [R1+0xcc0], R8 ;  /* 0x000cc00801007387 */ /* 0x000fe20000100a00 */
[----:B------:R-:W-:-:S03]  /*2dab0*/  IMAD.MOV.U32 R17, RZ, RZ, R166 ;  /* 0x000000ffff117224 */ /* 0x000fc600078e00a6 */
[----:B------:R-:W3:Y:S01]  /*2dac0*/  LDL.LU R167, [R1+0x2160] ;  /* 0x0021600001a77983 */ /* 0x000ee20000300800 */
[----:B--2---:R-:W-:-:S03]  /*2dad0*/  IMAD.MOV.U32 R18, RZ, RZ, R163 ;  /* 0x000000ffff127224 */ /* 0x004fc600078e00a3 */
[----:B------:R1:W-:Y:S01]  /*2dae0*/  STL.64 [R1+0xcb0], R4 ;  /* 0x000cb00401007387 */ /* 0x0003e20000100a00 */
[----:B------:R-:W-:-:S03]  /*2daf0*/  IMAD.MOV.U32 R19, RZ, RZ, R162 ;  /* 0x000000ffff137224 */ /* 0x000fc600078e00a2 */
[----:B------:R2:W-:Y:S01]  /*2db00*/  STL.64 [R1+0xcb8], R6 ;  /* 0x000cb80601007387 */ /* 0x0005e20000100a00 */
        /* <DEDUP_REMOVED lines=17> */
[----:B------:R-:W4:Y:S04]  /*2dc20*/  LDL.LU R147, [R1+0x2138] ;  /* 0x0021380001937983 */ /* 0x000f280000300800 */
[----:B------:R-:W4:Y:S04]  /*2dc30*/  LDL.LU R146, [R1+0x2134] ;  /* 0x0021340001927983 */ /* 0x000f280000300800 */
[----:B-1----:R-:W4:Y:S04]  /*2dc40*/  LDL.LU R4, [R1+0x170] ;  /* 0x0001700001047983 */ /* 0x002f280000300800 */
[----:B------:R-:W4:Y:S04]  /*2dc50*/  LDL.LU R5, [R1+0x174] ;  /* 0x0001740001057983 */ /* 0x000f280000300800 */
[----:B--2---:R-:W2:Y:S04]  /*2dc60*/  LDL.LU R6, [R1+0x178] ;  /* 0x0001780001067983 */ /* 0x004ea80000300800 */
[----:B------:R-:W2:Y:S01]  /*2dc70*/  LDL.LU R7, [R1+0x17c] ;  /* 0x00017c0001077983 */ /* 0x000ea20000300800 */
[----:B------:R-:W-:Y:S01]  /*2dc80*/  HMMA.1688.F32.TF32 R40, R240, R180, R40 ;  /* 0x000000b4f028723c */ /* 0x000fe20000081028 */
[----:B------:R-:W-:-:S02]  /*2dc90*/  IMAD.MOV.U32 R185, RZ, RZ, R46 ;  /* 0x000000ffffb97224 */ /* 0x000fc400078e002e */
[----:B------:R-:W-:-:S15]  /*2dca0*/  IMAD.MOV.U32 R184, RZ, RZ, R47 ;  /* 0x000000ffffb87224 */ /* 0x000fde00078e002f */
[----:B------:R-:W-:-:S06]  /*2dcb0*/  NOP ;  /* 0x0000000000007918 */ /* 0x000fcc0000000000 */
[----:B------:R-:W-:Y:S02]  /*2dcc0*/  IMAD.MOV.U32 R181, RZ, RZ, R40 ;  /* 0x000000ffffb57224 */ /* 0x000fe400078e0028 */
[----:B------:R-:W-:Y:S01]  /*2dcd0*/  IMAD.MOV.U32 R180, RZ, RZ, R41 ;  /* 0x000000ffffb47224 */ /* 0x000fe200078e0029 */
[----:B------:R-:W2:Y:S01]  /*2dce0*/  LDL.LU R40, [R1+0x10] ;  /* 0x0000100001287983 */ /* 0x000ea20000300800 */
[----:B------:R-:W-:Y:S02]  /*2dcf0*/  IMAD.MOV.U32 R129, RZ, RZ, R42 ;  /* 0x000000ffff817224 */ /* 0x000fe400078e002a */
[----:B------:R-:W-:Y:S01]  /*2dd00*/  IMAD.MOV.U32 R128, RZ, RZ, R43 ;  /* 0x000000ffff807224 */ /* 0x000fe200078e002b */
[----:B------:R-:W2:Y:S04]  /*2dd10*/  LDL.LU R41, [R1+0x14] ;  /* 0x0000140001297983 */ /* 0x000ea80000300800 */
[----:B------:R-:W2:Y:S04]  /*2dd20*/  LDL.LU R42, [R1+0x18] ;  /* 0x00001800012a7983 */ /* 0x000ea80000300800 */
[----:B------:R-:W2:Y:S01]  /*2dd30*/  LDL.LU R43, [R1+0x1c] ;  /* 0x00001c00012b7983 */ /* 0x000ea20000300800 */
        /* <DEDUP_REMOVED lines=9> */
[----:B------:R-:W-:Y:S02]  /*2ddd0*/  IMAD.MOV.U32 R9, RZ, RZ, R186 ;  /* 0x000000ffff097224 */ /* 0x000fe400078e00ba */
[----:B------:R-:W-:Y:S02]  /*2dde0*/  IMAD.MOV.U32 R124, RZ, RZ, R11 ;  /* 0x000000ffff7c7224 */ /* 0x000fe400078e000b */
[----:B------:R-:W-:Y:S02]  /*2ddf0*/  IMAD.MOV.U32 R10, RZ, RZ, R126 ;  /* 0x000000ffff0a7224 */ /* 0x000fe400078e007e */
[----:B------:R-:W-:-:S02]  /*2de00*/  IMAD.MOV.U32 R11, RZ, RZ, R127 ;  /* 0x000000ffff0b7224 */ /* 0x000fc400078e007f */
[----:B---3--:R-:W-:Y:S02]  /*2de10*/  IMAD.MOV.U32 R35, RZ, RZ, R167 ;  /* 0x000000ffff237224 */ /* 0x008fe400078e00a7 */
[----:B----4-:R-:W-:Y:S02]  /*2de20*/  IMAD.MOV.U32 R34, RZ, RZ, R166 ;  /* 0x000000ffff227224 */ /* 0x010fe400078e00a6 */
[----:B------:R-:W-:Y:S02]  /*2de30*/  IMAD.MOV.U32 R33, RZ, RZ, R163 ;  /* 0x000000ffff217224 */ /* 0x000fe400078e00a3 */
[----:B------:R-:W-:Y:S02]  /*2de40*/  IMAD.MOV.U32 R32, RZ, RZ, R162 ;  /* 0x000000ffff207224 */ /* 0x000fe400078e00a2 */
[----:B------:R-:W-:Y:S02]  /*2de50*/  IMAD.MOV.U32 R39, RZ, RZ, R159 ;  /* 0x000000ffff277224 */ /* 0x000fe400078e009f */
[----:B------:R-:W-:-:S02]  /*2de60*/  IMAD.MOV.U32 R47, RZ, RZ, R151 ;  /* 0x000000ffff2f7224 */ /* 0x000fc400078e0097 */
[----:B------:R-:W-:Y:S02]  /*2de70*/  IMAD.MOV.U32 R46, RZ, RZ, R150 ;  /* 0x000000ffff2e7224 */ /* 0x000fe400078e0096 */
[----:B------:R-:W-:Y:S02]  /*2de80*/  IMAD.MOV.U32 R45, RZ, RZ, R147 ;  /* 0x000000ffff2d7224 */ /* 0x000fe400078e0093 */
[----:B------:R-:W-:Y:S02]  /*2de90*/  IMAD.MOV.U32 R44, RZ, RZ, R146 ;  /* 0x000000ffff2c7224 */ /* 0x000fe400078e0092 */
[----:B------:R-:W3:Y:S04]  /*2dea0*/  LDL.LU R146, [R1+0x2130] ;  /* 0x0021300001927983 */ /* 0x000ee80000300800 */
[----:B------:R-:W3:Y:S04]  /*2deb0*/  LDL.LU R147, [R1+0x212c] ;  /* 0x00212c0001937983 */ /* 0x000ee80000300800 */
[----:B------:R-:W4:Y:S04]  /*2dec0*/  LDL.LU R150, [R1+0x2128] ;  /* 0x0021280001967983 */ /* 0x000f280000300800 */
[----:B------:R-:W4:Y:S01]  /*2ded0*/  LDL.LU R151, [R1+0x2124] ;  /* 0x0021240001977983 */ /* 0x000f220000300800 */
[----:B--2---:R-:W-:Y:S03]  /*2dee0*/  HMMA.1688.F32.TF32 R4, R240, R140, R4 ;  /* 0x0000008cf004723c */ /* 0x004fe60000081004 */
        /* <DEDUP_REMOVED lines=26> */
[----:B------:R1:W-:Y:S04]  /*2e090*/  STL.64 [R1+0xca0], R4 ;  /* 0x000ca00401007387 */ /* 0x0003e80000100a00 */
[----:B------:R-:W4:Y:S04]  /*2e0a0*/  LDL.LU R175, [R1+0x20f4] ;  /* 0x0020f40001af7983 */ /* 0x000f280000300800 */
[----:B------:R-:W4:Y:S04]  /*2e0b0*/  LDL.LU R178, [R1+0x20f0] ;  /* 0x0020f00001b27983 */ /* 0x000f280000300800 */
[----:B------:R-:W4:Y:S04]  /*2e0c0*/  LDL.LU R179, [R1+0x20ec] ;  /* 0x0020ec0001b37983 */ /* 0x000f280000300800 */
[----:B------:R-:W4:Y:S01]  /*2e0d0*/  LDL.LU R182, [R1+0x20e8] ;  /* 0x0020e80001b67983 */ /* 0x000f220000300800 */
[----:B-1----:R-:W-:-:S03]  /*2e0e0*/  IMAD.MOV.U32 R4, RZ, RZ, R130 ;  /* 0x000000ffff047224 */ /* 0x002fc600078e0082 */
[----:B------:R-:W4:Y:S01]  /*2e0f0*/  LDL.LU R183, [R1+0x20e4] ;  /* 0x0020e40001b77983 */ /* 0x000f220000300800 */
[----:B------:R-:W-:-:S03]  /*2e100*/  IMAD.MOV.U32 R5, RZ, RZ, R131 ;  /* 0x000000ffff057224 */ /* 0x000fc600078e0083 */
[----:B------:R-:W4:Y:S04]  /*2e110*/  LDL.LU R186, [R1+0x20e0] ;  /* 0x0020e00001ba7983 */ /* 0x000f280000300800 */
[----:B------:R-:W4:Y:S04]  /*2e120*/  LDL.LU R126, [R1+0x20dc] ;  /* 0x0020dc00017e7983 */ /* 0x000f280000300800 */
[----:B------:R-:W4:Y:S01]  /*2e130*/  LDL.LU R127, [R1+0x20d8] ;  /* 0x0020d800017f7983 */ /* 0x000f220000300800 */
[----:B------:R-:W-:-:S03]  /*2e140*/  IMAD.MOV.U32 R125, RZ, RZ, R6 ;  /* 0x000000ffff7d7224 */ /* 0x000fc600078e0006 */
[----:B------:R-:W4:Y:S01]  /*2e150*/  LDL.LU R130, [R1+0x20d4] ;  /* 0x0020d40001827983 */ /* 0x000f220000300800 */
[----:B------:R-:W-:-:S03]  /*2e160*/  IMAD.MOV.U32 R6, RZ, RZ, R187 ;  /* 0x000000ffff067224 */ /* 0x000fc600078e00bb */
[----:B------:R-:W4:Y:S04]  /*2e170*/  LDL.LU R131, [R1+0x20d0] ;  /* 0x0020d00001837983 */ /* 0x000f280000300800 */
[----:B------:R-:W4:Y:S01]  /*2e180*/  LDL.LU R187, [R1+0x20cc] ;  /* 0x0020cc0001bb7983 */ /* 0x000f220000300800 */
[----:B------:R-:W-:Y:S01]  /*2e190*/  IMAD.MOV.U32 R23, RZ, RZ, R3 ;  /* 0x000000ffff177224 */ /* 0x000fe200078e0003 */
[C---:B--2---:R-:W-:Y:S06]  /*2e1a0*/  HMMA.1688.F32.TF32 R52, R240.reuse, R132, R52 ;  /* 0x00000084f034723c */ /* 0x044fec0000081034 */
[----:B---3--:R-:W-:Y:S06]  /*2e1b0*/  HMMA.1688.F32.TF32 R56, R240, R136, R56 ;  /* 0x00000088f038723c */ /* 0x008fec0000081038 */
[C---:B----4-:R-:W-:Y:S11]  /*2e1c0*/  HMMA.1688.F32.TF32 R12, R236.reuse, R154, R12 ;  /* 0x0000009aec0c723c */ /* 0x050ff6000008100c */
[----:B------:R-:W-:Y:S06]  /*2e1d0*/  STL.64 [R1+0xc40], R52 ;  /* 0x000c403401007387 */ /* 0x000fec0000100a00 */
[----:B------:R-:W-:Y:S04]  /*2e1e0*/  STL.64 [R1+0xc90], R56 ;  /* 0x000c903801007387 */ /* 0x000fe80000100a00 */
[----:B------:R-:W-:Y:S04]  /*2e1f0*/  STL.64 [R1+0xc98], R58 ;  /* 0x000c983a01007387 */ /* 0x000fe80000100a00 */
[----:B------:R-:W-:Y:S01]  /*2e200*/  STL [R1+0xc48], R54 ;  /* 0x000c483601007387 */ /* 0x000fe20000100800 */
[C---:B------:R-:W-:Y:S06]  /*2e210*/  HMMA.1688.F32.TF32 R36, R236.reuse, R182, R36 ;  /* 0x000000b6ec24723c */ /* 0x040fec0000081024 */
[C---:B------:R-:W-:Y:S06]  /*2e220*/  HMMA.1688.F32.TF32 R44, R236.reuse, R126, R44 ;  /* 0x0000007eec2c723c */ /* 0x040fec000008102c */
[C---:B------:R-:W-:Y:S06]  /*2e230*/  HMMA.1688.F32.TF32 R48, R236.reuse, R130, R48 ;  /* 0x00000082ec30723c */ /* 0x040fec0000081030 */
[----:B------:R-:W-:Y:S01]  /*2e240*/  HMMA.1688.F32.TF32 R40, R236, R186, R40 ;  /* 0x000000baec28723c */ /* 0x000fe20000081028 */
[----:B------:R-:W-:Y:S01]  /*2e250*/  IMAD.MOV.U32 R3, RZ, RZ, R7 ;  /* 0x000000ffff037224 */ /* 0x000fe200078e0007 */
[----:B------:R-:W-:Y:S01]  /*2e260*/  LOP3.LUT R173, R0, 0x20, RZ, 0x3c, !PT ;  /* 0x0000002000ad7812 */ /* 0x000fe200078e3cff */
[----:B------:R-:W-:Y:S04]  /*2e270*/  LDS R240, [R0+UR13+0x6080] ;  /* 0x0060800d00f07984 */ /* 0x000fe80008000800 */
[----:B------:R-:W-:Y:S10]  /*2e280*/  LDS R242, [R0+UR13+0x7080] ;  /* 0x0070800d00f27984 */ /* 0x000ff40008000800 */
        /* <DEDUP_REMOVED lines=8> */
[----:B------:R-:W-:-:S03]  /*2e310*/  IMAD.MOV.U32 R7, RZ, RZ, R2 ;  /* 0x000000ffff077224 */ /* 0x000fc600078e0002 */
[----:B------:R-:W-:Y:S04]  /*2e320*/  LDS R241, [R173+UR13+0x6080] ;  /* 0x0060800dadf17984 */ /* 0x000fe80008000800 */
[----:B------:R-:W2:Y:S01]  /*2e330*/  LDS R243, [R173+UR13+0x7080] ;  /* 0x0070800dadf37984 */ /* 0x000ea20008000800 */
[C---:B-1----:R-:W-:Y:S06]  /*2e340*/  HMMA.1688.F32.TF32 R36, R236.reuse, R178, R32 ;  /* 0x000000b2ec24723c */ /* 0x042fec0000081020 */
[C---:B------:R-:W-:Y:S06]  /*2e350*/  HMMA.1688.F32.TF32 R32, R236.reuse, R174, R28 ;  /* 0x000000aeec20723c */ /* 0x040fec000008101c */
[C---:B------:R-:W-:Y:S06]  /*2e360*/  HMMA.1688.F32.TF32 R28, R236.reuse, R170, R24 ;  /* 0x000000aaec1c723c */ /* 0x040fec0000081018 */
[C---:B------:R-:W-:Y:S06]  /*2e370*/  HMMA.1688.F32.TF32 R24, R236.reuse, R166, R20 ;  /* 0x000000a6ec18723c */ /* 0x040fec0000081014 */
[C---:B------:R-:W-:Y:S06]  /*2e380*/  HMMA.1688.F32.TF32 R20, R236.reuse, R162, R16 ;  /* 0x000000a2ec14723c */ /* 0x040fec0000081010 */
        /* <DEDUP_REMOVED lines=9> */
[----:B------:R-:W-:-:S03]  /*2e420*/  IMAD.MOV.U32 R248, RZ, RZ, R139 ;  /* 0x000000fffff87224 */ /* 0x000fc600078e008b */
[----:B------:R-:W-:Y:S04]  /*2e430*/  STL.64 [R1+0x890], R20 ;  /* 0x0008901401007387 */ /* 0x000fe80000100a00 */
[----:B------:R-:W-:Y:S04]  /*2e440*/  STL.64 [R1+0x898], R22 ;  /* 0x0008981601007387 */ /* 0x000fe80000100a00 */
[----:B------:R-:W-:Y:S01]  /*2e450*/  STL.64 [R1+0x880], R16 ;  /* 0x0008801001007387 */ /* 0x000fe20000100a00 */
[----:B------:R-:W-:-:S03]  /*2e460*/  IMAD.MOV.U32 R249, RZ, RZ, R142 ;  /* 0x000000fffff97224 */ /* 0x000fc600078e008e */
[----:B------:R-:W-:Y:S01]  /*2e470*/  STL.64 [R1+0x888], R18 ;  /* 0x0008881201007387 */ /* 0x000fe20000100a00 */
[----:B------:R-:W-:-:S03]  /*2e480*/  IMAD.MOV.U32 R250, RZ, RZ, R138 ;  /* 0x000000fffffa7224 */ /* 0x000fc600078e008a */
[----:B------:R-:W3:Y:S01]  /*2e490*/  LDL.LU R139, [R1+0x20c8] ;  /* 0x0020c800018b7983 */ /* 0x000ee20000300800 */
[----:B------:R-:W-:-:S03]  /*2e4a0*/  IMAD.MOV.U32 R251, RZ, RZ, R143 ;  /* 0x000000fffffb7224 */ /* 0x000fc600078e008f */
[----:B------:R-:W-:Y:S04]  /*2e4b0*/  STL.64 [R1+0xc20], R12 ;  /* 0x000c200c01007387 */ /* 0x000fe80000100a00 */
[----:B------:R1:W-:Y:S04]  /*2e4c0*/  STL.64 [R1+0xc28], R14 ;  /* 0x000c280e01007387 */ /* 0x0003e80000100a00 */
[----:B------:R-:W4:Y:S04]  /*2e4d0*/  LDL.LU R142, [R1+0x20c4] ;  /* 0x0020c400018e7983 */ /* 0x000f280000300800 */
[----:B------:R-:W2:Y:S04]  /*2e4e0*/  LDL.LU R138, [R1+0x20c0] ;  /* 0x0020c000018a7983 */ /* 0x000ea80000300800 */
[----:B------:R-:W3:Y:S01]  /*2e4f0*/  LDL.LU R143, [R1+0x20bc] ;  /* 0x0020bc00018f7983 */ /* 0x000ee20000300800 */
[C---:B-1----:R-:W-:Y:S03]  /*2e500*/  HMMA.1688.F32.TF32 R12, R236.reuse, R150, R8 ;  /* 0x00000096ec0c723c */ /* 0x042fe60000081008 */
[----:B------:R-:W3:Y:S03]  /*2e510*/  LDL.LU R8, [R1+0xc0] ;  /* 0x0000c00001087983 */ /* 0x000ee60000300800 */
[----:B------:R-:W-:-:S15]  /*2e520*/  HMMA.1688.F32.TF32 R4, R236, R146, R4 ;  /* 0x00000092ec04723c */ /* 0x000fde0000081004 */
[----:B------:R-:W-:-:S02]  /*2e530*/  NOP ;  /* 0x0000000000007918 */ /* 0x000fc40000000000 */
[----:B------:R1:W-:Y:S04]  /*2e540*/  STL.64 [R1+0xc00], R12 ;  /* 0x000c000c01007387 */ /* 0x0003e80000100a00 */
[----:B------:R1:W-:Y:S04]  /*2e550*/  STL.64 [R1+0xc08], R14 ;  /* 0x000c080e01007387 */ /* 0x0003e80000100a00 */
[----:B------:R1:W-:Y:S04]  /*2e560*/  STL.64 [R1+0xbe0], R4 ;  /* 0x000be00401007387 */ /* 0x0003e80000100a00 */
[----:B------:R1:W-:Y:S01]  /*2e570*/  STL.64 [R1+0xbe8], R6 ;  /* 0x000be80601007387 */ /* 0x0003e20000100a00 */
[----:B----4-:R-:W-:-:S02]  /*2e580*/  IMAD.MOV.U32 R11, RZ, RZ, R142 ;  /* 0x000000ffff0b7224 */ /* 0x010fc400078e008e */
[----:B--2---:R-:W-:Y:S02]  /*2e590*/  IMAD.MOV.U32 R9, RZ, RZ, R138 ;  /* 0x000000ffff097224 */ /* 0x004fe400078e008a */
[----:B------:R-:W2:Y:S01]  /*2e5a0*/  LDL.LU R138, [R1+0x20b8] ;  /* 0x0020b800018a7983 */ /* 0x000ea20000300800 */
[----:B---3--:R-:W-:-:S03]  /*2e5b0*/  IMAD.MOV.U32 R10, RZ, RZ, R143 ;  /* 0x000000ffff0a7224 */ /* 0x008fc600078e008f */
[----:B------:R-:W3:Y:S04]  /*2e5c0*/  LDL.LU R143, [R1+0x20b4] ;  /* 0x0020b400018f7983 */ /* 0x000ee80000300800 */
[----:B------:R-:W4:Y:S04]  /*2e5d0*/  LDL.LU R142, [R1+0x20b0] ;  /* 0x0020b000018e7983 */ /* 0x000f280000300800 */
        /* <DEDUP_REMOVED lines=67> */
[----:B------:R-:W-:-:S03]  /*2ea10*/  IMAD.MOV.U32 R2, RZ, RZ, R55 ;  /* 0x000000ffff027224 */ /* 0x000fc600078e0037 */
        /* <DEDUP_REMOVED lines=10> */
[----:B----4-:R-:W-:-:S03]  /*2eac0*/  IMAD.MOV.U32 R17, RZ, RZ, R142 ;  /* 0x000000ffff117224 */ /* 0x010fc600078e008e */
[----:B------:R-:W4:Y:S01]  /*2ead0*/  LDL.LU R21, [R1+0xdf4] ;  /* 0x000df40001157983 */ /* 0x000f220000300800 */
[----:B---3--:R-:W-:-:S03]  /*2eae0*/  IMAD.MOV.U32 R18, RZ, RZ, R143 ;  /* 0x000000ffff127224 */ /* 0x008fc600078e008f */
[----:B------:R-:W4:Y:S04]  /*2eaf0*/  LDL.LU R22, [R1+0xdf8] ;  /* 0x000df80001167983 */ /* 0x000f280000300800 */
[----:B------:R-:W4:Y:S04]  /*2eb00*/  LDL.LU R23, [R1+0xdfc] ;  /* 0x000dfc0001177983 */ /* 0x000f280000300800 */
[----:B------:R-:W3:Y:S01]  /*2eb10*/  LDL.LU R16, [R1+0xe0] ;  /* 0x0000e00001107983 */ /* 0x000ee20000300800 */
[----:B--2---:R-:W-:-:S03]  /*2eb20*/  IMAD.MOV.U32 R19, RZ, RZ, R138 ;  /* 0x000000ffff137224 */ /* 0x004fc600078e008a */
[----:B------:R-:W2:Y:S01]  /*2eb30*/  LDL.LU R142, [R1+0x20ac] ;  /* 0x0020ac00018e7983 */ /* 0x000ea20000300800 */
[----:B------:R-:W-:-:S03]  /*2eb40*/  IMAD.MOV.U32 R4, RZ, RZ, R139 ;  /* 0x000000ffff047224 */ /* 0x000fc600078e008b */
[----:B------:R-:W2:Y:S04]  /*2eb50*/  LDL.LU R143, [R1+0x20a8] ;  /* 0x0020a800018f7983 */ /* 0x000ea80000300800 */
[----:B------:R-:W4:Y:S04]  /*2eb60*/  LDL.LU R138, [R1+0x20a4] ;  /* 0x0020a400018a7983 */ /* 0x000f280000300800 */
[----:B------:R-:W4:Y:S01]  /*2eb70*/  LDL.LU R139, [R1+0x20a0] ;  /* 0x0020a000018b7983 */ /* 0x000f220000300800 */
[----:B------:R-:W-:Y:S02]  /*2eb80*/  IMAD.MOV.U32 R6, RZ, RZ, R134 ;  /* 0x000000ffff067224 */ /* 0x000fe400078e0086 */
[----:B------:R-:W-:Y:S01]  /*2eb90*/  IMAD.MOV.U32 R7, RZ, RZ, R135 ;  /* 0x000000ffff077224 */ /* 0x000fe200078e0087 */
        /* <DEDUP_REMOVED lines=8> */
[----:B------:R-:W1:Y:S01]  /*2ec20*/  LDS R247, [R177+UR13+0x7000] ;  /* 0x0070000db1f77984 */ /* 0x000e620008000800 */
        /* <DEDUP_REMOVED lines=12> */
[C---:B--2---:R-:W-:Y:S06]  /*2ecf0*/  HMMA.1688.F32.TF32 R88, R236.reuse, R142, R88 ;  /* 0x0000008eec58723c */ /* 0x044fec0000081058 */
[C---:B----4-:R-:W-:Y:S06]  /*2ed00*/  HMMA.1688.F32.TF32 R84, R236.reuse, R138, R84 ;  /* 0x0000008aec54723c */ /* 0x050fec0000081054 */
[----:B---3--:R-:W-:Y:S11]  /*2ed10*/  HMMA.1688.F32.TF32 R236, R236, R134, R60 ;  /* 0x00000086ecec723c */ /* 0x008ff6000008103c */
        /* <DEDUP_REMOVED lines=8> */
[----:B------:R-:W4:Y:S04]  /*2eda0*/  LDL.LU.64 R62, [R1+0x2070] ;  /* 0x00207000013e7983 */ /* 0x000f280000300a00 */
[----:B------:R-:W4:Y:S04]  /*2edb0*/  LDL.LU.64 R60, [R1+0x2068] ;  /* 0x00206800013c7983 */ /* 0x000f280000300a00 */
[----:B------:R-:W-:Y:S04]  /*2edc0*/  STL.64 [R1+0xa20], R236 ;  /* 0x000a20ec01007387 */ /* 0x000fe80000100a00 */
[----:B------:R-:W-:Y:S04]  /*2edd0*/  STL.64 [R1+0xa28], R238 ;  /* 0x000a28ee01007387 */ /* 0x000fe80000100a00 */
[----:B------:R-:W-:Y:S04]  /*2ede0*/  STL.64 [R1+0x870], R80 ;  /* 0x0008705001007387 */ /* 0x000fe80000100a00 */
[----:B------:R1:W-:Y:S01]  /*2edf0*/  STL.64 [R1+0x878], R82 ;  /* 0x0008785201007387 */ /* 0x0003e20000100a00 */
[C---:B------:R-:W-:Y:S03]  /*2ee00*/  HMMA.1688.F32.TF32 R36, R240.reuse, R150, R36 ;  /* 0x00000096f024723c */ /* 0x040fe60000081024 */
[----:B------:R-:W-:Y:S03]  /*2ee10*/  LDS R236, [R176+UR13+0x6080] ;  /* 0x0060800db0ec7984 */ /* 0x000fe60008000800 */
[C---:B------:R-:W-:Y:S01]  /*2ee20*/  HMMA.1688.F32.TF32 R28, R240.reuse, R142, R28 ;  /* 0x0000008ef01c723c */ /* 0x040fe2000008101c */
[----:B------:R-:W-:Y:S04]  /*2ee30*/  LDS R238, [R176+UR13+0x7080] ;  /* 0x0070800db0ee7984 */ /* 0x000fe80008000800 */
[----:B-1----:R-:W2:Y:S04]  /*2ee40*/  LDL.LU.64 R82, [R1+0x2060] ;  /* 0x0020600001527983 */ /* 0x002ea80000300a00 */
[----:B------:R-:W2:Y:S04]  /*2ee50*/  LDL.LU.64 R80, [R1+0x2058] ;  /* 0x0020580001507983 */ /* 0x000ea80000300a00 */
[----:B------:R-:W-:Y:S04]  /*2ee60*/  STL.64 [R1+0x860], R76 ;  /* 0x0008604c01007387 */ /* 0x000fe80000100a00 */
[----:B------:R1:W-:Y:S01]  /*2ee70*/  STL.64 [R1+0x868], R78 ;  /* 0x0008684e01007387 */ /* 0x0003e20000100a00 */
[----:B------:R-:W-:Y:S03]  /*2ee80*/  HMMA.1688.F32.TF32 R24, R240, R138, R24 ;  /* 0x0000008af018723c */ /* 0x000fe60000081018 */
[----:B------:R-:W-:Y:S03]  /*2ee90*/  LDS R237, [R177+UR13+0x6080] ;  /* 0x0060800db1ed7984 */ /* 0x000fe60008000800 */
[----:B------:R-:W-:Y:S01]  /*2eea0*/  HMMA.1688.F32.TF32 R16, R244, R130, R16 ;  /* 0x00000082f410723c */ /* 0x000fe20000081010 */
[----:B------:R-:W3:Y:S04]  /*2eeb0*/  LDS R239, [R177+UR13+0x7080] ;  /* 0x0070800db1ef7984 */ /* 0x000ee80008000800 */
        /* <DEDUP_REMOVED lines=54> */
[----:B------:R1:W-:Y:S01]  /*2f220*/  STL.64 [R1+0xc88], R26 ;  /* 0x000c881a01007387 */ /* 0x0003e20000100a00 */
[C---:B------:R-:W-:Y:S03]  /*2f230*/  HMMA.1688.F32.TF32 R4, R244.reuse, R182, R4 ;  /* 0x000000b6f404723c */ /* 0x040fe60000081004 */
[----:B-1----:R-:W2:Y:S04]  /*2f240*/  LDL.LU.64 R26, [R1+0x1f80] ;  /* 0x001f8000011a7983 */ /* 0x002ea80000300a00 */
[----:B------:R-:W2:Y:S04]  /*2f250*/  LDL.LU.64 R24, [R1+0x1f78] ;  /* 0x001f780001187983 */ /* 0x000ea80000300a00 */
[----:B------:R-:W3:Y:S04]  /*2f260*/  LDL.LU.64 R22, [R1+0x1f70] ;  /* 0x001f700001167983 */ /* 0x000ee80000300a00 */
[----:B------:R-:W3:Y:S04]  /*2f270*/  LDL.LU.64 R20, [R1+0x1f68] ;  /* 0x001f680001147983 */ /* 0x000ee80000300a00 */
[----:B------:R1:W-:Y:S04]  /*2f280*/  STL.64 [R1+0xc70], R240 ;  /* 0x000c70f001007387 */ /* 0x0003e80000100a00 */
[----:B------:R1:W-:Y:S04]  /*2f290*/  STL.64 [R1+0xc78], R242 ;  /* 0x000c78f201007387 */ /* 0x0003e80000100a00 */
[----:B-1----:R-:W4:Y:S04]  /*2f2a0*/  LDL.LU R240, [R1+0xa0] ;  /* 0x0000a00001f07983 */ /* 0x002f280000300800 */
[----:B------:R-:W4:Y:S04]  /*2f2b0*/  LDL.LU R241, [R1+0xa4] ;  /* 0x0000a40001f17983 */ /* 0x000f280000300800 */
[----:B------:R-:W4:Y:S04]  /*2f2c0*/  LDL.LU R242, [R1+0xa8] ;  /* 0x0000a80001f27983 */ /* 0x000f280000300800 */
[----:B------:R-:W4:Y:S04]  /*2f2d0*/  LDL.LU R243, [R1+0xac] ;  /* 0x0000ac0001f37983 */ /* 0x000f280000300800 */
        /* <DEDUP_REMOVED lines=14> */
[----:B-1----:R-:W2:Y:S04]  /*2f3c0*/  LDL.LU.64 R6, [R1+0x1f30] ;  /* 0x001f300001067983 */ /* 0x002ea80000300a00 */
[----:B------:R-:W2:Y:S01]  /*2f3d0*/  LDL.LU.64 R4, [R1+0x1f28] ;  /* 0x001f280001047983 */ /* 0x000ea20000300a00 */
[C---:B------:R-:W-:Y:S06]  /*2f3e0*/  HMMA.1688.F32.TF32 R248, R244.reuse, R174, R248 ;  /* 0x000000aef4f8723c */ /* 0x040fec00000810f8 */
[----:B----4-:R-:W-:-:S15]  /*2f3f0*/  HMMA.1688.F32.TF32 R240, R244, R178, R240 ;  /* 0x000000b2f4f0723c */ /* 0x010fde00000810f0 */
[----:B------:R-:W-:-:S08]  /*2f400*/  NOP ;  /* 0x0000000000007918 */ /* 0x000fd00000000000 */
[----:B------:R-:W-:Y:S04]  /*2f410*/  STL.64 [R1+0x700], R240 ;  /* 0x000700f001007387 */ /* 0x000fe80000100a00 */
[----:B------:R2:W-:Y:S04]  /*2f420*/  STL.64 [R1+0x708], R242 ;  /* 0x000708f201007387 */ /* 0x0005e80000100a00 */
[----:B------:R-:W-:Y:S04]  /*2f430*/  STL.64 [R1+0x6e0], R248 ;  /* 0x0006e0f801007387 */ /* 0x000fe80000100a00 */
[----:B------:R-:W-:Y:S01]  /*2f440*/  STL.64 [R1+0x6e8], R250 ;  /* 0x0006e8fa01007387 */ /* 0x000fe20000100a00 */
        /* <DEDUP_REMOVED lines=10> */
[----:B------:R1:W-:Y:S04]  /*2f4f0*/  STL.64 [R1+0x698], R14 ;  /* 0x0006980e01007387 */ /* 0x0003e80000100a00 */
[----:B------:R-:W-:Y:S04]  /*2f500*/  STL.64 [R1+0x680], R8 ;  /* 0x0006800801007387 */ /* 0x000fe80000100a00 */
[----:B------:R2:W-:Y:S01]  /*2f510*/  STL.64 [R1+0x688], R10 ;  /* 0x0006880a01007387 */ /* 0x0005e20000100a00 */
[C---:B-1----:R-:W-:Y:S08]  /*2f520*/  HMMA.1688.F32.TF32 R12, R244.reuse, R150, R24 ;  /* 0x00000096f40c723c */ /* 0x042ff00000081018 */
[----:B------:R-:W-:Y:S01]  /*2f530*/  STL.64 [R1+0x670], R4 ;  /* 0x0006700401007387 */ /* 0x000fe20000100a00 */
[C---:B--2---:R-:W-:Y:S03]  /*2f540*/  HMMA.1688.F32.TF32 R8, R244.reuse, R146, R28 ;  /* 0x00000092f408723c */ /* 0x044fe6000008101c */
[----:B------:R1:W-:Y:S03]  /*2f550*/  STL.64 [R1+0x678], R6 ;  /* 0x0006780601007387 */ /* 0x0003e60000100a00 */
[C---:B-1----:R-:W-:Y:S08]  /*2f560*/  HMMA.1688.F32.TF32 R4, R244.reuse, R142, R32 ;  /* 0x0000008ef404723c */ /* 0x042ff00000081020 */
[----:B------:R-:W-:Y:S04]  /*2f570*/  STL.64 [R1+0x660], R12 ;  /* 0x0006600c01007387 */ /* 0x000fe80000100a00 */
[----:B------:R1:W-:Y:S04]  /*2f580*/  STL.64 [R1+0x668], R14 ;  /* 0x0006680e01007387 */ /* 0x0003e80000100a00 */
[----:B------:R-:W2:Y:S04]  /*2f590*/  LDL.LU R248, [R1+0xe90] ;  /* 0x000e900001f87983 */ /* 0x000ea80000300800 */
[----:B------:R-:W-:Y:S04]  /*2f5a0*/  STL.64 [R1+0x650], R8 ;  /* 0x0006500801007387 */ /* 0x000fe80000100a00 */
[----:B------:R3:W-:Y:S04]  /*2f5b0*/  STL.64 [R1+0x658], R10 ;  /* 0x0006580a01007387 */ /* 0x0007e80000100a00 */
[----:B------:R-:W-:Y:S04]  /*2f5c0*/  STL.64 [R1+0x640], R4 ;  /* 0x0006400401007387 */ /* 0x000fe80000100a00 */
[----:B------:R4:W-:Y:S04]  /*2f5d0*/  STL.64 [R1+0x648], R6 ;  /* 0x0006480601007387 */ /* 0x0009e80000100a00 */
[----:B------:R-:W2:Y:S04]  /*2f5e0*/  LDL.LU R249, [R1+0xe94] ;  /* 0x000e940001f97983 */ /* 0x000ea80000300800 */
[----:B------:R-:W2:Y:S04]  /*2f5f0*/  LDL.LU R250, [R1+0xe98] ;  /* 0x000e980001fa7983 */ /* 0x000ea80000300800 */
[----:B------:R-:W2:Y:S01]  /*2f600*/  LDL.LU R251, [R1+0xe9c] ;  /* 0x000e9c0001fb7983 */ /* 0x000ea20000300800 */
[C---:B-1----:R-:W-:Y:S06]  /*2f610*/  HMMA.1688.F32.TF32 R12, R244.reuse, R138, R36 ;  /* 0x0000008af40c723c */ /* 0x042fec0000081024 */
[----:B---3--:R-:W-:Y:S06]  /*2f620*/  HMMA.1688.F32.TF32 R8, R244, R134, R40 ;  /* 0x00000086f408723c */ /* 0x008fec0000081028 */
[C---:B----4-:R-:W-:Y:S11]  /*2f630*/  HMMA.1688.F32.TF32 R4, R236.reuse, R130, R44 ;  /* 0x00000082ec04723c */ /* 0x050ff6000008102c */
        /* <DEDUP_REMOVED lines=22> */
[----:B------:R-:W2:Y:S08]  /*2f7a0*/  LDS R15, [R173+UR13+0x7100] ;  /* 0x0071000dad0f7984 */ /* 0x000eb00008000800 */
        /* <DEDUP_REMOVED lines=12> */
[----:B------:R1:W-:Y:S04]  /*2f870*/  STL.64 [R1+0x558], R18 ;  /* 0x0005581201007387 */ /* 0x0003e80000100a00 */
[----:B------:R-:W-:Y:S04]  /*2f880*/  LDS R8, [R176+UR13+0x6100] ;  /* 0x0061000db0087984 */ /* 0x000fe80008000800 */
[----:B------:R-:W-:Y:S04]  /*2f890*/  STL.64 [R1+0x540], R4 ;  /* 0x0005400401007387 */ /* 0x000fe80000100a00 */
[----:B------:R3:W-:Y:S01]  /*2f8a0*/  STL.64 [R1+0x548], R6 ;  /* 0x0005480601007387 */ /* 0x0007e20000100a00 */
[C---:B-1----:R-:W-:Y:S03]  /*2f8b0*/  HMMA.1688.F32.TF32 R16, R236.reuse, R146, R88 ;  /* 0x00000092ec10723c */ /* 0x042fe60000081058 */
[----:B------:R-:W-:Y:S04]  /*2f8c0*/  LDS R10, [R176+UR13+0x7100] ;  /* 0x0071000db00a7984 */ /* 0x000fe80008000800 */
[----:B------:R-:W-:Y:S01]  /*2f8d0*/  LDS R9, [R177+UR13+0x6100] ;  /* 0x0061000db1097984 */ /* 0x000fe20008000800 */
[----:B---3--:R-:W-:Y:S03]  /*2f8e0*/  HMMA.1688.F32.TF32 R4, R236, R154, R60 ;  /* 0x0000009aec04723c */ /* 0x008fe6000008103c */
[----:B------:R-:W1:-:S15]  /*2f8f0*/  LDS R11, [R177+UR13+0x7100] ;  /* 0x0071000db10b7984 */ /* 0x000e5e0008000800 */
[----:B------:R-:W-:-:S05]  /*2f900*/  NOP ;  /* 0x0000000000007918 */ /* 0x000fca0000000000 */
[----:B------:R-:W-:Y:S04]  /*2f910*/  STL.64 [R1+0x530], R4 ;  /* 0x0005300401007387 */ /* 0x000fe80000100a00 */
[----:B------:R3:W-:Y:S04]  /*2f920*/  STL.64 [R1+0x538], R6 ;  /* 0x0005380601007387 */ /* 0x0007e80000100a00 */
[----:B------:R-:W-:Y:S04]  /*2f930*/  STL.64 [R1+0x4e0], R20 ;  /* 0x0004e01401007387 */ /* 0x000fe80000100a00 */
[----:B------:R4:W-:Y:S01]  /*2f940*/  STL.64 [R1+0x4e8], R22 ;  /* 0x0004e81601007387 */ /* 0x0009e20000100a00 */
[C---:B---3--:R-:W-:Y:S03]  /*2f950*/  HMMA.1688.F32.TF32 R4, R236.reuse, R142, R92 ;  /* 0x0000008eec04723c */ /* 0x048fe6000008105c */
[----:B------:R-:W-:Y:S04]  /*2f960*/  STL.64 [R1+0x450], R16 ;  /* 0x0004501001007387 */ /* 0x000fe80000100a00 */
[----:B------:R3:W-:Y:S01]  /*2f970*/  STL.64 [R1+0x458], R18 ;  /* 0x0004581201007387 */ /* 0x0007e20000100a00 */
[C---:B----4-:R-:W-:Y:S03]  /*2f980*/  HMMA.1688.F32.TF32 R20, R236.reuse, R138, R96 ;  /* 0x0000008aec14723c */ /* 0x050fe60000081060 */
[----:B------:R-:W-:Y:S04]  /*2f990*/  LDS R92, [R0+UR13+0x6200] ;  /* 0x0062000d005c7984 */ /* 0x000fe80008000800 */
[----:B------:R-:W-:Y:S01]  /*2f9a0*/  LDS R94, [R0+UR13+0x7200] ;  /* 0x0072000d005e7984 */ /* 0x000fe20008000800 */
[----:B---3--:R-:W-:Y:S03]  /*2f9b0*/  HMMA.1688.F32.TF32 R16, R236, R134, R100 ;  /* 0x00000086ec10723c */ /* 0x008fe60000081064 */
[----:B------:R-:W-:Y:S04]  /*2f9c0*/  LDS R93, [R173+UR13+0x6200] ;  /* 0x0062000dad5d7984 */ /* 0x000fe80008000800 */
[----:B------:R-:W-:Y:S04]  /*2f9d0*/  LDS R95, [R173+UR13+0x7200] ;  /* 0x0072000dad5f7984 */ /* 0x000fe80008000800 */
[----:B------:R-:W-:Y:S04]  /*2f9e0*/  STL.64 [R1+0x440], R4 ;  /* 0x0004400401007387 */ /* 0x000fe80000100a00 */
[----:B------:R-:W-:Y:S04]  /*2f9f0*/  STL.64 [R1+0x448], R6 ;  /* 0x0004480601007387 */ /* 0x000fe80000100a00 */
[----:B------:R-:W-:Y:S04]  /*2fa00*/  STL.64 [R1+0x420], R20 ;  /* 0x0004201401007387 */ /* 0x000fe80000100a00 */
[----:B------:R-:W-:Y:S04]  /*2fa10*/  STL.64 [R1+0x428], R22 ;  /* 0x0004281601007387 */ /* 0x000fe80000100a00 */
[----:B------:R-:W-:Y:S04]  /*2fa20*/  STL.64 [R1+0x320], R16 ;  /* 0x0003201001007387 */ /* 0x000fe80000100a00 */
[----:B------:R2:W-:Y:S04]  /*2fa30*/  STL.64 [R1+0x328], R18 ;  /* 0x0003281201007387 */ /* 0x0005e80000100a00 */
[----:B------:R-:W3:Y:S04]  /*2fa40*/  LDL.LU R28, [R1+0xd90] ;  /* 0x000d9000011c7983 */ /* 0x000ee80000300800 */
[----:B------:R-:W-:Y:S04]  /*2fa50*/  LDS R4, [R0+UR13+0x6180] ;  /* 0x0061800d00047984 */ /* 0x000fe80008000800 */
[----:B------:R-:W-:Y:S04]  /*2fa60*/  LDS R6, [R0+UR13+0x7180] ;  /* 0x0071800d00067984 */ /* 0x000fe80008000800 */
[----:B------:R-:W-:Y:S04]  /*2fa70*/  LDS R5, [R173+UR13+0x6180] ;  /* 0x0061800dad057984 */ /* 0x000fe80008000800 */
[----:B------:R-:W4:Y:S01]  /*2fa80*/  LDS R7, [R173+UR13+0x7180] ;  /* 0x0071800dad077984 */ /* 0x000f220008000800 */
[----:B--2---:R-:W-:-:S15]  /*2fa90*/  HMMA.1688.F32.TF32 R16, R12, R130, R248 ;  /* 0x000000820c10723c */ /* 0x004fde00000810f8 */
[----:B------:R-:W-:-:S08]  /*2faa0*/  NOP ;  /* 0x0000000000007918 */ /* 0x000fd00000000000 */
[----:B------:R2:W-:Y:S04]  /*2fab0*/  STL.64 [R1+0x310], R16 ;  /* 0x0003101001007387 */ /* 0x0005e80000100a00 */
[----:B------:R1:W-:Y:S04]  /*2fac0*/  STL.64 [R1+0x318], R18 ;  /* 0x0003181201007387 */ /* 0x0003e80000100a00 */
        /* <DEDUP_REMOVED lines=19> */
[----:B--2---:R-:W2:Y:S04]  /*2fc00*/  LDL.LU R16, [R1+0xe70] ;  /* 0x000e700001107983 */ /* 0x004ea80000300800 */
[----:B------:R-:W2:Y:S04]  /*2fc10*/  LDL.LU R17, [R1+0xe74] ;  /* 0x000e740001117983 */ /* 0x000ea80000300800 */
[----:B-1----:R-:W2:Y:S04]  /*2fc20*/  LDL.LU R18, [R1+0xe78] ;  /* 0x000e780001127983 */ /* 0x002ea80000300800 */
        /* <DEDUP_REMOVED lines=39> */
[C---:B----4-:R-:W-:Y:S06]  /*2fea0*/  HMMA.1688.F32.TF32 R64, R12.reuse, R126, R20 ;  /* 0x0000007e0c40723c */ /* 0x050fec0000081014 */
[----:B------:R-:W-:-:S15]  /*2feb0*/  HMMA.1688.F32.TF32 R20, R12, R182, R240 ;  /* 0x000000b60c14723c */ /* 0x000fde00000810f0 */
[----:B------:R-:W-:-:S02]  /*2fec0*/  NOP ;  /* 0x0000000000007918 */ /* 0x000fc40000000000 */
[----:B------:R-:W-:Y:S04]  /*2fed0*/  STL.64 [R1+0x300], R64 ;  /* 0x0003004001007387 */ /* 0x000fe80000100a00 */
[----:B------:R-:W-:Y:S04]  /*2fee0*/  STL.64 [R1+0x308], R66 ;  /* 0x0003084201007387 */ /* 0x000fe80000100a00 */
[----:B------:R-:W-:Y:S04]  /*2fef0*/  STL.64 [R1+0x2f0], R60 ;  /* 0x0002f03c01007387 */ /* 0x000fe80000100a00 */
[----:B------:R-:W-:Y:S04]  /*2ff00*/  STL.64 [R1+0x2f8], R62 ;  /* 0x0002f83e01007387 */ /* 0x000fe80000100a00 */
[----:B------:R-:W2:Y:S04]  /*2ff10*/  LDL.LU R240, [R1+0xea0] ;  /* 0x000ea00001f07983 */ /* 0x000ea80000300800 */
[----:B------:R-:W-:Y:S04]  /*2ff20*/  STL.64 [R1+0x2e0], R20 ;  /* 0x0002e01401007387 */ /* 0x000fe80000100a00 */
[----:B------:R-:W-:Y:S04]  /*2ff30*/  STL.64 [R1+0x2e8], R22 ;  /* 0x0002e81601007387 */ /* 0x000fe80000100a00 */
[----:B------:R1:W-:Y:S04]  /*2ff40*/  STL.64 [R1+0x390], R16 ;  /* 0x0003901001007387 */ /* 0x0003e80000100a00 */
[----:B------:R3:W-:Y:S04]  /*2ff50*/  STL.64 [R1+0x398], R18 ;  /* 0x0003981201007387 */ /* 0x0007e80000100a00 */
[----:B------:R-:W2:Y:S04]  /*2ff60*/  LDL.LU R241, [R1+0xea4] ;  /* 0x000ea40001f17983 */ /* 0x000ea80000300800 */
[----:B------:R-:W2:Y:S04]  /*2ff70*/  LDL.LU R242, [R1+0xea8] ;  /* 0x000ea80001f27983 */ /* 0x000ea80000300800 */
[----:B------:R-:W2:Y:S04]  /*2ff80*/  LDL.LU R243, [R1+0xeac] ;  /* 0x000eac0001f37983 */ /* 0x000ea80000300800 */
[----:B-1----:R-:W4:Y:S04]  /*2ff90*/  LDL.LU R16, [R1+0xeb0] ;  /* 0x000eb00001107983 */ /* 0x002f280000300800 */
[----:B------:R-:W4:Y:S04]  /*2ffa0*/  LDL.LU R17, [R1+0xeb4] ;  /* 0x000eb40001117983 */ /* 0x000f280000300800 */
[----:B---3--:R-:W4:Y:S04]  /*2ffb0*/  LDL.LU R18, [R1+0xeb8] ;  /* 0x000eb80001127983 */ /* 0x008f280000300800 */
        /* <DEDUP_REMOVED lines=8> */
[----:B------:R-:W2:Y:S01]  /*30040*/  LDL.LU R251, [R1+0xbcc] ;  /* 0x000bcc0001fb7983 */ /* 0x000ea20000300800 */
        /* <DEDUP_REMOVED lines=37> */
[C---:B------:R-:W-:Y:S03]  /*302a0*/  HMMA.1688.F32.TF32 R24, R8.reuse, R186, R116 ;  /* 0x000000ba0818723c */ /* 0x040fe60000081074 */
        /* <DEDUP_REMOVED lines=13> */
[C---:B-1----:R-:W-:Y:S10]  /*30380*/  HMMA.1688.F32.TF32 R12, R8.reuse, R170, R196 ;  /* 0x000000aa080c723c */ /* 0x042ff400000810c4 */
        /* <DEDUP_REMOVED lines=12> */
[----:B------:R4:W-:Y:S01]  /*30450*/  STL.64 [R1+0x238], R26 ;  /* 0x0002381a01007387 */ /* 0x0009e20000100a00 */
[C---:B-1----:R-:W-:Y:S03]  /*30460*/  HMMA.1688.F32.TF32 R28, R8.reuse, R154, R212 ;  /* 0x0000009a081c723c */ /* 0x042fe600000810d4 */
[----:B------:R-:W-:Y:S04]  /*30470*/  STL.64 [R1+0x210], R12 ;  /* 0x0002100c01007387 */ /* 0x000fe80000100a00 */
[----:B------:R1:W-:Y:S01]  /*30480*/  STL.64 [R1+0x218], R14 ;  /* 0x0002180e01007387 */ /* 0x0003e20000100a00 */
[C---:B----4-:R-:W-:Y:S03]  /*30490*/  HMMA.1688.F32.TF32 R24, R8.reuse, R150, R216 ;  /* 0x000000960818723c */ /* 0x050fe600000810d8 */
        /* <DEDUP_REMOVED lines=9> */
[C---:B----4-:R-:W-:Y:S03]  /*30530*/  HMMA.1688.F32.TF32 R28, R8.reuse, R142, R224 ;  /* 0x0000008e081c723c */ /* 0x050fe600000810e0 */
[----:B------:R-:W-:Y:S04]  /*30540*/  STL.64 [R1+0x1b0], R12 ;  /* 0x0001b00c01007387 */ /* 0x000fe80000100a00 */
[----:B------:R4:W-:Y:S01]  /*30550*/  STL.64 [R1+0x1b8], R14 ;  /* 0x0001b80e01007387 */ /* 0x0009e20000100a00 */
[C---:B---3--:R-:W-:Y:S06]  /*30560*/  HMMA.1688.F32.TF32 R24, R8.reuse, R138, R228 ;  /* 0x0000008a0818723c */ /* 0x048fec00000810e4 */
[----:B----4-:R-:W-:Y:S06]  /*30570*/  HMMA.1688.F32.TF32 R12, R8, R134, R232 ;  /* 0x00000086080c723c */ /* 0x010fec00000810e8 */
[C---:B------:R-:W-:Y:S03]  /*30580*/  HMMA.1688.F32.TF32 R8, R4.reuse, R130, R20 ;  /* 0x000000820408723c */ /* 0x040fe60000081014 */
[----:B------:R-:W-:Y:S04]  /*30590*/  STL.64 [R1+0x1a0], R28 ;  /* 0x0001a01c01007387 */ /* 0x000fe80000100a00 */
[----:B------:R-:W-:Y:S01]  /*305a0*/  STL.64 [R1+0x1a8], R30 ;  /* 0x0001a81e01007387 */ /* 0x000fe20000100a00 */
[C---:B------:R-:W-:Y:S03]  /*305b0*/  HMMA.1688.F32.TF32 R16, R4.reuse, R126, R16 ;  /* 0x0000007e0410723c */ /* 0x040fe60000081010 */
[----:B------:R-:W-:Y:S04]  /*305c0*/  STL.64 [R1+0x140], R24 ;  /* 0x0001401801007387 */ /* 0x000fe80000100a00 */
[----:B------:R-:W-:Y:S04]  /*305d0*/  STL.64 [R1+0x148], R26 ;  /* 0x0001481a01007387 */ /* 0x000fe80000100a00 */
[----:B------:R-:W-:Y:S04]  /*305e0*/  STL.64 [R1+0x110], R12 ;  /* 0x0001100c01007387 */ /* 0x000fe80000100a00 */
[----:B------:R2:W-:Y:S04]  /*305f0*/  STL.64 [R1+0x118], R14 ;  /* 0x0001180e01007387 */ /* 0x0005e80000100a00 */
[----:B------:R-:W-:Y:S04]  /*30600*/  STL.64 [R1+0x100], R8 ;  /* 0x0001000801007387 */ /* 0x000fe80000100a00 */
[----:B------:R3:W-:Y:S01]  /*30610*/  STL.64 [R1+0x108], R10 ;  /* 0x0001080a01007387 */ /* 0x0007e20000100a00 */
[C---:B--2---:R-:W-:Y:S06]  /*30620*/  HMMA.1688.F32.TF32 R12, R4.reuse, R186, R240 ;  /* 0x000000ba040c723c */ /* 0x044fec00000810f0 */
[C---:B---3--:R-:W-:Y:S01]  /*30630*/  HMMA.1688.F32.TF32 R8, R4.reuse, R182, R248 ;  /* 0x000000b60408723c */ /* 0x048fe200000810f8 */
[----:B------:R2:W-:Y:S04]  /*30640*/  STL.64 [R1+0xf0], R16 ;  /* 0x0000f01001007387 */ /* 0x0005e80000100a00 */
[----:B------:R3:W-:Y:S04]  /*30650*/  STL.64 [R1+0xf8], R18 ;  /* 0x0000f81201007387 */ /* 0x0007e80000100a00 */
[----:B------:R-:W4:Y:S08]  /*30660*/  LDL.LU R20, [R1+0xed0] ;  /* 0x000ed00001147983 */ /* 0x000f300000300800 */
[----:B------:R-:W-:Y:S04]  /*30670*/  STL.64 [R1+0xe0], R12 ;  /* 0x0000e00c01007387 */ /* 0x000fe80000100a00 */
[----:B------:R1:W-:Y:S04]  /*30680*/  STL.64 [R1+0xe8], R14 ;  /* 0x0000e80e01007387 */ /* 0x0003e80000100a00 */
[----:B------:R-:W-:Y:S04]  /*30690*/  STL.64 [R1+0xd0], R8 ;  /* 0x0000d00801007387 */ /* 0x000fe80000100a00 */
        /* <DEDUP_REMOVED lines=55> */
[----:B------:R-:W2:Y:S01]  /*30a10*/  LDL.LU R19, [R1+0x27c] ;  /* 0x00027c0001137983 */ /* 0x000ea20000300800 */
[C---:B-1----:R-:W-:Y:S06]  /*30a20*/  HMMA.1688.F32.TF32 R12, R4.reuse, R174, R56 ;  /* 0x000000ae040c723c */ /* 0x042fec0000081038 */
[C---:B----4-:R-:W-:Y:S06]  /*30a30*/  HMMA.1688.F32.TF32 R60, R4.reuse, R178, R104 ;  /* 0x000000b2043c723c */ /* 0x050fec0000081068 */
[----:B------:R-:W-:-:S15]  /*30a40*/  HMMA.1688.F32.TF32 R8, R4, R170, R52 ;  /* 0x000000aa0408723c */ /* 0x000fde0000081034 */
[----:B------:R-:W-:-:S02]  /*30a50*/  NOP ;  /* 0x0000000000007918 */ /* 0x000fc40000000000 */
[----:B------:R-:W-:Y:S01]  /*30a60*/  STL.64 [R1+0xc0], R60 ;  /* 0x0000c03c01007387 */ /* 0x000fe20000100a00 */
[C---:B------:R-:W-:Y:S03]  /*30a70*/  HMMA.1688.F32.TF32 R48, R4.reuse, R166, R48 ;  /* 0x000000a60430723c */ /* 0x040fe60000081030 */
[----:B------:R-:W-:Y:S04]  /*30a80*/  STL.64 [R1+0xc8], R62 ;  /* 0x0000c83e01007387 */ /* 0x000fe80000100a00 */
        /* <DEDUP_REMOVED lines=13> */
[----:B---3--:R-:W-:Y:S01]  /*30b60*/  HMMA.1688.F32.TF32 R8, R4, R150, R240 ;  /* 0x000000960408723c */ /* 0x008fe200000810f0 */
[----:B------:R-:W3:-:S15]  /*30b70*/  LDL.LU R240, [R1+0x3c0] ;  /* 0x0003c00001f07983 */ /* 0x000ede0000300800 */
[----:B------:R-:W-:-:S01]  /*30b80*/  NOP ;  /* 0x0000000000007918 */ /* 0x000fc20000000000 */
[----:B------:R-:W-:Y:S04]  /*30b90*/  STL.64 [R1+0x60], R12 ;  /* 0x0000600c01007387 */ /* 0x000fe80000100a00 */
[----:B------:R1:W-:Y:S04]  /*30ba0*/  STL.64 [R1+0x68], R14 ;  /* 0x0000680e01007387 */ /* 0x0003e80000100a00 */
[----:B------:R-:W-:Y:S04]  /*30bb0*/  STL.64 [R1+0x50], R8 ;  /* 0x0000500801007387 */ /* 0x000fe80000100a00 */
[----:B------:R4:W-:Y:S04]  /*30bc0*/  STL.64 [R1+0x58], R10 ;  /* 0x0000580a01007387 */ /* 0x0009e80000100a00 */
[----:B------:R-:W3:Y:S04]  /*30bd0*/  LDL.LU R241, [R1+0x3c4] ;  /* 0x0003c40001f17983 */ /* 0x000ee80000300800 */
[----:B------:R-:W3:Y:S04]  /*30be0*/  LDL.LU R242, [R1+0x3c8] ;  /* 0x0003c80001f27983 */ /* 0x000ee80000300800 */
[----:B------:R-:W3:Y:S01]  /*30bf0*/  LDL.LU R243, [R1+0x3cc] ;  /* 0x0003cc0001f37983 */ /* 0x000ee20000300800 */
[C---:B------:R-:W-:Y:S06]  /*30c00*/  HMMA.1688.F32.TF32 R32, R4.reuse, R146, R32 ;  /* 0x000000920420723c */ /* 0x040fec0000081020 */
[C---:B-1----:R-:W-:Y:S06]  /*30c10*/  HMMA.1688.F32.TF32 R12, R4.reuse, R142, R28 ;  /* 0x0000008e040c723c */ /* 0x042fec000008101c */
[C---:B----4-:R-:W-:Y:S06]  /*30c20*/  HMMA.1688.F32.TF32 R8, R4.reuse, R138, R24 ;  /* 0x0000008a0408723c */ /* 0x050fec0000081018 */
[----:B------:R-:W-:Y:S05]  /*30c30*/  HMMA.1688.F32.TF32 R4, R4, R134, R20 ;  /* 0x000000860404723c */ /* 0x000fea0000081014 */
[----:B------:R-:W-:Y:S04]  /*30c40*/  STL.64 [R1+0x40], R32 ;  /* 0x0000402001007387 */ /* 0x000fe80000100a00 */
[----:B------:R-:W-:Y:S04]  /*30c50*/  STL.64 [R1+0x48], R34 ;  /* 0x0000482201007387 */ /* 0x000fe80000100a00 */
[----:B------:R-:W-:Y:S04]  /*30c60*/  STL.64 [R1+0x30], R12 ;  /* 0x0000300c01007387 */ /* 0x000fe80000100a00 */
[----:B------:R-:W-:Y:S04]  /*30c70*/  STL.64 [R1+0x38], R14 ;  /* 0x0000380e01007387 */ /* 0x000fe80000100a00 */
[----:B------:R-:W4:Y:S04]  /*30c80*/  LDL.LU R20, [R1+0x430] ;  /* 0x0004300001147983 */ /* 0x000f280000300800 */
[----:B------:R-:W-:Y:S04]  /*30c90*/  STL.64 [R1+0x20], R8 ;  /* 0x0000200801007387 */ /* 0x000fe80000100a00 */
[----:B------:R-:W-:Y:S04]  /*30ca0*/  STL.64 [R1+0x28], R10 ;  /* 0x0000280a01007387 */ /* 0x000fe80000100a00 */
[----:B------:R-:W-:Y:S04]  /*30cb0*/  STL.64 [R1+0x10], R4 ;  /* 0x0000100401007387 */ /* 0x000fe80000100a00 */
[----:B------:R2:W-:Y:S01]  /*30cc0*/  STL.64 [R1+0x18], R6 ;  /* 0x0000180601007387 */ /* 0x0005e20000100a00 */
[C---:B------:R-:W-:Y:S03]  /*30cd0*/  HMMA.1688.F32.TF32 R248, R44.reuse, R126, R248 ;  /* 0x0000007e2cf8723c */ /* 0x040fe600000810f8 */
[----:B------:R-:W4:Y:S04]  /*30ce0*/  LDL.LU R21, [R1+0x434] ;  /* 0x0004340001157983 */ /* 0x000f280000300800 */
[----:B------:R-:W4:Y:S01]  /*30cf0*/  LDL.LU R22, [R1+0x438] ;  /* 0x0004380001167983 */ /* 0x000f220000300800 */
[----:B--2---:R-:W-:Y:S03]  /*30d00*/  HMMA.1688.F32.TF32 R4, R44, R130, R16 ;  /* 0x000000822c04723c */ /* 0x004fe60000081010 */
[----:B------:R-:W4:Y:S04]  /*30d10*/  LDL.LU R23, [R1+0x43c] ;  /* 0x00043c0001177983 */ /* 0x000f280000300800 */
[----:B------:R-:W2:-:S15]  /*30d20*/  LDL.LU R28, [R1+0x460] ;  /* 0x00046000011c7983 */ /* 0x000e9e0000300800 */
[----:B------:R-:W-:-:S01]  /*30d30*/  NOP ;  /* 0x0000000000007918 */ /* 0x000fc20000000000 */
[----:B------:R-:W-:Y:S04]  /*30d40*/  STL.64 [R1], R4 ;  /* 0x0000000401007387 */ /* 0x000fe80000100a00 */
[----:B------:R1:W-:Y:S04]  /*30d50*/  STL.64 [R1+0x8], R6 ;  /* 0x0000080601007387 */ /* 0x0003e80000100a00 */
        /* <DEDUP_REMOVED lines=11> */
[----:B------:R-:W-:Y:S04]  /*30e10*/  STL [R1+0x1cb4], R248 ;  /* 0x001cb4f801007387 */ /* 0x000fe80000100800 */
[----:B------:R-:W-:Y:S04]  /*30e20*/  STL [R1+0x1cb0], R249 ;  /* 0x001cb0f901007387 */ /* 0x000fe80000100800 */
[----:B------:R-:W-:Y:S04]  /*30e30*/  STL [R1+0x1cac], R250 ;  /* 0x001cacfa01007387 */ /* 0x000fe80000100800 */
[----:B------:R-:W-:Y:S01]  /*30e40*/  STL [R1+0x1ca8], R251 ;  /* 0x001ca8fb01007387 */ /* 0x000fe20000100800 */
[C---:B---3--:R-:W-:Y:S03]  /*30e50*/  HMMA.1688.F32.TF32 R232, R44.reuse, R186, R240 ;  /* 0x000000ba2ce8723c */ /* 0x048fe600000810f0 */
[----:B------:R-:W3:Y:S04]  /*30e60*/  LDL.LU R240, [R1+0x490] ;  /* 0x0004900001f07983 */ /* 0x000ee80000300800 */
[----:B------:R-:W3:Y:S04]  /*30e70*/  LDL.LU R241, [R1+0x494] ;  /* 0x0004940001f17983 */ /* 0x000ee80000300800 */
[----:B------:R-:W3:Y:S04]  /*30e80*/  LDL.LU R242, [R1+0x498] ;  /* 0x0004980001f27983 */ /* 0x000ee80000300800 */
[----:B------:R-:W3:Y:S08]  /*30e90*/  LDL.LU R243, [R1+0x49c] ;  /* 0x00049c0001f37983 */ /* 0x000ef00000300800 */
[----:B------:R-:W-:Y:S04]  /*30ea0*/  STL [R1+0x1cc4], R232 ;  /* 0x001cc4e801007387 */ /* 0x000fe80000100800 */
[----:B------:R-:W-:Y:S04]  /*30eb0*/  STL [R1+0x1cc0], R233 ;  /* 0x001cc0e901007387 */ /* 0x000fe80000100800 */
[----:B------:R-:W-:Y:S04]  /*30ec0*/  STL [R1+0x1cbc], R234 ;  /* 0x001cbcea01007387 */ /* 0x000fe80000100800 */
[----:B------:R-:W-:Y:S01]  /*30ed0*/  STL [R1+0x1cb8], R235 ;  /* 0x001cb8eb01007387 */ /* 0x000fe20000100800 */
[C---:B----4-:R-:W-:Y:S03]  /*30ee0*/  HMMA.1688.F32.TF32 R228, R44.reuse, R182, R20 ;  /* 0x000000b62ce4723c */ /* 0x050fe60000081014 */
[----:B------:R-:W4:Y:S04]  /*30ef0*/  LDL.LU R20, [R1+0x4a0] ;  /* 0x0004a00001147983 */ /* 0x000f280000300800 */
[----:B------:R-:W4:Y:S04]  /*30f00*/  LDL.LU R21, [R1+0x4a4] ;  /* 0x0004a40001157983 */ /* 0x000f280000300800 */
[----:B------:R-:W4:Y:S04]  /*30f10*/  LDL.LU R22, [R1+0x4a8] ;  /* 0x0004a80001167983 */ /* 0x000f280000300800 */
[----:B------:R-:W4:Y:S01]  /*30f20*/  LDL.LU R23, [R1+0x4ac] ;  /* 0x0004ac0001177983 */ /* 0x000f220000300800 */
[C---:B--2---:R-:W-:Y:S07]  /*30f30*/  HMMA.1688.F32.TF32 R48, R44.reuse, R178, R28 ;  /* 0x000000b22c30723c */ /* 0x044fee000008101c */
[----:B------:R-:W-:Y:S01]  /*30f40*/  STL [R1+0x1cd4], R228 ;  /* 0x001cd4e401007387 */ /* 0x000fe20000100800 */
[C---:B------:R-:W-:Y:S03]  /*30f50*/  HMMA.1688.F32.TF32 R8, R44.reuse, R174, R24 ;  /* 0x000000ae2c08723c */ /* 0x040fe60000081018 */
[----:B------:R-:W-:Y:S04]  /*30f60*/  STL [R1+0x1cd0], R229 ;  /* 0x001cd0e501007387 */ /* 0x000fe80000100800 */
[----:B------:R-:W-:Y:S01]  /*30f70*/  STL [R1+0x1ccc], R230 ;  /* 0x001ccce601007387 */ /* 0x000fe20000100800 */
[C---:B------:R-:W-:Y:S03]  /*30f80*/  HMMA.1688.F32.TF32 R12, R44.reuse, R170, R16 ;  /* 0x000000aa2c0c723c */ /* 0x040fe60000081010 */
        /* <DEDUP_REMOVED lines=18> */
[----:B------:R-:W1:Y:S04]  /*310b0*/  LDL.LU R240, [R1+0x4c0] ;  /* 0x0004c00001f07983 */ /* 0x000e680000300800 */
[----:B------:R-:W1:Y:S04]  /*310c0*/  LDL.LU R241, [R1+0x4c4] ;  /* 0x0004c40001f17983 */ /* 0x000e680000300800 */
[----:B------:R-:W1:Y:S04]  /*310d0*/  LDL.LU R242, [R1+0x4c8] ;  /* 0x0004c80001f27983 */ /* 0x000e680000300800 */
[----:B------:R-:W1:Y:S08]  /*310e0*/  LDL.LU R243, [R1+0x4cc] ;  /* 0x0004cc0001f37983 */ /* 0x000e700000300800 */
[----:B------:R-:W-:Y:S04]  /*310f0*/  STL [R1+0x1d14], R16 ;  /* 0x001d141001007387 */ /* 0x000fe80000100800 */
[----:B------:R-:W-:Y:S04]  /*31100*/  STL [R1+0x1d10], R17 ;  /* 0x001d101101007387 */ /* 0x000fe80000100800 */
[----:B------:R-:W-:Y:S04]  /*31110*/  STL [R1+0x1d0c], R18 ;  /* 0x001d0c1201007387 */ /* 0x000fe80000100800 */
[----:B------:R-:W-:Y:S04]  /*31120*/  STL [R1+0x1d08], R19 ;  /* 0x001d081301007387 */ /* 0x000fe80000100800 */
        /* <DEDUP_REMOVED lines=16> */
[----:B----4-:R-:W-:-:S15]  /*31230*/  HMMA.1688.F32.TF32 R20, R44, R162, R20 ;  /* 0x000000a22c14723c */ /* 0x010fde0000081014 */
[----:B------:R-:W-:-:S08]  /*31240*/  NOP ;  /* 0x0000000000007918 */ /* 0x000fd00000000000 */
[----:B------:R-:W-:Y:S04]  /*31250*/  STL [R1+0x1d24], R20 ;  /* 0x001d241401007387 */ /* 0x000fe80000100800 */
[----:B------:R-:W-:Y:S04]  /*31260*/  STL [R1+0x1d20], R21 ;  /* 0x001d201501007387 */ /* 0x000fe80000100800 */
[----:B------:R-:W-:Y:S04]  /*31270*/  STL [R1+0x1d1c], R22 ;  /* 0x001d1c1601007387 */ /* 0x000fe80000100800 */
[----:B------:R-:W-:Y:S01]  /*31280*/  STL [R1+0x1d18], R23 ;  /* 0x001d181701007387 */ /* 0x000fe20000100800 */
[----:B--2---:R-:W-:-:S15]  /*31290*/  HMMA.1688.F32.TF32 R24, R44, R158, R24 ;  /* 0x0000009e2c18723c */ /* 0x004fde0000081018 */
[----:B------:R-:W-:-:S08]  /*312a0*/  NOP ;  /* 0x0000000000007918 */ /* 0x000fd00000000000 */
[----:B------:R-:W-:Y:S04]  /*312b0*/  STL [R1+0x1d34], R24 ;  /* 0x001d341801007387 */ /* 0x000fe80000100800 */
[----:B------:R-:W-:Y:S04]  /*312c0*/  STL [R1+0x1d30], R25 ;  /* 0x001d301901007387 */ /* 0x000fe80000100800 */
[----:B------:R-:W-:Y:S04]  /*312d0*/  STL [R1+0x1d2c], R26 ;  /* 0x001d2c1a01007387 */ /* 0x000fe80000100800 */
[----:B------:R-:W-:Y:S01]  /*312e0*/  STL [R1+0x1d28], R27 ;  /* 0x001d281b01007387 */ /* 0x000fe20000100800 */
[C---:B-1----:R-:W-:Y:S03]  /*312f0*/  HMMA.1688.F32.TF32 R4, R44.reuse, R154, R240 ;  /* 0x0000009a2c04723c */ /* 0x042fe600000810f0 */
[----:B------:R-:W2:Y:S04]  /*31300*/  LDL.LU R240, [R1+0x510] ;  /* 0x0005100001f07983 */ /* 0x000ea80000300800 */
[----:B------:R-:W2:Y:S04]  /*31310*/  LDL.LU R241, [R1+0x514] ;  /* 0x0005140001f17983 */ /* 0x000ea80000300800 */
[----:B------:R-:W2:Y:S04]  /*31320*/  LDL.LU R242, [R1+0x518] ;  /* 0x0005180001f27983 */ /* 0x000ea80000300800 */
[----:B------:R-:W2:Y:S01]  /*31330*/  LDL.LU R243, [R1+0x51c] ;  /* 0x00051c0001f37983 */ /* 0x000ea20000300800 */
[C---:B---3--:R-:W-:Y:S07]  /*31340*/  HMMA.1688.F32.TF32 R28, R44.reuse, R150, R28 ;  /* 0x000000962c1c723c */ /* 0x048fee000008101c */
[----:B------:R-:W-:Y:S01]  /*31350*/  STL [R1+0x1d44], R4 ;  /* 0x001d440401007387 */ /* 0x000fe20000100800 */
[C---:B------:R-:W-:Y:S03]  /*31360*/  HMMA.1688.F32.TF32 R32, R44.reuse, R146, R32 ;  /* 0x000000922c20723c */ /* 0x040fe60000081020 */
[----:B------:R-:W-:Y:S03]  /*31370*/  STL [R1+0x1d40], R5 ;  /* 0x001d400501007387 */ /* 0x000fe60000100800 */
[C---:B------:R-:W-:Y:S01]  /*31380*/  HMMA.1688.F32.TF32 R36, R44.reuse, R142, R36 ;  /* 0x0000008e2c24723c */ /* 0x040fe20000081024 */
        /* <DEDUP_REMOVED lines=14> */
[----:B------:R-:W1:Y:S01]  /*31470*/  LDL.LU R68, [R1+0x1070] ;  /* 0x0010700001447983 */ /* 0x000e620000300800 */
[C---:B------:R-:W-:Y:S03]  /*31480*/  HMMA.1688.F32.TF32 R40, R44.reuse, R138, R40 ;  /* 0x0000008a2c28723c */ /* 0x040fe60000081028 */
[----:B------:R-:W1:Y:S04]  /*31490*/  LDL.LU R69, [R1+0x1074] ;  /* 0x0010740001457983 */ /* 0x000e680000300800 */
[----:B------:R-:W1:Y:S04]  /*314a0*/  LDL.LU R70, [R1+0x1078] ;  /* 0x0010780001467983 */ /* 0x000e680000300800 */
[----:B------:R-:W1:Y:S04]  /*314b0*/  LDL.LU R71, [R1+0x107c] ;  /* 0x00107c0001477983 */ /* 0x000e680000300800 */
[----:B------:R-:W3:Y:S04]  /*314c0*/  LDL.LU R72, [R1+0x1080] ;  /* 0x0010800001487983 */ /* 0x000ee80000300800 */
[----:B------:R-:W3:Y:S04]  /*314d0*/  LDL.LU R73, [R1+0x1084] ;  /* 0x0010840001497983 */ /* 0x000ee80000300800 */
[----:B------:R-:W3:Y:S04]  /*314e0*/  LDL.LU R74, [R1+0x1088] ;  /* 0x00108800014a7983 */ /* 0x000ee80000300800 */
[----:B------:R-:W3:Y:S04]  /*314f0*/  LDL.LU R75, [R1+0x108c] ;  /* 0x00108c00014b7983 */ /* 0x000ee80000300800 */
[----:B------:R-:W-:Y:S04]  /*31500*/  STL [R1+0x1d84], R40 ;  /* 0x001d842801007387 */ /* 0x000fe80000100800 */
[----:B------:R-:W-:Y:S04]  /*31510*/  STL [R1+0x1d80], R41 ;  /* 0x001d802901007387 */ /* 0x000fe80000100800 */
[----:B------:R-:W-:Y:S04]  /*31520*/  STL [R1+0x1d7c], R42 ;  /* 0x001d7c2a01007387 */ /* 0x000fe80000100800 */
[----:B------:R-:W-:Y:S04]  /*31530*/  STL [R1+0x1d78], R43 ;  /* 0x001d782b01007387 */ /* 0x000fe80000100800 */
        /* <DEDUP_REMOVED lines=20> */
[----:B--2---:R-:W-:Y:S03]  /*31680*/  HMMA.1688.F32.TF32 R44, R44, R134, R240 ;  /* 0x000000862c2c723c */ /* 0x004fe600000810f0 */
[----:B------:R-:W2:Y:S04]  /*31690*/  LDL.LU R240, [R1+0x1010] ;  /* 0x0010100001f07983 */ /* 0x000ea80000300800 */
[----:B------:R-:W2:Y:S04]  /*316a0*/  LDL.LU R241, [R1+0x1014] ;  /* 0x0010140001f17983 */ /* 0x000ea80000300800 */
[----:B------:R-:W2:Y:S04]  /*316b0*/  LDL.LU R242, [R1+0x1018] ;  /* 0x0010180001f27983 */ /* 0x000ea80000300800 */
[----:B------:R-:W2:Y:S08]  /*316c0*/  LDL.LU R243, [R1+0x101c] ;  /* 0x00101c0001f37983 */ /* 0x000eb00000300800 */
[----:B------:R-:W-:Y:S04]  /*316d0*/  STL [R1+0x1d94], R44 ;  /* 0x001d942c01007387 */ /* 0x000fe80000100800 */
[----:B------:R-:W-:Y:S04]  /*316e0*/  STL [R1+0x1d90], R45 ;  /* 0x001d902d01007387 */ /* 0x000fe80000100800 */
[----:B------:R-:W-:Y:S04]  /*316f0*/  STL [R1+0x1d8c], R46 ;  /* 0x001d8c2e01007387 */ /* 0x000fe80000100800 */
[----:B------:R-:W-:Y:S01]  /*31700*/  STL [R1+0x1d88], R47 ;  /* 0x001d882f01007387 */ /* 0x000fe20000100800 */
[C---:B-1----:R-:W-:Y:S03]  /*31710*/  HMMA.1688.F32.TF32 R4, R92.reuse, R126, R68 ;  /* 0x0000007e5c04723c */ /* 0x042fe60000081044 */
[----:B------:R-:W2:Y:S03]  /*31720*/  LDL.LU R68, [R1+0x1000] ;  /* 0x0010000001447983 */ /* 0x000ea60000300800 */
[----:B---3--:R-:W-:-:S15]  /*31730*/  HMMA.1688.F32.TF32 R8, R92, R130, R72 ;  /* 0x000000825c08723c */ /* 0x008fde0000081048 */
[----:B------:R-:W-:-:S08]  /*31740*/  NOP ;  /* 0x0000000000007918 */ /* 0x000fd00000000000 */
[----:B------:R-:W-:Y:S04]  /*31750*/  STL.64 [R1+0x190], R8 ;  /* 0x0001900801007387 */ /* 0x000fe80000100a00 */
[----:B------:R-:W-:Y:S04]  /*31760*/  STL.64 [R1+0x198], R10 ;  /* 0x0001980a01007387 */ /* 0x000fe80000100a00 */
[----:B------:R-:W-:Y:S04]  /*31770*/  STL.64 [R1+0x180], R4 ;  /* 0x0001800401007387 */ /* 0x000fe80000100a00 */
[----:B------:R4:W-:Y:S04]  /*31780*/  STL.64 [R1+0x188], R6 ;  /* 0x0001880601007387 */ /* 0x0009e80000100a00 */
[----:B------:R-:W3:Y:S04]  /*31790*/  LDL.LU R69, [R1+0x1004] ;  /* 0x0010040001457983 */ /* 0x000ee80000300800 */
[----:B------:R-:W3:Y:S01]  /*317a0*/  LDL.LU R70, [R1+0x1008] ;  /* 0x0010080001467983 */ /* 0x000ee20000300800 */
[----:B----4-:R-:W-:Y:S03]  /*317b0*/  HMMA.1688.F32.TF32 R4, R92, R186, R56 ;  /* 0x000000ba5c04723c */ /* 0x010fe60000081038 */
[----:B------:R-:W3:Y:S04]  /*317c0*/  LDL.LU R71, [R1+0x100c] ;  /* 0x00100c0001477983 */ /* 0x000ee80000300800 */
[----:B------:R-:W4:-:S15]  /*317d0*/  LDL.LU R56, [R1+0xff0] ;  /* 0x000ff00001387983 */ /* 0x000f1e0000300800 */
[----:B------:R-:W-:-:S01]  /*317e0*/  NOP ;  /* 0x0000000000007918 */ /* 0x000fc20000000000 */
[----:B------:R-:W-:Y:S04]  /*317f0*/  STL.64 [R1+0x170], R4 ;  /* 0x0001700401007387 */ /* 0x000fe80000100a00 */
[----:B------:R1:W-:Y:S04]  /*31800*/  STL.64 [R1+0x178], R6 ;  /* 0x0001780601007387 */ /* 0x0003e80000100a00 */
[----:B------:R-:W4:Y:S04]  /*31810*/  LDL.LU R57, [R1+0xff4] ;  /* 0x000ff40001397983 */ /* 0x000f280000300800 */
[----:B------:R-:W4:Y:S01]  /*31820*/  LDL.LU R58, [R1+0xff8] ;  /* 0x000ff800013a7983 */ /* 0x000f220000300800 */
[----:B-1----:R-:W-:Y:S03]  /*31830*/  HMMA.1688.F32.TF32 R4, R92, R182, R52 ;  /* 0x000000b65c04723c */ /* 0x002fe60000081034 */
[----:B------:R-:W4:Y:S04]  /*31840*/  LDL.LU R59, [R1+0xffc] ;  /* 0x000ffc00013b7983 */ /* 0x000f280000300800 */
        /* <DEDUP_REMOVED lines=13> */
[----:B------:R-:W4:Y:S04]  /*31920*/  LDL.LU R246, [R1+0xfd8] ;  /* 0x000fd80001f67983 */ /* 0x000f280000300800 */
[----:B------:R-:W4:Y:S01]  /*31930*/  LDL.LU R247, [R1+0xfdc] ;  /* 0x000fdc0001f77983 */ /* 0x000f220000300800 */
[C---:B------:R-:W-:Y:S06]  /*31940*/  HMMA.1688.F32.TF32 R104, R92.reuse, R170, R104 ;  /* 0x000000aa5c68723c */ /* 0x040fec0000081068 */
[C---:B-1----:R-:W-:Y:S06]  /*31950*/  HMMA.1688.F32.TF32 R4, R92.reuse, R174, R64 ;  /* 0x000000ae5c04723c */ /* 0x042fec0000081040 */
[C---:B--2---:R-:W-:Y:S11]  /*31960*/  HMMA.1688.F32.TF32 R64, R92.reuse, R166, R240 ;  /* 0x000000a65c40723c */ /* 0x044ff600000810f0 */
[----:B------:R-:W-:Y:S06]  /*31970*/  STL [R1+0x1da4], R104 ;  /* 0x001da46801007387 */ /* 0x000fec0000100800 */
[----:B------:R1:W-:Y:S04]  /*31980*/  STL.64 [R1+0x120], R4 ;  /* 0x0001200401007387 */ /* 0x0003e80000100a00 */
[----:B------:R2:W-:Y:S04]  /*31990*/  STL.64 [R1+0x128], R6 ;  /* 0x0001280601007387 */ /* 0x0005e80000100a00 */
        /* <DEDUP_REMOVED lines=11> */
[C---:B---3--:R-:W-:Y:S06]  /*31a50*/  HMMA.1688.F32.TF32 R68, R92.reuse, R162, R68 ;  /* 0x000000a25c44723c */ /* 0x048fec0000081044 */
[----:B----4-:R-:W-:-:S15]  /*31a60*/  HMMA.1688.F32.TF32 R72, R92, R158, R56 ;  /* 0x0000009e5c48723c */ /* 0x010fde0000081038 */
[----:B------:R-:W-:-:S02]  /*31a70*/  NOP ;  /* 0x0000000000007918 */ /* 0x000fc40000000000 */
[----:B------:R-:W-:Y:S04]  /*31a80*/  STL [R1+0x1dc4], R68 ;  /* 0x001dc44401007387 */ /* 0x000fe80000100800 */
[----:B------:R-:W-:Y:S04]  /*31a90*/  STL [R1+0x1dc0], R69 ;  /* 0x001dc04501007387 */ /* 0x000fe80000100800 */
[----:B------:R-:W-:Y:S04]  /*31aa0*/  STL [R1+0x1dbc], R70 ;  /* 0x001dbc4601007387 */ /* 0x000fe80000100800 */
[----:B------:R-:W-:Y:S01]  /*31ab0*/  STL [R1+0x1db8], R71 ;  /* 0x001db84701007387 */ /* 0x000fe20000100800 */
[C---:B------:R-:W-:Y:S03]  /*31ac0*/  HMMA.1688.F32.TF32 R76, R92.reuse, R154, R52 ;  /* 0x0000009a5c4c723c */ /* 0x040fe60000081034 */
[----:B------:R-:W-:Y:S04]  /*31ad0*/  STL [R1+0x1dd4], R72 ;  /* 0x001dd44801007387 */ /* 0x000fe80000100800 */
[----:B------:R-:W-:Y:S04]  /*31ae0*/  STL [R1+0x1dd0], R73 ;  /* 0x001dd04901007387 */ /* 0x000fe80000100800 */
[----:B------:R-:W-:Y:S04]  /*31af0*/  STL [R1+0x1dcc], R74 ;  /* 0x001dcc4a01007387 */ /* 0x000fe80000100800 */
[----:B------:R-:W-:Y:S08]  /*31b00*/  STL [R1+0x1dc8], R75 ;  /* 0x001dc84b01007387 */ /* 0x000ff00000100800 */
[----:B------:R-:W-:Y:S01]  /*31b10*/  STL [R1+0x1de4], R76 ;  /* 0x001de44c01007387 */ /* 0x000fe20000100800 */
[C---:B------:R-:W-:Y:S03]  /*31b20*/  HMMA.1688.F32.TF32 R80, R92.reuse, R150, R244 ;  /* 0x000000965c50723c */ /* 0x040fe600000810f4 */
[----:B------:R-:W-:Y:S04]  /*31b30*/  STL [R1+0x1de0], R77 ;  /* 0x001de04d01007387 */ /* 0x000fe80000100800 */
[----:B------:R-:W-:Y:S04]  /*31b40*/  STL [R1+0x1ddc], R78 ;  /* 0x001ddc4e01007387 */ /* 0x000fe80000100800 */
[----:B------:R-:W-:Y:S04]  /*31b50*/  STL [R1+0x1dd8], R79 ;  /* 0x001dd84f01007387 */ /* 0x000fe80000100800 */
        /* <DEDUP_REMOVED lines=28> */
[C---:B--2---:R-:W-:Y:S03]  /*31d20*/  HMMA.1688.F32.TF32 R60, R92.reuse, R146, R240 ;  /* 0x000000925c3c723c */ /* 0x044fe600000810f0 */
        /* <DEDUP_REMOVED lines=13> */
[----:B------:R-:W-:Y:S01]  /*31e00*/  STL [R1+0x1e0c], R86 ;  /* 0x001e0c5601007387 */ /* 0x000fe20000100800 */
[----:B------:R-:W-:Y:S03]  /*31e10*/  HMMA.1688.F32.TF32 R92, R92, R134, R96 ;  /* 0x000000865c5c723c */ /* 0x000fe60000081060 */
[----:B------:R-:W-:Y:S03]  /*31e20*/  STL [R1+0x1e08], R87 ;  /* 0x001e085701007387 */ /* 0x000fe60000100800 */
[C---:B------:R-:W-:Y:S01]  /*31e30*/  HMMA.1688.F32.TF32 R96, R212.reuse, R130, R56 ;  /* 0x00000082d460723c */ /* 0x040fe20000081038 */
[----:B------:R-:W-:Y:S05]  /*31e40*/  STL [R1+0x1e24], R88 ;  /* 0x001e245801007387 */ /* 0x000fea0000100800 */
[C---:B------:R-:W-:Y:S01]  /*31e50*/  HMMA.1688.F32.TF32 R52, R212.reuse, R126, R52 ;  /* 0x0000007ed434723c */ /* 0x040fe20000081034 */
        /* <DEDUP_REMOVED lines=49> */
[----:B------:R-:W-:Y:S04]  /*32170*/  LDS R240, [R0+UR13+0x6280] ;  /* 0x0062800d00f07984 */ /* 0x000fe80008000800 */
[----:B------:R-:W-:Y:S04]  /*32180*/  LDS R242, [R0+UR13+0x7280] ;  /* 0x0072800d00f27984 */ /* 0x000fe80008000800 */
[----:B------:R-:W-:Y:S04]  /*32190*/  LDS R241, [R173+UR13+0x6280] ;  /* 0x0062800dadf17984 */ /* 0x000fe80008000800 */
[----:B------:R-:W2:Y:S08]  /*321a0*/  LDS R243, [R173+UR13+0x7280] ;  /* 0x0072800dadf37984 */ /* 0x000eb00008000800 */
[----:B------:R-:W-:Y:S04]  /*321b0*/  STL [R1+0x1e74], R108 ;  /* 0x001e746c01007387 */ /* 0x000fe80000100800 */
[----:B------:R-:W-:Y:S04]  /*321c0*/  STL [R1+0x1e70], R109 ;  /* 0x001e706d01007387 */ /* 0x000fe80000100800 */
[----:B------:R-:W-:Y:S04]  /*321d0*/  STL [R1+0x1e6c], R110 ;  /* 0x001e6c6e01007387 */ /* 0x000fe80000100800 */
[----:B------:R-:W-:Y:S01]  /*321e0*/  STL [R1+0x1e68], R111 ;  /* 0x001e686f01007387 */ /* 0x000fe20000100800 */
[C---:B---3--:R-:W-:Y:S06]  /*321f0*/  HMMA.1688.F32.TF32 R112, R212.reuse, R178, R112 ;  /* 0x000000b2d470723c */ /* 0x048fec0000081070 */
[C---:B----4-:R-:W-:Y:S06]  /*32200*/  HMMA.1688.F32.TF32 R220, R212.reuse, R174, R188 ;  /* 0x000000aed4dc723c */ /* 0x050fec00000810bc */
[C---:B------:R-:W-:Y:S11]  /*32210*/  HMMA.1688.F32.TF32 R192, R212.reuse, R162, R236 ;  /* 0x000000a2d4c0723c */ /* 0x040ff600000810ec */
[----:B------:R-:W-:Y:S01]  /*32220*/  STL [R1+0x1e84], R112 ;  /* 0x001e847001007387 */ /* 0x000fe20000100800 */
[C---:B------:R-:W-:Y:S03]  /*32230*/  HMMA.1688.F32.TF32 R120, R212.reuse, R170, R120 ;  /* 0x000000aad478723c */ /* 0x040fe60000081078 */
[----:B------:R-:W-:Y:S03]  /*32240*/  STL [R1+0x1e80], R113 ;  /* 0x001e807101007387 */ /* 0x000fe60000100800 */
        /* <DEDUP_REMOVED lines=8> */
[----:B------:R-:W-:Y:S04]  /*322d0*/  STL.64 [R1+0x1ea0], R120 ;  /* 0x001ea07801007387 */ /* 0x000fe80000100a00 */
[----:B------:R-:W-:Y:S04]  /*322e0*/  STL [R1+0x1e9c], R122 ;  /* 0x001e9c7a01007387 */ /* 0x000fe80000100800 */
[----:B------:R-:W-:Y:S04]  /*322f0*/  STL [R1+0x1e98], R123 ;  /* 0x001e987b01007387 */ /* 0x000fe80000100800 */
[----:B------:R-:W-:Y:S04]  /*32300*/  STL.64 [R1+0x1eb0], R224 ;  /* 0x001eb0e001007387 */ /* 0x000fe80000100a00 */
[----:B------:R-:W-:Y:S04]  /*32310*/  STL.64 [R1+0x1ea8], R226 ;  /* 0x001ea8e201007387 */ /* 0x000fe80000100a00 */
[----:B------:R-:W-:Y:S04]  /*32320*/  STL.64 [R1+0x1ec0], R192 ;  /* 0x001ec0c001007387 */ /* 0x000fe80000100a00 */
[----:B------:R-:W-:Y:S04]  /*32330*/  STL.64 [R1+0x1eb8], R194 ;  /* 0x001eb8c201007387 */ /* 0x000fe80000100a00 */
[----:B------:R-:W-:Y:S04]  /*32340*/  STL.64 [R1+0x1ed0], R196 ;  /* 0x001ed0c401007387 */ /* 0x000fe80000100a00 */
[----:B------:R-:W-:Y:S04]  /*32350*/  STL.64 [R1+0x1ec8], R198 ;  /* 0x001ec8c601007387 */ /* 0x000fe80000100a00 */
        /* <DEDUP_REMOVED lines=23> */
[----:B------:R-:W3:Y:S01]  /*324d0*/  LDL.LU R23, [R1+0x114c] ;  /* 0x00114c0001177983 */ /* 0x000ee20000300800 */
        /* <DEDUP_REMOVED lines=45> */
[----:B------:R-:W-:Y:S04]  /*327b0*/  STL.64 [R1+0x1ee0], R200 ;  /* 0x001ee0c801007387 */ /* 0x000fe80000100a00 */
[----:B------:R-:W-:Y:S04]  /*327c0*/  STL.64 [R1+0x1ed8], R202 ;  /* 0x001ed8ca01007387 */ /* 0x000fe80000100a00 */
[----:B------:R-:W-:Y:S04]  /*327d0*/  LDS R244, [R176+UR13+0x6280] ;  /* 0x0062800db0f47984 */ /* 0x000fe80008000800 */
[----:B------:R-:W-:Y:S04]  /*327e0*/  LDS R246, [R176+UR13+0x7280] ;  /* 0x0072800db0f67984 */ /* 0x000fe80008000800 */
[----:B------:R-:W-:Y:S04]  /*327f0*/  LDS R245, [R177+UR13+0x6280] ;  /* 0x0062800db1f57984 */ /* 0x000fe80008000800 */
[----:B------:R-:W1:Y:S01]  /*32800*/  LDS R247, [R177+UR13+0x7280] ;  /* 0x0072800db1f77984 */ /* 0x000e620008000800 */
[C---:B--2---:R-:W-:Y:S06]  /*32810*/  HMMA.1688.F32.TF32 R8, R240.reuse, R166, R8 ;  /* 0x000000a6f008723c */ /* 0x044fec0000081008 */
[C---:B---3--:R-:W-:Y:S06]  /*32820*/  HMMA.1688.F32.TF32 R20, R240.reuse, R178, R20 ;  /* 0x000000b2f014723c */ /* 0x048fec0000081014 */
[----:B----4-:R-:W-:Y:S06]  /*32830*/  HMMA.1688.F32.TF32 R24, R240, R182, R24 ;  /* 0x000000b6f018723c */ /* 0x010fec0000081018 */
[C---:B------:R-:W-:Y:S06]  /*32840*/  HMMA.1688.F32.TF32 R188, R212.reuse, R142, R188 ;  /* 0x0000008ed4bc723c */ /* 0x040fec00000810bc */
[C---:B------:R-:W-:Y:S06]  /*32850*/  HMMA.1688.F32.TF32 R116, R212.reuse, R150, R116 ;  /* 0x00000096d474723c */ /* 0x040fec0000081074 */
[C---:B------:R-:W-:Y:S06]  /*32860*/  HMMA.1688.F32.TF32 R204, R212.reuse, R146, R204 ;  /* 0x00000092d4cc723c */ /* 0x040fec00000810cc */
[----:B------:R-:W-:Y:S11]  /*32870*/  HMMA.1688.F32.TF32 R208, R212, R138, R208 ;  /* 0x0000008ad4d0723c */ /* 0x000ff600000810d0 */
[----:B------:R-:W-:Y:S04]  /*32880*/  STL [R1+0x1ef0], R117 ;  /* 0x001ef07501007387 */ /* 0x000fe80000100800 */
[----:B------:R-:W-:Y:S04]  /*32890*/  STL [R1+0x1eec], R118 ;  /* 0x001eec7601007387 */ /* 0x000fe80000100800 */
[----:B------:R-:W-:Y:S04]  /*328a0*/  STL [R1+0x1ee8], R119 ;  /* 0x001ee87701007387 */ /* 0x000fe80000100800 */
[----:B------:R-:W-:Y:S04]  /*328b0*/  STL.64 [R1+0x1f00], R206 ;  /* 0x001f00ce01007387 */ /* 0x000fe80000100a00 */
[----:B------:R-:W-:Y:S04]  /*328c0*/  STL.64 [R1+0x1ef8], R204 ;  /* 0x001ef8cc01007387 */ /* 0x000fe80000100a00 */
[----:B------:R-:W-:Y:S04]  /*328d0*/  STL.64 [R1+0x1f10], R190 ;  /* 0x001f10be01007387 */ /* 0x000fe80000100a00 */
[----:B------:R-:W-:Y:S01]  /*328e0*/  STL.64 [R1+0x1f08], R188 ;  /* 0x001f08bc01007387 */ /* 0x000fe20000100a00 */
[----:B------:R-:W-:Y:S03]  /*328f0*/  HMMA.1688.F32.TF32 R4, R240, R186, R4 ;  /* 0x000000baf004723c */ /* 0x000fe60000081004 */
[----:B------:R-:W-:Y:S04]  /*32900*/  STL.64 [R1+0x1f20], R210 ;  /* 0x001f20d201007387 */ /* 0x000fe80000100a00 */
[----:B------:R-:W-:-:S15]  /*32910*/  STL.64 [R1+0x1f18], R208 ;  /* 0x001f18d001007387 */ /* 0x000fde0000100a00 */
[----:B------:R-:W-:-:S01]  /*32920*/  NOP ;  /* 0x0000000000007918 */ /* 0x000fc20000000000 */
        /* <DEDUP_REMOVED lines=12> */
[----:B------:R2:W-:Y:S04]  /*329f0*/  STL.64 [R1+0x228], R14 ;  /* 0x0002280e01007387 */ /* 0x0005e80000100a00 */
[----:B------:R-:W-:Y:S04]  /*32a00*/  STL.64 [R1+0x240], R8 ;  /* 0x0002400801007387 */ /* 0x000fe80000100a00 */
[----:B------:R3:W-:Y:S01]  /*32a10*/  STL.64 [R1+0x248], R10 ;  /* 0x0002480a01007387 */ /* 0x0007e20000100a00 */
[C---:B--2---:R-:W-:Y:S08]  /*32a20*/  HMMA.1688.F32.TF32 R12, R240.reuse, R158, R228 ;  /* 0x0000009ef00c723c */ /* 0x044ff000000810e4 */
[----:B------:R-:W-:Y:S01]  /*32a30*/  STL.64 [R1+0x260], R4 ;  /* 0x0002600401007387 */ /* 0x000fe20000100a00 */
[C---:B---3--:R-:W-:Y:S03]  /*32a40*/  HMMA.1688.F32.TF32 R8, R240.reuse, R154, R232 ;  /* 0x0000009af008723c */ /* 0x048fe600000810e8 */
[----:B------:R2:W-:Y:S03]  /*32a50*/  STL.64 [R1+0x268], R6 ;  /* 0x0002680601007387 */ /* 0x0005e60000100a00 */
[----:B--2---:R-:W-:Y:S08]  /*32a60*/  HMMA.1688.F32.TF32 R4, R240, R150, R248 ;  /* 0x00000096f004723c */ /* 0x004ff000000810f8 */
        /* <DEDUP_REMOVED lines=114> */
[----:B------:R-:W-:Y:S03]  /*33190*/  HMMA.1688.F32.TF32 R212, R212, R134, R236 ;  /* 0x00000086d4d4723c */ /* 0x000fe600000810ec */
[----:B------:R-:W-:Y:S04]  /*331a0*/  LDS R236, [R0+UR13+0x6300] ;  /* 0x0063000d00ec7984 */ /* 0x000fe80008000800 */
[----:B------:R-:W-:Y:S04]  /*331b0*/  LDS R238, [R0+UR13+0x7300] ;  /* 0x0073000d00ee7984 */ /* 0x000fe80008000800 */
[----:B------:R-:W-:Y:S04]  /*331c0*/  LDS R237, [R173+UR13+0x6300] ;  /* 0x0063000daded7984 */ /* 0x000fe80008000800 */
[----:B------:R-:W1:Y:S01]  /*331d0*/  LDS R239, [R173+UR13+0x7300] ;  /* 0x0073000dadef7984 */ /* 0x000e620008000800 */
[C---:B--2---:R-:W-:Y:S06]  /*331e0*/  HMMA.1688.F32.TF32 R40, R244.reuse, R158, R40 ;  /* 0x0000009ef428723c */ /* 0x044fec0000081028 */
[C---:B---3--:R-:W-:Y:S06]  /*331f0*/  HMMA.1688.F32.TF32 R44, R244.reuse, R162, R44 ;  /* 0x000000a2f42c723c */ /* 0x048fec000008102c */
[C---:B----4-:R-:W-:Y:S06]  /*33200*/  HMMA.1688.F32.TF32 R32, R244.reuse, R150, R32 ;  /* 0x00000096f420723c */ /* 0x050fec0000081020 */
[C---:B------:R-:W-:Y:S06]  /*33210*/  HMMA.1688.F32.TF32 R28, R244.reuse, R146, R28 ;  /* 0x00000092f41c723c */ /* 0x040fec000008101c */
[-C--:B------:R-:W-:Y:S06]  /*33220*/  HMMA.1688.F32.TF32 R4, R244, R142.reuse, R4 ;  /* 0x0000008ef404723c */ /* 0x080fec0000081004 */
[C---:B------:R-:W-:Y:S06]  /*33230*/  HMMA.1688.F32.TF32 R56, R240.reuse, R142, R96 ;  /* 0x0000008ef038723c */ /* 0x040fec0000081060 */
[C---:B------:R-:W-:Y:S06]  /*33240*/  HMMA.1688.F32.TF32 R108, R240.reuse, R146, R52 ;  /* 0x00000092f06c723c */ /* 0x040fec0000081034 */
[----:B------:R-:W-:-:S15]  /*33250*/  HMMA.1688.F32.TF32 R52, R240, R138, R92 ;  /* 0x0000008af034723c */ /* 0x000fde000008105c */
[----:B------:R-:W-:-:S02]  /*33260*/  NOP ;  /* 0x0000000000007918 */ /* 0x000fc40000000000 */
[----:B------:R-:W-:Y:S01]  /*33270*/  STL.64 [R1+0x460], R108 ;  /* 0x0004606c01007387 */ /* 0x000fe20000100a00 */
[----:B------:R-:W-:Y:S03]  /*33280*/  HMMA.1688.F32.TF32 R88, R240, R134, R88 ;  /* 0x00000086f058723c */ /* 0x000fe60000081058 */
[----:B------:R-:W-:Y:S04]  /*33290*/  STL.64 [R1+0x468], R110 ;  /* 0x0004686e01007387 */ /* 0x000fe80000100a00 */
[----:B------:R-:W-:Y:S04]  /*332a0*/  STL.64 [R1+0x470], R56 ;  /* 0x0004703801007387 */ /* 0x000fe80000100a00 */
[----:B------:R2:W-:Y:S04]  /*332b0*/  STL.64 [R1+0x478], R58 ;  /* 0x0004783a01007387 */ /* 0x0005e80000100a00 */
[----:B------:R-:W-:Y:S04]  /*332c0*/  STL.64 [R1+0x490], R52 ;  /* 0x0004903401007387 */ /* 0x000fe80000100a00 */
[----:B------:R3:W-:Y:S01]  /*332d0*/  STL.64 [R1+0x498], R54 ;  /* 0x0004983601007387 */ /* 0x0007e20000100a00 */
[C---:B--2---:R-:W-:Y:S06]  /*332e0*/  HMMA.1688.F32.TF32 R56, R244.reuse, R130, R84 ;  /* 0x00000082f438723c */ /* 0x044fec0000081054 */
        /* <DEDUP_REMOVED lines=8> */
[C---:B--2---:R-:W-:Y:S06]  /*33370*/  HMMA.1688.F32.TF32 R56, R244.reuse, R182, R76 ;  /* 0x000000b6f438723c */ /* 0x044fec000008104c */
[----:B---3--:R-:W-:Y:S01]  /*33380*/  HMMA.1688.F32.TF32 R52, R244, R178, R72 ;  /* 0x000000b2f434723c */ /* 0x008fe20000081048 */
[----:B------:R-:W-:Y:S04]  /*33390*/  STL.64 [R1+0xb50], R60 ;  /* 0x000b503c01007387 */ /* 0x000fe80000100a00 */
[----:B------:R2:W-:-:S12]  /*333a0*/  STL.64 [R1+0xb58], R62 ;  /* 0x000b583e01007387 */ /* 0x0005d80000100a00 */
[----:B------:R-:W-:Y:S01]  /*333b0*/  STL.64 [R1+0xb40], R56 ;  /* 0x000b403801007387 */ /* 0x000fe20000100a00 */
[C---:B--2---:R-:W-:Y:S03]  /*333c0*/  HMMA.1688.F32.TF32 R60, R244.reuse, R174, R68 ;  /* 0x000000aef43c723c */ /* 0x044fe60000081044 */
[----:B------:R2:W-:Y:S04]  /*333d0*/  STL.64 [R1+0xb48], R58 ;  /* 0x000b483a01007387 */ /* 0x0005e80000100a00 */
[----:B------:R-:W-:Y:S04]  /*333e0*/  STL.64 [R1+0xbd0], R52 ;  /* 0x000bd03401007387 */ /* 0x000fe80000100a00 */
[----:B------:R3:W-:Y:S01]  /*333f0*/  STL.64 [R1+0xbd8], R54 ;  /* 0x000bd83601007387 */ /* 0x0007e20000100a00 */
[C---:B--2---:R-:W-:Y:S06]  /*33400*/  HMMA.1688.F32.TF32 R56, R244.reuse, R170, R64 ;  /* 0x000000aaf438723c */ /* 0x044fec0000081040 */
[C---:B---3--:R-:W-:Y:S06]  /*33410*/  HMMA.1688.F32.TF32 R52, R244.reuse, R166, R104 ;  /* 0x000000a6f434723c */ /* 0x048fec0000081068 */
[C---:B------:R-:W-:Y:S01]  /*33420*/  HMMA.1688.F32.TF32 R36, R244.reuse, R154, R36 ;  /* 0x0000009af424723c */ /* 0x040fe20000081024 */
[----:B------:R-:W-:Y:S04]  /*33430*/  STL.64 [R1+0xbc0], R60 ;  /* 0x000bc03c01007387 */ /* 0x000fe80000100a00 */
[----:B------:R-:W-:Y:S06]  /*33440*/  STL.64 [R1+0xbc8], R62 ;  /* 0x000bc83e01007387 */ /* 0x000fec0000100a00 */
        /* <DEDUP_REMOVED lines=17> */
[----:B------:R2:W-:Y:S01]  /*33560*/  STL.64 [R1+0xe18], R6 ;  /* 0x000e180601007387 */ /* 0x0005e20000100a00 */
[C---:B-1----:R-:W-:Y:S03]  /*33570*/  HMMA.1688.F32.TF32 R12, R236.reuse, R126, R12 ;  /* 0x0000007eec0c723c */ /* 0x042fe6000008100c */
[----:B------:R-:W-:Y:S03]  /*33580*/  LDS R244, [R176+UR13+0x6300] ;  /* 0x0063000db0f47984 */ /* 0x000fe60008000800 */
[C---:B------:R-:W-:Y:S01]  /*33590*/  HMMA.1688.F32.TF32 R8, R236.reuse, R186, R8 ;  /* 0x000000baec08723c */ /* 0x040fe20000081008 */
[----:B------:R-:W-:Y:S04]  /*335a0*/  LDS R246, [R176+UR13+0x7300] ;  /* 0x0073000db0f67984 */ /* 0x000fe80008000800 */
[----:B------:R-:W-:Y:S01]  /*335b0*/  LDS R245, [R177+UR13+0x6300] ;  /* 0x0063000db1f57984 */ /* 0x000fe20008000800 */
[C---:B--2---:R-:W-:Y:S03]  /*335c0*/  HMMA.1688.F32.TF32 R4, R236.reuse, R130, R16 ;  /* 0x00000082ec04723c */ /* 0x044fe60000081010 */
[----:B------:R-:W-:Y:S04]  /*335d0*/  STL.64 [R1+0xe00], R24 ;  /* 0x000e001801007387 */ /* 0x000fe80000100a00 */
[----:B------:R-:W-:Y:S04]  /*335e0*/  STL.64 [R1+0xe08], R26 ;  /* 0x000e081a01007387 */ /* 0x000fe80000100a00 */
[----:B------:R-:W-:Y:S04]  /*335f0*/  STL.64 [R1+0xdf0], R20 ;  /* 0x000df01401007387 */ /* 0x000fe80000100a00 */
[----:B------:R-:W-:Y:S04]  /*33600*/  STL.64 [R1+0xdf8], R22 ;  /* 0x000df81601007387 */ /* 0x000fe80000100a00 */
[----:B------:R-:W1:Y:S04]  /*33610*/  LDS R247, [R177+UR13+0x7300] ;  /* 0x0073000db1f77984 */ /* 0x000e680008000800 */
        /* <DEDUP_REMOVED lines=112> */
[----:B----4-:R-:W-:Y:S06]  /*33d20*/  HMMA.1688.F32.TF32 R32, R244, R186, R32 ;  /* 0x000000baf420723c */ /* 0x010fec0000081020 */
[C---:B------:R-:W-:Y:S06]  /*33d30*/  HMMA.1688.F32.TF32 R44, R236.reuse, R134, R44 ;  /* 0x00000086ec2c723c */ /* 0x040fec000008102c */
[C---:B------:R-:W-:Y:S06]  /*33d40*/  HMMA.1688.F32.TF32 R56, R236.reuse, R162, R60 ;  /* 0x000000a2ec38723c */ /* 0x040fec000008103c */
[C---:B------:R-:W-:Y:S06]  /*33d50*/  HMMA.1688.F32.TF32 R84, R236.reuse, R166, R84 ;  /* 0x000000a6ec54723c */ /* 0x040fec0000081054 */
[----:B------:R-:W-:-:S15]  /*33d60*/  HMMA.1688.F32.TF32 R52, R236, R158, R80 ;  /* 0x0000009eec34723c */ /* 0x000fde0000081050 */
[----:B------:R-:W-:-:S02]  /*33d70*/  NOP ;  /* 0x0000000000007918 */ /* 0x000fc40000000000 */
[----:B------:R-:W-:Y:S04]  /*33d80*/  STL.64 [R1+0x520], R84 ;  /* 0x0005205401007387 */ /* 0x000fe80000100a00 */
[----:B------:R-:W-:Y:S04]  /*33d90*/  STL.64 [R1+0x528], R86 ;  /* 0x0005285601007387 */ /* 0x000fe80000100a00 */
        /* <DEDUP_REMOVED lines=8> */
[----:B------:R1:W-:Y:S04]  /*33e20*/  STL.64 [R1+0x5a8], R58 ;  /* 0x0005a83a01007387 */ /* 0x0003e80000100a00 */
[----:B------:R-:W-:Y:S04]  /*33e30*/  STL.64 [R1+0x5c0], R52 ;  /* 0x0005c03401007387 */ /* 0x000fe80000100a00 */
[----:B------:R2:W-:Y:S01]  /*33e40*/  STL.64 [R1+0x5c8], R54 ;  /* 0x0005c83601007387 */ /* 0x0005e20000100a00 */
[C---:B-1----:R-:W-:Y:S06]  /*33e50*/  HMMA.1688.F32.TF32 R56, R236.reuse, R142, R64 ;  /* 0x0000008eec38723c */ /* 0x042fec0000081040 */
[----:B--2---:R-:W-:Y:S06]  /*33e60*/  HMMA.1688.F32.TF32 R52, R236, R138, R104 ;  /* 0x0000008aec34723c */ /* 0x004fec0000081068 */
        /* <DEDUP_REMOVED lines=26> */
[----:B------:R-:W-:Y:S01]  /*34010*/  LDS R237, [R177+UR13+0x6380] ;  /* 0x0063800db1ed7984 */ /* 0x000fe20008000800 */
[----:B-1----:R-:W-:Y:S03]  /*34020*/  HMMA.1688.F32.TF32 R4, R244, R166, R16 ;  /* 0x000000a6f404723c */ /* 0x002fe60000081010 */
[----:B------:R-:W-:Y:S04]  /*34030*/  STL.64 [R1+0xad0], R24 ;  /* 0x000ad01801007387 */ /* 0x000fe80000100a00 */
[----:B------:R-:W-:Y:S04]  /*34040*/  STL.64 [R1+0xad8], R26 ;  /* 0x000ad81a01007387 */ /* 0x000fe80000100a00 */
[----:B------:R-:W-:Y:S04]  /*34050*/  STL.64 [R1+0xac0], R20 ;  /* 0x000ac01401007387 */ /* 0x000fe80000100a00 */
[----:B------:R-:W-:Y:S01]  /*34060*/  STL.64 [R1+0xac8], R22 ;  /* 0x000ac81601007387 */ /* 0x000fe20000100a00 */
[----:B------:R-:W-:Y:S03]  /*34070*/  HMMA.1688.F32.TF32 R216, R240, R130, R216 ;  /* 0x00000082f0d8723c */ /* 0x000fe600000810d8 */
[----:B------:R-:W-:Y:S04]  /*34080*/  LDS R239, [R177+UR13+0x7380] ;  /* 0x0073800db1ef7984 */ /* 0x000fe80008000800 */
        /* <DEDUP_REMOVED lines=11> */
[----:B-1----:R-:W-:Y:S08]  /*34140*/  HMMA.1688.F32.TF32 R4, R244, R142, R248 ;  /* 0x0000008ef404723c */ /* 0x002ff000000810f8 */
[----:B------:R-:W-:Y:S04]  /*34150*/  STL.64 [R1+0xdc0], R12 ;  /* 0x000dc00c01007387 */ /* 0x000fe80000100a00 */
[----:B------:R-:W-:Y:S04]  /*34160*/  STL.64 [R1+0xdc8], R14 ;  /* 0x000dc80e01007387 */ /* 0x000fe80000100a00 */
[----:B------:R-:W2:Y:S04]  /*34170*/  LDL.LU R232, [R1+0xd50] ;  /* 0x000d500001e87983 */ /* 0x000ea80000300800 */
[----:B------:R1:W-:Y:S04]  /*34180*/  STL.64 [R1+0xdb0], R8 ;  /* 0x000db00801007387 */ /* 0x0003e80000100a00 */
[----:B------:R3:W-:Y:S04]  /*34190*/  STL.64 [R1+0xdb8], R10 ;  /* 0x000db80a01007387 */ /* 0x0007e80000100a00 */
[----:B------:R4:W-:Y:S04]  /*341a0*/  STL.64 [R1+0xda0], R4 ;  /* 0x000da00401007387 */ /* 0x0009e80000100a00 */
[----:B------:R4:W-:Y:S04]  /*341b0*/  STL.64 [R1+0xda8], R6 ;  /* 0x000da80601007387 */ /* 0x0009e80000100a00 */
[----:B------:R-:W2:Y:S04]  /*341c0*/  LDL.LU R233, [R1+0xd54] ;  /* 0x000d540001e97983 */ /* 0x000ea80000300800 */
[----:B------:R-:W2:Y:S04]  /*341d0*/  LDL.LU R228, [R1+0xd60] ;  /* 0x000d600001e47983 */ /* 0x000ea80000300800 */
[----:B------:R-:W2:Y:S04]  /*341e0*/  LDL.LU R229, [R1+0xd64] ;  /* 0x000d640001e57983 */ /* 0x000ea80000300800 */
[----:B------:R-:W2:Y:S04]  /*341f0*/  LDL.LU R230, [R1+0xd68] ;  /* 0x000d680001e67983 */ /* 0x000ea80000300800 */
[----:B------:R-:W2:Y:S04]  /*34200*/  LDL.LU R231, [R1+0xd6c] ;  /* 0x000d6c0001e77983 */ /* 0x000ea80000300800 */
[----:B-1----:R-:W2:Y:S04]  /*34210*/  LDL.LU R8, [R1+0x1290] ;  /* 0x0012900001087983 */ /* 0x002ea80000300800 */
        /* <DEDUP_REMOVED lines=79> */
[----:B------:R-:W2:Y:S01]  /*34710*/  LDS R243, [R173+UR13+0x7380] ;  /* 0x0073800dadf37984 */ /* 0x000ea20008000800 */
[----:B------:R-:W-:-:S02]  /*34720*/  IMAD.MOV.U32 R234, RZ, RZ, R185 ;  /* 0x000000ffffea7224 */ /* 0x000fc400078e00b9 */
[----:B------:R-:W-:Y:S01]  /*34730*/  IMAD.MOV.U32 R235, RZ, RZ, R184 ;  /* 0x000000ffffeb7224 */ /* 0x000fe200078e00b8 */
[-C--:B--2---:R-:W-:Y:S06]  /*34740*/  HMMA.1688.F32.TF32 R8, R240, R134.reuse, R8 ;  /* 0x00000086f008723c */ /* 0x084fec0000081008 */
[C---:B---3--:R-:W-:Y:S06]  /*34750*/  HMMA.1688.F32.TF32 R52, R244.reuse, R134, R80 ;  /* 0x00000086f434723c */ /* 0x048fec0000081050 */
[----:B------:R-:W-:Y:S06]  /*34760*/  HMMA.1688.F32.TF32 R56, R244, R138, R60 ;  /* 0x0000008af438723c */ /* 0x000fec000008103c */
[----:B------:R-:W-:-:S15]  /*34770*/  HMMA.1688.F32.TF32 R60, R240, R130, R76 ;  /* 0x00000082f03c723c */ /* 0x000fde000008104c */
[----:B------:R-:W-:-:S02]  /*34780*/  NOP ;  /* 0x0000000000007918 */ /* 0x000fc40000000000 */
[----:B------:R-:W-:Y:S04]  /*34790*/  STL.64 [R1+0xd90], R56 ;  /* 0x000d903801007387 */ /* 0x000fe80000100a00 */
[----:B------:R1:W-:Y:S04]  /*347a0*/  STL.64 [R1+0xd98], R58 ;  /* 0x000d983a01007387 */ /* 0x0003e80000100a00 */
[----:B------:R-:W-:Y:S04]  /*347b0*/  STL.64 [R1+0xd80], R52 ;  /* 0x000d803401007387 */ /* 0x000fe80000100a00 */
[----:B------:R2:W-:Y:S01]  /*347c0*/  STL.64 [R1+0xd88], R54 ;  /* 0x000d883601007387 */ /* 0x0005e20000100a00 */
[C---:B-1----:R-:W-:Y:S06]  /*347d0*/  HMMA.1688.F32.TF32 R56, R240.reuse, R126, R72 ;  /* 0x0000007ef038723c */ /* 0x042fec0000081048 */
[----:B--2---:R-:W-:Y:S01]  /*347e0*/  HMMA.1688.F32.TF32 R52, R240, R186, R68 ;  /* 0x000000baf034723c */ /* 0x004fe20000081044 */
        /* <DEDUP_REMOVED lines=8> */
[C---:B--2---:R-:W-:Y:S06]  /*34870*/  HMMA.1688.F32.TF32 R52, R240.reuse, R174, R44 ;  /* 0x000000aef034723c */ /* 0x044fec000008102c */
[C---:B------:R-:W-:Y:S06]  /*34880*/  HMMA.1688.F32.TF32 R44, R240.reuse, R170, R40 ;  /* 0x000000aaf02c723c */ /* 0x040fec0000081028 */
[C---:B------:R-:W-:Y:S06]  /*34890*/  HMMA.1688.F32.TF32 R40, R240.reuse, R166, R36 ;  /* 0x000000a6f028723c */ /* 0x040fec0000081024 */
[C---:B----4-:R-:W-:Y:S06]  /*348a0*/  HMMA.1688.F32.TF32 R4, R240.reuse, R162, R4 ;  /* 0x000000a2f004723c */ /* 0x050fec0000081004 */
[C---:B------:R-:W-:Y:S01]  /*348b0*/  HMMA.1688.F32.TF32 R36, R240.reuse, R158, R20 ;  /* 0x0000009ef024723c */ /* 0x040fe20000081014 */
        /* <DEDUP_REMOVED lines=12> */
[----:B------:R1:W-:Y:S04]  /*34980*/  STL.64 [R1+0x778], R6 ;  /* 0x0007780601007387 */ /* 0x0003e80000100a00 */
[----:B------:R-:W-:Y:S01]  /*34990*/  STL.64 [R1+0x8b0], R36 ;  /* 0x0008b02401007387 */ /* 0x000fe20000100a00 */
[C---:B-1----:R-:W-:Y:S03]  /*349a0*/  HMMA.1688.F32.TF32 R4, R240.reuse, R150, R12 ;  /* 0x00000096f004723c */ /* 0x042fe6000008100c */
[----:B------:R1:W-:Y:S04]  /*349b0*/  STL.64 [R1+0x8b8], R38 ;  /* 0x0008b82601007387 */ /* 0x0003e80000100a00 */
[----:B------:R-:W2:Y:S01]  /*349c0*/  LDL.LU.64 R18, [R1+0x1760] ;  /* 0x0017600001127983 */ /* 0x000ea20000300a00 */
[C---:B-1----:R-:W-:Y:S06]  /*349d0*/  HMMA.1688.F32.TF32 R36, R240.reuse, R146, R32 ;  /* 0x00000092f024723c */ /* 0x042fec0000081020 */
[C---:B------:R-:W-:Y:S06]  /*349e0*/  HMMA.1688.F32.TF32 R32, R240.reuse, R142, R28 ;  /* 0x0000008ef020723c */ /* 0x040fec000008101c */
[----:B------:R-:W-:Y:S01]  /*349f0*/  HMMA.1688.F32.TF32 R28, R240, R138, R24 ;  /* 0x0000008af01c723c */ /* 0x000fe20000081018 */
[----:B------:R1:W-:Y:S04]  /*34a00*/  STL.64 [R1+0x8c0], R20 ;  /* 0x0008c01401007387 */ /* 0x0003e80000100a00 */
[----:B------:R-:W-:Y:S04]  /*34a10*/  STL.64 [R1+0x8c8], R22 ;  /* 0x0008c81601007387 */ /* 0x000fe80000100a00 */
[----:B------:R-:W3:Y:S04]  /*34a20*/  LDL.LU.64 R16, [R1+0x1758] ;  /* 0x0017580001107983 */ /* 0x000ee80000300a00 */
[----:B------:R-:W-:Y:S04]  /*34a30*/  STL.64 [R1+0x8d0], R4 ;  /* 0x0008d00401007387 */ /* 0x000fe80000100a00 */
[----:B------:R4:W-:Y:S04]  /*34a40*/  STL.64 [R1+0x8d8], R6 ;  /* 0x0008d80601007387 */ /* 0x0009e80000100a00 */
[----:B------:R-:W3:Y:S04]  /*34a50*/  LDL.LU.64 R12, [R1+0x1750] ;  /* 0x00175000010c7983 */ /* 0x000ee80000300a00 */
[----:B-1----:R-:W3:Y:S04]  /*34a60*/  LDL.LU.64 R20, [R1+0x1748] ;  /* 0x0017480001147983 */ /* 0x002ee80000300a00 */
[----:B------:R-:W3:Y:S04]  /*34a70*/  LDL.LU.64 R14, [R1+0x1740] ;  /* 0x00174000010e7983 */ /* 0x000ee80000300a00 */
[----:B----4-:R-:W4:Y:S04]  /*34a80*/  LDL.LU.64 R6, [R1+0x1738] ;  /* 0x0017380001067983 */ /* 0x010f280000300a00 */
[----:B------:R-:W4:Y:S04]  /*34a90*/  LDL.LU.64 R4, [R1+0x1730] ;  /* 0x0017300001047983 */ /* 0x000f280000300a00 */
[----:B------:R-:W-:Y:S04]  /*34aa0*/  STL.64 [R1+0x8e0], R36 ;  /* 0x0008e02401007387 */ /* 0x000fe80000100a00 */
[----:B------:R-:W-:Y:S04]  /*34ab0*/  STL.64 [R1+0x8e8], R38 ;  /* 0x0008e82601007387 */ /* 0x000fe80000100a00 */
[----:B------:R-:W-:Y:S04]  /*34ac0*/  STL.64 [R1+0x8f0], R32 ;  /* 0x0008f02001007387 */ /* 0x000fe80000100a00 */
[----:B------:R-:W-:Y:S04]  /*34ad0*/  STL.64 [R1+0x8f8], R34 ;  /* 0x0008f82201007387 */ /* 0x000fe80000100a00 */
[----:B------:R-:W4:Y:S04]  /*34ae0*/  LDL.LU.64 R26, [R1+0x1728] ;  /* 0x00172800011a7983 */ /* 0x000f280000300a00 */
[----:B------:R-:W-:Y:S04]  /*34af0*/  STL.64 [R1+0x910], R28 ;  /* 0x0009101c01007387 */ /* 0x000fe80000100a00 */
[----:B------:R1:W-:Y:S04]  /*34b00*/  STL.64 [R1+0x918], R30 ;  /* 0x0009181e01007387 */ /* 0x0003e80000100a00 */
[----:B------:R-:W4:Y:S04]  /*34b10*/  LDL.LU.64 R24, [R1+0x1720] ;  /* 0x0017200001187983 */ /* 0x000f280000300a00 */
[----:B------:R-:W-:Y:S01]  /*34b20*/  STL.64 [R1+0x900], R8 ;  /* 0x0009000801007387 */ /* 0x000fe20000100a00 */
[C---:B-1----:R-:W-:Y:S03]  /*34b30*/  HMMA.1688.F32.TF32 R28, R236.reuse, R130, R48 ;  /* 0x00000082ec1c723c */ /* 0x042fe60000081030 */
[----:B------:R1:W-:Y:S03]  /*34b40*/  STL.64 [R1+0x908], R10 ;  /* 0x0009080a01007387 */ /* 0x0003e60000100a00 */
[C---:B------:R-:W-:Y:S06]  /*34b50*/  HMMA.1688.F32.TF32 R32, R236.reuse, R186, R232 ;  /* 0x000000baec20723c */ /* 0x040fec00000810e8 */
[----:B-1----:R-:W-:Y:S11]  /*34b60*/  HMMA.1688.F32.TF32 R8, R236, R126, R228 ;  /* 0x0000007eec08723c */ /* 0x002ff600000810e4 */
[----:B------:R-:W-:Y:S04]  /*34b70*/  STL.64 [R1+0xa90], R28 ;  /* 0x000a901c01007387 */ /* 0x000fe80000100a00 */
[----:B------:R-:W-:Y:S08]  /*34b80*/  STL.64 [R1+0xa98], R30 ;  /* 0x000a981e01007387 */ /* 0x000ff00000100a00 */
[----:B------:R-:W-:Y:S04]  /*34b90*/  STL.64 [R1+0xa80], R8 ;  /* 0x000a800801007387 */ /* 0x000fe80000100a00 */
[----:B------:R1:W-:Y:S04]  /*34ba0*/  STL.64 [R1+0xa88], R10 ;  /* 0x000a880a01007387 */ /* 0x0003e80000100a00 */
[----:B-1----:R-:W4:Y:S04]  /*34bb0*/  LDL.LU.64 R10, [R1+0x1718] ;  /* 0x00171800010a7983 */ /* 0x002f280000300a00 */
[----:B------:R-:W-:Y:S04]  /*34bc0*/  STL.64 [R1+0xa70], R32 ;  /* 0x000a702001007387 */ /* 0x000fe80000100a00 */
[----:B------:R-:W-:Y:S04]  /*34bd0*/  STL.64 [R1+0xa78], R34 ;  /* 0x000a782201007387 */ /* 0x000fe80000100a00 */
[----:B------:R-:W4:Y:S01]  /*34be0*/  LDL.LU.64 R8, [R1+0x1710] ;  /* 0x0017100001087983 */ /* 0x000f220000300a00 */
[----:B------:R-:W-:-:S02]  /*34bf0*/  IMAD.MOV.U32 R248, RZ, RZ, R181 ;  /* 0x000000fffff87224 */ /* 0x000fc400078e00b5 */
[----:B------:R-:W-:Y:S02]  /*34c00*/  IMAD.MOV.U32 R249, RZ, RZ, R180 ;  /* 0x000000fffff97224 */ /* 0x000fe400078e00b4 */
[----:B------:R-:W-:Y:S02]  /*34c10*/  IMAD.MOV.U32 R250, RZ, RZ, R129 ;  /* 0x000000fffffa7224 */ /* 0x000fe400078e0081 */
[----:B------:R-:W-:-:S07]  /*34c20*/  IMAD.MOV.U32 R251, RZ, RZ, R128 ;  /* 0x000000fffffb7224 */ /* 0x000fce00078e0080 */
[----:B------:R-:W-:-:S15]  /*34c30*/  HMMA.1688.F32.TF32 R28, R236, R182, R248 ;  /* 0x000000b6ec1c723c */ /* 0x000fde00000810f8 */
[----:B------:R-:W-:-:S08]  /*34c40*/  NOP ;  /* 0x0000000000007918 */ /* 0x000fd00000000000 */
[----:B------:R-:W-:Y:S04]  /*34c50*/  STL.64 [R1+0xa60], R28 ;  /* 0x000a601c01007387 */ /* 0x000fe80000100a00 */
[----:B------:R1:W-:Y:S04]  /*34c60*/  STL.64 [R1+0xa68], R30 ;  /* 0x000a681e01007387 */ /* 0x0003e80000100a00 */
[----:B------:R-:W4:Y:S01]  /*34c70*/  LDL.LU.64 R22, [R1+0x16a8] ;  /* 0x0016a80001167983 */ /* 0x000f220000300a00 */
[----:B------:R-:W-:Y:S01]  /*34c80*/  BAR.SYNC.DEFER_BLOCKING 0x0 ;  /* 0x0000000000007b1d */ /* 0x000fe20000010000 */
[----:B--2---:R-:W-:-:S04]  /*34c90*/  IADD3 R169, P0, R18, UR15, RZ ;  /* 0x0000000f12a97c10 */ /* 0x004fc8000ff1e0ff */
[----:B------:R-:W-:Y:S02]  /*34ca0*/  IADD3.X R127, R19, UR11, RZ, P0, !PT ;  /* 0x0000000b137f7c10 */ /* 0x000fe400087fe4ff */
[----:B------:R-:W2:Y:S01]  /*34cb0*/  LDL.LU.64 R18, [R1+0x1708] ;  /* 0x0017080001127983 */ /* 0x000ea20000300a00 */
[----:B---3--:R-:W-:-:S04]  /*34cc0*/  IADD3 R172, P0, R16, UR15, RZ ;  /* 0x0000000f10ac7c10 */ /* 0x008fc8000ff1e0ff */
[----:B------:R-:W-:Y:S02]  /*34cd0*/  IADD3.X R128, R17, UR11, RZ, P0, !PT ;  /* 0x0000000b11807c10 */ /* 0x000fe400087fe4ff */
[----:B------:R-:W3:Y:S01]  /*34ce0*/  LDL.LU.64 R16, [R1+0x1700] ;  /* 0x0017000001107983 */ /* 0x000ee20000300a00 */
[----:B------:R-:W-:-:S04]  /*34cf0*/  IADD3 R173, P1, R12, UR15, RZ ;  /* 0x0000000f0cad7c10 */ /* 0x000fc8000ff3e0ff */
[----:B------:R-:W-:Y:S02]  /*34d00*/  IADD3.X R129, R13, UR11, RZ, P1, !PT ;  /* 0x0000000b0d817c10 */ /* 0x000fe40008ffe4ff */
[----:B------:R-:W-:Y:S01]  /*34d10*/  IADD3 R176, P0, R20, UR15, RZ ;  /* 0x0000000f14b07c10 */ /* 0x000fe2000ff1e0ff */
[----:B------:R-:W3:Y:S01]  /*34d20*/  LDL.LU.64 R12, [R1+0x16f8] ;  /* 0x0016f800010c7983 */ /* 0x000ee20000300a00 */
[----:B------:R-:W-:Y:S02]  /*34d30*/  IADD3 R177, P1, R14, UR15, RZ ;  /* 0x0000000f0eb17c10 */ /* 0x000fe4000ff3e0ff */
[----:B------:R-:W-:Y:S02]  /*34d40*/  IADD3.X R130, R21, UR11, RZ, P0, !PT ;  /* 0x0000000b15827c10 */ /* 0x000fe400087fe4ff */
[----:B------:R-:W-:Y:S01]  /*34d50*/  IADD3.X R131, R15, UR11, RZ, P1, !PT ;  /* 0x0000000b0f837c10 */ /* 0x000fe20008ffe4ff */
[----:B------:R-:W3:Y:S01]  /*34d60*/  LDL.LU.64 R20, [R1+0x16f0] ;  /* 0x0016f00001147983 */ /* 0x000ee20000300a00 */
[----:B----4-:R-:W-:-:S02]  /*34d70*/  IADD3 R180, P0, R6, UR15, RZ ;  /* 0x0000000f06b47c10 */ /* 0x010fc4000ff1e0ff */
[----:B------:R-:W-:Y:S01]  /*34d80*/  IADD3 R181, P1, R4, UR15, RZ ;  /* 0x0000000f04b57c10 */ /* 0x000fe2000ff3e0ff */
[----:B------:R-:W4:Y:S01]  /*34d90*/  LDL.LU.64 R14, [R1+0x16e8] ;  /* 0x0016e800010e7983 */ /* 0x000f220000300a00 */
[----:B------:R-:W-:Y:S02]  /*34da0*/  IADD3.X R132, R7, UR11, RZ, P0, !PT ;  /* 0x0000000b07847c10 */ /* 0x000fe400087fe4ff */
[----:B------:R-:W-:Y:S01]  /*34db0*/  IADD3.X R133, R5, UR11, RZ, P1, !PT ;  /* 0x0000000b05857c10 */ /* 0x000fe20008ffe4ff */
[----:B------:R-:W4:Y:S04]  /*34dc0*/  LDL.LU.64 R6, [R1+0x16e0] ;  /* 0x0016e00001067983 */ /* 0x000f280000300a00 */
[----:B------:R-:W4:Y:S01]  /*34dd0*/  LDL.LU.64 R4, [R1+0x16d8] ;  /* 0x0016d80001047983 */ /* 0x000f220000300a00 */
[----:B------:R-:W-:-:S04]  /*34de0*/  IADD3 R182, P0, R26, UR15, RZ ;  /* 0x0000000f1ab67c10 */ /* 0x000fc8000ff1e0ff */
[----:B------:R-:W-:Y:S02]  /*34df0*/  IADD3.X R136, R27, UR11, RZ, P0, !PT ;  /* 0x0000000b1b887c10 */ /* 0x000fe400087fe4ff */
        /* <DEDUP_REMOVED lines=23> */
[----:B----4-:R-:W-:Y:S02]  /*34f70*/  IADD3 R243, P1, R14, UR15, RZ ;  /* 0x0000000f0ef37c10 */ /* 0x010fe4000ff3e0ff */
[----:B------:R-:W-:Y:S02]  /*34f80*/  IADD3.X R152, R21, UR11, RZ, P0, !PT ;  /* 0x0000000b15987c10 */ /* 0x000fe400087fe4ff */
[----:B------:R-:W-:Y:S01]  /*34f90*/  IADD3.X R153, R15, UR11, RZ, P1, !PT ;  /* 0x0000000b0f997c10 */ /* 0x000fe20008ffe4ff */
[----:B------:R-:W4:Y:S01]  /*34fa0*/  LDL.LU.64 R20, [R1+0x1688] ;  /* 0x0016880001147983 */ /* 0x000f220000300a00 */
[----:B------:R-:W-:-:S02]  /*34fb0*/  IADD3 R244, P0, R6, UR15, RZ ;  /* 0x0000000f06f47c10 */ /* 0x000fc4000ff1e0ff */
        /* <DEDUP_REMOVED lines=29> */
[----:B------:R-:W3:Y:S01]  /*35190*/  LDL.LU.64 R12, [R1+0x15e8] ;  /* 0x0015e800010c7983 */ /* 0x000ee20000300a00 */
[----:B----4-:R-:W-:Y:S02]  /*351a0*/  IADD3 R113, P0, R20, UR15, RZ ;  /* 0x0000000f14717c10 */ /* 0x010fe4000ff1e0ff */
[----:B------:R-:W-:Y:S02]  /*351b0*/  IADD3 R115, P1, R14, UR15, RZ ;  /* 0x0000000f0e737c10 */ /* 0x000fe4000ff3e0ff */
        /* <DEDUP_REMOVED lines=9> */
[----:B------:R-:W4:Y:S04]  /*35250*/  LDL.LU.64 R4, [R1+0x1618] ;  /* 0x0016180001047983 */ /* 0x000f280000300a00 */
[----:B-1----:R-:W4:Y:S01]  /*35260*/  LDL.LU.64 R30, [R1+0x1610] ;  /* 0x00161000011e7983 */ /* 0x002f220000300a00 */
[----:B------:R-:W-:-:S03]  /*35270*/  IADD3 R57, P0, R26, UR15, RZ ;  /* 0x0000000f1a397c10 */ /* 0x000fc6000ff1e0ff */
[----:B------:R-:W4:Y:S01]  /*35280*/  LDL.LU.64 R28, [R1+0x1608] ;  /* 0x00160800011c7983 */ /* 0x000f220000300a00 */
[----:B------:R-:W-:Y:S02]  /*35290*/  IADD3.X R56, R27, UR11, RZ, P0, !PT ;  /* 0x0000000b1b387c10 */ /* 0x000fe400087fe4ff */
[----:B------:R-:W-:-:S04]  /*352a0*/  IADD3 R59, P1, R24, UR15, RZ ;  /* 0x0000000f183b7c10 */ /* 0x000fc8000ff3e0ff */
[----:B------:R-:W-:Y:S02]  /*352b0*/  IADD3.X R58, R25, UR11, RZ, P1, !PT ;  /* 0x0000000b193a7c10 */ /* 0x000fe40008ffe4ff */
        /* <DEDUP_REMOVED lines=17> */
[----:B------:R-:W3:Y:S04]  /*353d0*/  LDL.LU.64 R12, [R1+0x15d0] ;  /* 0x0015d000010c7983 */ /* 0x000ee80000300a00 */
[----:B------:R-:W3:Y:S01]  /*353e0*/  LDL.LU.64 R26, [R1+0x15c8] ;  /* 0x0015c800011a7983 */ /* 0x000ee20000300a00 */
[----:B----4-:R-:W-:-:S03]  /*353f0*/  IADD3 R89, P0, R20, UR15, RZ ;  /* 0x0000000f14597c10 */ /* 0x010fc6000ff1e0ff */
[----:B------:R-:W4:Y:S01]  /*35400*/  LDL.LU.64 R24, [R1+0x15c0] ;  /* 0x0015c00001187983 */ /* 0x000f220000300a00 */
[----:B------:R-:W-:Y:S02]  /*35410*/  IADD3 R91, P1, R14, UR15, RZ ;  /* 0x0000000f0e5b7c10 */ /* 0x000fe4000ff3e0ff */
[----:B------:R-:W-:Y:S02]  /*35420*/  IADD3.X R88, R21, UR11, RZ, P0, !PT ;  /* 0x0000000b15587c10 */ /* 0x000fe400087fe4ff */
[----:B------:R-:W-:Y:S01]  /*35430*/  IADD3.X R90, R15, UR11, RZ, P1, !PT ;  /* 0x0000000b0f5a7c10 */ /* 0x000fe20008ffe4ff */
[----:B------:R-:W4:Y:S01]  /*35440*/  LDL.LU.64 R20, [R1+0x15b8] ;  /* 0x0015b80001147983 */ /* 0x000f220000300a00 */
[----:B------:R-:W-:Y:S02]  /*35450*/  IADD3 R85, P0, R6, UR15, RZ ;  /* 0x0000000f06557c10 */ /* 0x000fe4000ff1e0ff */
[----:B------:R-:W-:Y:S01]  /*35460*/  IADD3 R87, P1, R4, UR15, RZ ;  /* 0x0000000f04577c10 */ /* 0x000fe2000ff3e0ff */
[----:B------:R-:W4:Y:S01]  /*35470*/  LDL.LU.64 R14, [R1+0x15b0] ;  /* 0x0015b000010e7983 */ /* 0x000f220000300a00 */
[----:B------:R-:W-:-:S02]  /*35480*/  IADD3.X R84, R7, UR11, RZ, P0, !PT ;  /* 0x0000000b07547c10 */ /* 0x000fc400087fe4ff */
[----:B------:R-:W-:Y:S01]  /*35490*/  IADD3.X R86, R5, UR11, RZ, P1, !PT ;  /* 0x0000000b05567c10 */ /* 0x000fe20008ffe4ff */
[----:B------:R-:W4:Y:S01]  /*354a0*/  LDL.LU.64 R6, [R1+0x15a8] ;  /* 0x0015a80001067983 */ /* 0x000f220000300a00 */
[----:B------:R-:W-:Y:S02]  /*354b0*/  IADD3 R61, P0, R30, UR15, RZ ;  /* 0x0000000f1e3d7c10 */ /* 0x000fe4000ff1e0ff */
[----:B------:R-:W-:Y:S01]  /*354c0*/  IADD3 R63, P1, R28, UR15, RZ ;  /* 0x0000000f1c3f7c10 */ /* 0x000fe2000ff3e0ff */
[----:B------:R-:W4:Y:S01]  /*354d0*/  LDL.LU.64 R4, [R1+0x15a0] ;  /* 0x0015a00001047983 */ /* 0x000f220000300a00 */
[----:B------:R-:W-:Y:S02]  /*354e0*/  IADD3.X R60, R31, UR11, RZ, P0, !PT ;  /* 0x0000000b1f3c7c10 */ /* 0x000fe400087fe4ff */
        /* <DEDUP_REMOVED lines=22> */
[----:B------:R-:W-:Y:S02]  /*35650*/  IADD3.X R70, R25, UR11, RZ, P1, !PT ;  /* 0x0000000b19467c10 */ /* 0x000fe40008ffe4ff */
[----:B------:R-:W-:-:S02]  /*35660*/  IADD3 R65, P0, R20, UR15, RZ ;  /* 0x0000000f14417c10 */ /* 0x000fc4000ff1e0ff */
        /* <DEDUP_REMOVED lines=16> */
[----:B------:R-:W4:Y:S04]  /*35770*/  LDL.LU.64 R8, [R1+0x1540] ;  /* 0x0015400001087983 */ /* 0x000f280000300a00 */
[----:B------:R-:W4:Y:S04]  /*35780*/  LDL.LU R232, [R1+0xd30] ;  /* 0x000d300001e87983 */ /* 0x000f280000300800 */
[----:B------:R-:W4:Y:S04]  /*35790*/  LDL.LU R233, [R1+0xd34] ;  /* 0x000d340001e97983 */ /* 0x000f280000300800 */
[----:B------:R-:W4:Y:S04]  /*357a0*/  LDL.LU R234, [R1+0xd38] ;  /* 0x000d380001ea7983 */ /* 0x000f280000300800 */
[----:B------:R-:W4:Y:S01]  /*357b0*/  LDL.LU R235, [R1+0xd3c] ;  /* 0x000d3c0001eb7983 */ /* 0x000f220000300800 */
[----:B------:R-:W-:-:S04]  /*357c0*/  IADD3 R41, P0, R22, UR15, RZ ;  /* 0x0000000f16297c10 */ /* 0x000fc8000ff1e0ff */
[----:B------:R-:W-:Y:S02]  /*357d0*/  IADD3.X R40, R23, UR11, RZ, P0, !PT ;  /* 0x0000000b17287c10 */ /* 0x000fe400087fe4ff */
        /* <DEDUP_REMOVED lines=9> */
[----:B------:R-:W3:Y:S04]  /*35870*/  LDL.LU R248, [R1+0xd20] ;  /* 0x000d200001f87983 */ /* 0x000ee80000300800 */
[----:B------:R-:W3:Y:S01]  /*35880*/  LDL.LU R249, [R1+0xd24] ;  /* 0x000d240001f97983 */ /* 0x000ee20000300800 */
[----:B----4-:R-:W-:-:S03]  /*35890*/  IADD3 R33, P0, R20, UR15, RZ ;  /* 0x0000000f14217c10 */ /* 0x010fc6000ff1e0ff */
[----:B------:R-:W4:Y:S01]  /*358a0*/  LDL.LU R250, [R1+0xd28] ;  /* 0x000d280001fa7983 */ /* 0x000f220000300800 */
[----:B------:R-:W-:Y:S02]  /*358b0*/  IADD3 R35, P1, R14, UR15, RZ ;  /* 0x0000000f0e237c10 */ /* 0x000fe4000ff3e0ff */
[----:B------:R-:W-:Y:S01]  /*358c0*/  IADD3.X R32, R21, UR11, RZ, P0, !PT ;  /* 0x0000000b15207c10 */ /* 0x000fe200087fe4ff */
[----:B------:R-:W4:Y:S01]  /*358d0*/  LDL.LU R251, [R1+0xd2c] ;  /* 0x000d2c0001fb7983 */ /* 0x000f220000300800 */
[----:B------:R-:W-:Y:S02]  /*358e0*/  IADD3.X R34, R15, UR11, RZ, P1, !PT ;  /* 0x0000000b0f227c10 */ /* 0x000fe40008ffe4ff */
[----:B------:R-:W-:Y:S01]  /*358f0*/  IADD3 R29, P0, R6, UR15, RZ ;  /* 0x0000000f061d7c10 */ /* 0x000fe2000ff1e0ff */
[----:B------:R-:W4:Y:S01]  /*35900*/  LDL.LU R228, [R1+0xd10] ;  /* 0x000d100001e47983 */ /* 0x000f220000300800 */
[----:B------:R-:W-:Y:S02]  /*35910*/  IADD3 R31, P1, R4, UR15, RZ ;  /* 0x0000000f041f7c10 */ /* 0x000fe4000ff3e0ff */
[----:B------:R-:W-:Y:S01]  /*35920*/  IADD3.X R28, R7, UR11, RZ, P0, !PT ;  /* 0x0000000b071c7c10 */ /* 0x000fe200087fe4ff */
[----:B------:R-:W4:Y:S01]  /*35930*/  LDL.LU R229, [R1+0xd14] ;  /* 0x000d140001e57983 */ /* 0x000f220000300800 */
[----:B------:R-:W-:-:S03]  /*35940*/  IADD3.X R30, R5, UR11, RZ, P1, !PT ;  /* 0x0000000b051e7c10 */ /* 0x000fc60008ffe4ff */
[----:B------:R-:W4:Y:S04]  /*35950*/  LDL.LU R230, [R1+0xd18] ;  /* 0x000d180001e67983 */ /* 0x000f280000300800 */
[----:B------:R-:W4:Y:S04]  /*35960*/  LDL.LU R231, [R1+0xd1c] ;  /* 0x000d1c0001e77983 */ /* 0x000f280000300800 */
[----:B------:R-:W4:Y:S04]  /*35970*/  LDL.LU.64 R48, [R1+0x1518] ;  /* 0x0015180001307983 */ /* 0x000f280000300a00 */
[----:B------:R-:W4:Y:S01]  /*35980*/  LDL.LU.64 R14, [R1+0x1510] ;  /* 0x00151000010e7983 */ /* 0x000f220000300a00 */
[----:B------:R-:W-:-:S04]  /*35990*/  IADD3 R5, P0, R10, UR15, RZ ;  /* 0x0000000f0a057c10 */ /* 0x000fc8000ff1e0ff */
[----:B------:R-:W-:Y:S02]  /*359a0*/  IADD3.X R4, R11, UR11, RZ, P0, !PT ;  /* 0x0000000b0b047c10 */ /* 0x000fe400087fe4ff */
[----:B------:R-:W-:-:S04]  /*359b0*/  IADD3 R7, P1, R8, UR15, RZ ;  /* 0x0000000f08077c10 */ /* 0x000fc8000ff3e0ff */
[----:B------:R-:W-:Y:S02]  /*359c0*/  IADD3.X R6, R9, UR11, RZ, P1, !PT ;  /* 0x0000000b09067c10 */ /* 0x000fe40008ffe4ff */
[----:B------:R-:W-:-:S15]  /*359d0*/  HMMA.1688.F32.TF32 R8, R236, R178, R232 ;  /* 0x000000b2ec08723c */ /* 0x000fde00000810e8 */
[----:B------:R-:W-:-:S08]  /*359e0*/  NOP ;  /* 0x0000000000007918 */ /* 0x000fd00000000000 */
[----:B------:R-:W-:Y:S04]  /*359f0*/  STL.64 [R1+0xa50], R8 ;  /* 0x000a500801007387 */ /* 0x000fe80000100a00 */
[----:B------:R1:W-:Y:S04]  /*35a00*/  STL.64 [R1+0xa58], R10 ;  /* 0x000a580a01007387 */ /* 0x0003e80000100a00 */
[----:B-1----:R-:W4:Y:S04]  /*35a10*/  LDL.LU.64 R10, [R1+0x1508] ;  /* 0x00150800010a7983 */ /* 0x002f280000300a00 */
[----:B------:R-:W4:Y:S04]  /*35a20*/  LDL.LU.64 R8, [R1+0x1500] ;  /* 0x0015000001087983 */ /* 0x000f280000300a00 */
[----:B------:R-:W4:Y:S04]  /*35a30*/  LDL.LU R232, [R1+0xd00] ;  /* 0x000d000001e87983 */ /* 0x000f280000300800 */
[----:B------:R-:W4:Y:S04]  /*35a40*/  LDL.LU R233, [R1+0xd04] ;  /* 0x000d040001e97983 */ /* 0x000f280000300800 */
[----:B------:R-:W4:Y:S04]  /*35a50*/  LDL.LU R234, [R1+0xd08] ;  /* 0x000d080001ea7983 */ /* 0x000f280000300800 */
[----:B------:R-:W4:Y:S04]  /*35a60*/  LDL.LU R235, [R1+0xd0c] ;  /* 0x000d0c0001eb7983 */ /* 0x000f280000300800 */
[----:B------:R-:W4:Y:S04]  /*35a70*/  LDL.LU.64 R188, [R1+0x14f8] ;  /* 0x0014f80001bc7983 */ /* 0x000f280000300a00 */
[----:B------:R-:W4:Y:S01]  /*35a80*/  LDL.LU.64 R194, [R1+0x14f0] ;  /* 0x0014f00001c27983 */ /* 0x000f220000300a00 */
[----:B--2---:R-:W-:-:S04]  /*35a90*/  IADD3 R25, P0, R18, UR15, RZ ;  /* 0x0000000f12197c10 */ /* 0x004fc8000ff1e0ff */
[----:B------:R-:W-:Y:S02]  /*35aa0*/  IADD3.X R24, R19, UR11, RZ, P0, !PT ;  /* 0x0000000b13187c10 */ /* 0x000fe400087fe4ff */
[----:B---3--:R-:W-:-:S04]  /*35ab0*/  IADD3 R27, P1, R16, UR15, RZ ;  /* 0x0000000f101b7c10 */ /* 0x008fc8000ff3e0ff */
[----:B------:R-:W-:Y:S02]  /*35ac0*/  IADD3.X R26, R17, UR11, RZ, P1, !PT ;  /* 0x0000000b111a7c10 */ /* 0x000fe40008ffe4ff */
[----:B----4-:R-:W-:Y:S01]  /*35ad0*/  HMMA.1688.F32.TF32 R16, R236, R174, R248 ;  /* 0x000000aeec10723c */ /* 0x010fe200000810f8 */
[----:B------:R-:W-:-:S04]  /*35ae0*/  IADD3 R21, P2, R12, UR15, RZ ;  /* 0x0000000f0c157c10 */ /* 0x000fc8000ff5e0ff */
[----:B------:R-:W-:-:S15]  /*35af0*/  IADD3.X R20, R13, UR11, RZ, P2, !PT ;  /* 0x0000000b0d147c10 */ /* 0x000fde00097fe4ff */
[----:B------:R-:W-:-:S03]  /*35b00*/  NOP ;  /* 0x0000000000007918 */ /* 0x000fc60000000000 */
[----:B------:R1:W-:Y:S04]  /*35b10*/  STL.64 [R1+0xa40], R16 ;  /* 0x000a401001007387 */ /* 0x0003e80000100a00 */
[----:B------:R2:W-:Y:S01]  /*35b20*/  STL.64 [R1+0xa48], R18 ;  /* 0x000a481201007387 */ /* 0x0005e20000100a00 */
[----:B------:R-:W-:-:S03]  /*35b30*/  IADD3 R23, P0, R48, UR15, RZ ;  /* 0x0000000f30177c10 */ /* 0x000fc6000ff1e0ff */
[----:B------:R-:W3:Y:S04]  /*35b40*/  LDL.LU.64 R178, [R1+0x14e8] ;  /* 0x0014e80001b27983 */ /* 0x000ee80000300a00 */
[----:B------:R-:W4:Y:S01]  /*35b50*/  LDL.LU.64 R50, [R1+0x14e0] ;  /* 0x0014e00001327983 */ /* 0x000f220000300a00 */
[----:B-1----:R-:W-:-:S03]  /*35b60*/  IADD3 R17, P1, R14, UR15, RZ ;  /* 0x0000000f0e117c10 */ /* 0x002fc6000ff3e0ff */
[----:B------:R-:W4:Y:S01]  /*35b70*/  LDL.LU R248, [R1+0xcf0] ;  /* 0x000cf00001f87983 */ /* 0x000f220000300800 */
[----:B------:R-:W-:-:S03]  /*35b80*/  IADD3.X R22, R49, UR11, RZ, P0, !PT ;  /* 0x0000000b31167c10 */ /* 0x000fc600087fe4ff */
[----:B------:R-:W4:Y:S01]  /*35b90*/  LDL.LU R249, [R1+0xcf4] ;  /* 0x000cf40001f97983 */ /* 0x000f220000300800 */
[----:B------:R-:W-:-:S03]  /*35ba0*/  IADD3.X R16, R15, UR11, RZ, P1, !PT ;  /* 0x0000000b0f107c10 */ /* 0x000fc60008ffe4ff */
[----:B------:R-:W4:Y:S04]  /*35bb0*/  LDL.LU R250, [R1+0xcf8] ;  /* 0x000cf80001fa7983 */ /* 0x000f280000300800 */
[----:B------:R-:W4:Y:S04]  /*35bc0*/  LDL.LU R251, [R1+0xcfc] ;  /* 0x000cfc0001fb7983 */ /* 0x000f280000300800 */
[----:B------:R-:W4:Y:S01]  /*35bd0*/  LDL.LU.64 R120, [R1+0x14d8] ;  /* 0x0014d80001787983 */ /* 0x000f220000300a00 */
[----:B--2---:R-:W-:Y:S02]  /*35be0*/  IADD3 R19, P2, R10, UR15, RZ ;  /* 0x0000000f0a137c10 */ /* 0x004fe4000ff5e0ff */
[----:B------:R-:W-:-:S02]  /*35bf0*/  IADD3 R13, P3, R8, UR15, RZ ;  /* 0x0000000f080d7c10 */ /* 0x000fc4000ff7e0ff */
[----:B------:R-:W-:Y:S02]  /*35c00*/  IADD3.X R18, R11, UR11, RZ, P2, !PT ;  /* 0x0000000b0b127c10 */ /* 0x000fe400097fe4ff */
[----:B------:R-:W-:Y:S02]  /*35c10*/  IADD3.X R12, R9, UR11, RZ, P3, !PT ;  /* 0x0000000b090c7c10 */ /* 0x000fe40009ffe4ff */
[----:B------:R-:W-:Y:S01]  /*35c20*/  HMMA.1688.F32.TF32 R8, R236, R170, R228 ;  /* 0x000000aaec08723c */ /* 0x000fe200000810e4 */
[----:B------:R-:W-:-:S04]  /*35c30*/  IADD3 R15, P0, R188, UR15, RZ ;  /* 0x0000000fbc0f7c10 */ /* 0x000fc8000ff1e0ff */
[----:B------:R-:W-:-:S15]  /*35c40*/  IADD3.X R14, R189, UR11, RZ, P0, !PT ;  /* 0x0000000bbd0e7c10 */ /* 0x000fde00087fe4ff */
[----:B------:R-:W-:-:S03]  /*35c50*/  NOP ;  /* 0x0000000000007918 */ /* 0x000fc60000000000 */
[----:B------:R1:W-:Y:S04]  /*35c60*/  STL.64 [R1+0xa30], R8 ;  /* 0x000a300801007387 */ /* 0x0003e80000100a00 */
[----:B------:R3:W-:Y:S04]  /*35c70*/  STL.64 [R1+0xa38], R10 ;  /* 0x000a380a01007387 */ /* 0x0007e80000100a00 */
[----:B------:R-:W2:Y:S04]  /*35c80*/  LDL.LU.64 R192, [R1+0x14d0] ;  /* 0x0014d00001c07983 */ /* 0x000ea80000300a00 */
[----:B------:R-:W2:Y:S04]  /*35c90*/  LDL.LU.64 R190, [R1+0x14c8] ;  /* 0x0014c80001be7983 */ /* 0x000ea80000300a00 */
[----:B------:R-:W2:Y:S01]  /*35ca0*/  LDL.LU.64 R188, [R1+0x14c0] ;  /* 0x0014c00001bc7983 */ /* 0x000ea20000300a00 */
[----:B------:R-:W-:Y:S03]  /*35cb0*/  HMMA.1688.F32.TF32 R196, R236, R166, R232 ;  /* 0x000000a6ecc4723c */ /* 0x000fe600000810e8 */
[----:B------:R-:W2:Y:S01]  /*35cc0*/  LDL.LU R200, [R1+0xce0] ;  /* 0x000ce00001c87983 */ /* 0x000ea20000300800 */
[----:B-1----:R-:W-:-:S04]  /*35cd0*/  IADD3 R9, P1, R194, UR15, RZ ;  /* 0x0000000fc2097c10 */ /* 0x002fc8000ff3e0ff */
[----:B------:R-:W-:-:S15]  /*35ce0*/  IADD3.X R8, R195, UR11, RZ, P1, !PT ;  /* 0x0000000bc3087c10 */ /* 0x000fde0008ffe4ff */
[----:B------:R-:W-:Y:S04]  /*35cf0*/  STL.64 [R1+0x990], R196 ;  /* 0x000990c401007387 */ /* 0x000fe80000100a00 */
[----:B------:R1:W-:Y:S04]  /*35d00*/  STL.64 [R1+0x998], R198 ;  /* 0x000998c601007387 */ /* 0x0003e80000100a00 */
[----:B------:R-:W2:Y:S04]  /*35d10*/  LDL.LU R201, [R1+0xce4] ;  /* 0x000ce40001c97983 */ /* 0x000ea80000300800 */
[----:B------:R-:W2:Y:S04]  /*35d20*/  LDL.LU R202, [R1+0xce8] ;  /* 0x000ce80001ca7983 */ /* 0x000ea80000300800 */
[----:B------:R-:W2:Y:S04]  /*35d30*/  LDL.LU R203, [R1+0xcec] ;  /* 0x000cec0001cb7983 */ /* 0x000ea80000300800 */
[----:B------:R-:W2:Y:S04]  /*35d40*/  LDL.LU R224, [R1+0xcd0] ;  /* 0x000cd00001e07983 */ /* 0x000ea80000300800 */
[----:B------:R-:W2:Y:S04]  /*35d50*/  LDL.LU R225, [R1+0xcd4] ;  /* 0x000cd40001e17983 */ /* 0x000ea80000300800 */
[----:B------:R-:W2:Y:S04]  /*35d60*/  LDL.LU R226, [R1+0xcd8] ;  /* 0x000cd80001e27983 */ /* 0x000ea80000300800 */
[----:B------:R-:W2:Y:S01]  /*35d70*/  LDL.LU R227, [R1+0xcdc] ;  /* 0x000cdc0001e37983 */ /* 0x000ea20000300800 */
[----:B---3--:R-:W-:-:S02]  /*35d80*/  IADD3 R11, P2, R178, UR15, RZ ;  /* 0x0000000fb20b7c10 */ /* 0x008fc4000ff5e0ff */
[----:B----4-:R-:W-:Y:S02]  /*35d90*/  IADD3 R49, P3, R50, UR15, RZ ;  /* 0x0000000f32317c10 */ /* 0x010fe4000ff7e0ff */
[----:B------:R-:W-:Y:S02]  /*35da0*/  IADD3.X R10, R179, UR11, RZ, P2, !PT ;  /* 0x0000000bb30a7c10 */ /* 0x000fe400097fe4ff */
[----:B------:R-:W-:Y:S01]  /*35db0*/  IADD3.X R48, R51, UR11, RZ, P3, !PT ;  /* 0x0000000b33307c10 */ /* 0x000fe20009ffe4ff */
[----:B------:R-:W3:Y:S04]  /*35dc0*/  LDL.LU.64 R178, [R1+0x14b8] ;  /* 0x0014b80001b27983 */ /* 0x000ee80000300a00 */
[----:B------:R-:W4:Y:S01]  /*35dd0*/  LDL.LU.64 R174, [R1+0x14b0] ;  /* 0x0014b00001ae7983 */ /* 0x000f220000300a00 */
[----:B------:R-:W-:-:S04]  /*35de0*/  IADD3 R51, P0, R120, UR15, RZ ;  /* 0x0000000f78337c10 */ /* 0x000fc8000ff1e0ff */
[----:B------:R-:W-:Y:S02]  /*35df0*/  IADD3.X R50, R121, UR11, RZ, P0, !PT ;  /* 0x0000000b79327c10 */ /* 0x000fe400087fe4ff */
[----:B------:R-:W4:Y:S04]  /*35e00*/  LDL.LU.64 R120, [R1+0x14a8] ;  /* 0x0014a80001787983 */ /* 0x000f280000300a00 */
[----:B------:R-:W4:Y:S04]  /*35e10*/  LDL.LU.64 R170, [R1+0x14a0] ;  /* 0x0014a00001aa7983 */ /* 0x000f280000300a00 */
[----:B-1----:R-:W4:Y:S04]  /*35e20*/  LDL.LU.64 R198, [R1+0x1498] ;  /* 0x0014980001c67983 */ /* 0x002f280000300a00 */
[----:B------:R-:W4:Y:S01]  /*35e30*/  LDL.LU.64 R166, [R1+0x1490] ;  /* 0x0014900001a67983 */ /* 0x000f220000300a00 */
[----:B--2---:R-:W-:-:S02]  /*35e40*/  IADD3 R231, P2, R190, UR15, RZ ;  /* 0x0000000fbee77c10 */ /* 0x004fc4000ff5e0ff */
[----:B------:R-:W-:Y:S02]  /*35e50*/  IADD3 R233, P3, R188, UR15, RZ ;  /* 0x0000000fbce97c10 */ /* 0x000fe4000ff7e0ff */
[----:B------:R-:W-:Y:S02]  /*35e60*/  IADD3.X R230, R191, UR11, RZ, P2, !PT ;  /* 0x0000000bbfe67c10 */ /* 0x000fe400097fe4ff */
[----:B------:R-:W-:Y:S02]  /*35e70*/  IADD3.X R232, R189, UR11, RZ, P3, !PT ;  /* 0x0000000bbde87c10 */ /* 0x000fe40009ffe4ff */
[----:B------:R-:W-:Y:S01]  /*35e80*/  HMMA.1688.F32.TF32 R188, R236, R162, R248 ;  /* 0x000000a2ecbc723c */ /* 0x000fe200000810f8 */
[----:B------:R-:W-:-:S04]  /*35e90*/  IADD3 R229, P1, R192, UR15, RZ ;  /* 0x0000000fc0e57c10 */ /* 0x000fc8000ff3e0ff */
[----:B------:R-:W-:-:S15]  /*35ea0*/  IADD3.X R228, R193, UR11, RZ, P1, !PT ;  /* 0x0000000bc1e47c10 */ /* 0x000fde0008ffe4ff */
[----:B------:R-:W-:-:S03]  /*35eb0*/  NOP ;  /* 0x0000000000007918 */ /* 0x000fc60000000000 */
[----:B------:R-:W-:Y:S04]  /*35ec0*/  STL.64 [R1+0x980], R188 ;  /* 0x000980bc01007387 */ /* 0x000fe80000100a00 */
[----:B------:R1:W-:Y:S04]  /*35ed0*/  STL.64 [R1+0x988], R190 ;  /* 0x000988be01007387 */ /* 0x0003e80000100a00 */
[----:B------:R-:W2:Y:S04]  /*35ee0*/  LDL.LU.64 R196, [R1+0x1488] ;  /* 0x0014880001c47983 */ /* 0x000ea80000300a00 */
[----:B-1----:R-:W2:Y:S04]  /*35ef0*/  LDL.LU.64 R190, [R1+0x1480] ;  /* 0x0014800001be7983 */ /* 0x002ea80000300a00 */
[----:B------:R-:W2:Y:S04]  /*35f00*/  LDL.LU R192, [R1+0xcc0] ;  /* 0x000cc00001c07983 */ /* 0x000ea80000300800 */
[----:B------:R-:W2:Y:S04]  /*35f10*/  LDL.LU R193, [R1+0xcc4] ;  /* 0x000cc40001c17983 */ /* 0x000ea80000300800 */
[----:B------:R-:W2:Y:S01]  /*35f20*/  LDL.LU.64 R188, [R1+0x1478] ;  /* 0x0014780001bc7983 */ /* 0x000ea20000300a00 */
[----:B------:R-:W-:Y:S01]  /*35f30*/  IMAD.MOV.U32 R194, RZ, RZ, R252 ;  /* 0x000000ffffc27224 */ /* 0x000fe200078e00fc */
[----:B------:R-:W-:Y:S01]  /*35f40*/  HMMA.1688.F32.TF32 R200, R236, R158, R200 ;  /* 0x0000009eecc8723c */ /* 0x000fe200000810c8 */
[----:B------:R-:W-:Y:S01]  /*35f50*/  IMAD.MOV.U32 R195, RZ, RZ, R124 ;  /* 0x000000ffffc37224 */ /* 0x000fe200078e007c */
[----:B---3--:R-:W-:-:S02]  /*35f60*/  IADD3 R234, P0, R178, UR15, RZ ;  /* 0x0000000fb2ea7c10 */ /* 0x008fc4000ff1e0ff */
[----:B----4-:R-:W-:Y:S02]  /*35f70*/  IADD3 R248, P1, R174, UR15, RZ ;  /* 0x0000000faef87c10 */ /* 0x010fe4000ff3e0ff */
[----:B------:R-:W-:Y:S02]  /*35f80*/  IADD3.X R179, R179, UR11, RZ, P0, !PT ;  /* 0x0000000bb3b37c10 */ /* 0x000fe400087fe4ff */
[----:B------:R-:W-:Y:S02]  /*35f90*/  IADD3.X R235, R175, UR11, RZ, P1, !PT ;  /* 0x0000000bafeb7c10 */ /* 0x000fe40008ffe4ff */
[----:B------:R-:W-:Y:S02]  /*35fa0*/  IADD3 R250, P2, R120, UR15, RZ ;  /* 0x0000000f78fa7c10 */ /* 0x000fe4000ff5e0ff */
[----:B------:R-:W-:Y:S02]  /*35fb0*/  IADD3 R252, P3, R170, UR15, RZ ;  /* 0x0000000faafc7c10 */ /* 0x000fe4000ff7e0ff */
[----:B------:R-:W-:-:S02]  /*35fc0*/  IADD3.X R249, R121, UR11, RZ, P2, !PT ;  /* 0x0000000b79f97c10 */ /* 0x000fc400097fe4ff */
[----:B------:R-:W-:Y:S01]  /*35fd0*/  IADD3.X R251, R171, UR11, RZ, P3, !PT ;  /* 0x0000000babfb7c10 */ /* 0x000fe20009ffe4ff */
[----:B------:R-:W3:Y:S01]  /*35fe0*/  LDL.LU.64 R120, [R1+0x1470] ;  /* 0x0014700001787983 */ /* 0x000ee20000300a00 */
[----:B------:R-:W-:Y:S02]  /*35ff0*/  IADD3 R171, P0, R198, UR15, RZ ;  /* 0x0000000fc6ab7c10 */ /* 0x000fe4000ff1e0ff */
[----:B------:R-:W-:Y:S02]  /*36000*/  IADD3 R174, P1, R166, UR15, RZ ;  /* 0x0000000fa6ae7c10 */ /* 0x000fe4000ff3e0ff */
[----:B------:R-:W-:Y:S02]  /*36010*/  IADD3.X R163, R199, UR11, RZ, P0, !PT ;  /* 0x0000000bc7a37c10 */ /* 0x000fe400087fe4ff */
[----:B------:R-:W-:Y:S01]  /*36020*/  IADD3.X R166, R167, UR11, RZ, P1, !PT ;  /* 0x0000000ba7a67c10 */ /* 0x000fe20008ffe4ff */
[----:B------:R-:W-:Y:S04]  /*36030*/  STL.64 [R1+0xd20], R200 ;  /* 0x000d20c801007387 */ /* 0x000fe80000100a00 */
[----:B------:R-:W-:Y:S01]  /*36040*/  STL.64 [R1+0xd28], R202 ;  /* 0x000d28ca01007387 */ /* 0x000fe20000100a00 */
[----:B--2---:R-:W-:-:S04]  /*36050*/  IADD3 R175, P2, R196, UR15, RZ ;  /* 0x0000000fc4af7c10 */ /* 0x004fc8000ff5e0ff */
[----:B------:R-:W-:Y:S02]  /*36060*/  IADD3.X R167, R197, UR11, RZ, P2, !PT ;  /* 0x0000000bc5a77c10 */ /* 0x000fe400097fe4ff */
[----:B------:R-:W-:Y:S01]  /*36070*/  HMMA.1688.F32.TF32 R196, R236, R154, R224 ;  /* 0x0000009aecc4723c */ /* 0x000fe200000810e0 */
[----:B------:R-:W-:-:S04]  /*36080*/  IADD3 R178, P3, R190, UR15, RZ ;  /* 0x0000000fbeb27c10 */ /* 0x000fc8000ff7e0ff */
[----:B------:R-:W-:Y:S02]  /*36090*/  IADD3.X R170, R191, UR11, RZ, P3, !PT ;  /* 0x0000000bbfaa7c10 */ /* 0x000fe40009ffe4ff */
[----:B------:R-:W-:-:S04]  /*360a0*/  IADD3 R159, P0, R188, UR15, RZ ;  /* 0x0000000fbc9f7c10 */ /* 0x000fc8000ff1e0ff */
[----:B------:R-:W-:Y:S02]  /*360b0*/  IADD3.X R155, R189, UR11, RZ, P0, !PT ;  /* 0x0000000bbd9b7c10 */ /* 0x000fe400087fe4ff */
[----:B------:R-:W-:Y:S10]  /*360c0*/  HMMA.1688.F32.TF32 R188, R236, R150, R192 ;  /* 0x00000096ecbc723c */ /* 0x000ff400000810c0 */
[----:B------:R-:W-:Y:S04]  /*360d0*/  STL.64 [R1+0xcf0], R196 ;  /* 0x000cf0c401007387 */ /* 0x000fe80000100a00 */
[----:B------:R-:W-:Y:S04]  /*360e0*/  STL.64 [R1+0xcf8], R198 ;  /* 0x000cf8c601007387 */ /* 0x000fe80000100a00 */
[----:B------:R-:W2:Y:S04]  /*360f0*/  LDL.LU R124, [R1+0x178c] ;  /* 0x00178c00017c7983 */ /* 0x000ea80000300800 */
[----:B------:R-:W4:Y:S04]  /*36100*/  LDL.LU.64 R192, [R1+0x1468] ;  /* 0x0014680001c07983 */ /* 0x000f280000300a00 */
[----:B------:R-:W4:Y:S04]  /*36110*/  LDL.LU R204, [R1+0xc90] ;  /* 0x000c900001cc7983 */ /* 0x000f280000300800 */
        /* <DEDUP_REMOVED lines=8> */
[----:B------:R-:W4:Y:S01]  /*361a0*/  LDL.LU R211, [R1+0xcbc] ;  /* 0x000cbc0001d37983 */ /* 0x000f220000300800 */
[----:B-1----:R-:W-:-:S03]  /*361b0*/  IMAD.MOV.U32 R190, RZ, RZ, R125 ;  /* 0x000000ffffbe7224 */ /* 0x002fc600078e007d */
[----:B------:R-:W4:Y:S04]  /*361c0*/  LDL.LU R188, [R1+0xca0] ;  /* 0x000ca00001bc7983 */ /* 0x000f280000300800 */
[----:B------:R-:W4:Y:S04]  /*361d0*/  LDL.LU R189, [R1+0xca4] ;  /* 0x000ca40001bd7983 */ /* 0x000f280000300800 */
[----:B------:R-:W4:Y:S04]  /*361e0*/  LDL.LU.64 R226, [R1+0x1520] ;  /* 0x0015200001e27983 */ /* 0x000f280000300a00 */
[----:B------:R-:W4:Y:S01]  /*361f0*/  LDL.LU R125, [R1+0x1788] ;  /* 0x00178800017d7983 */ /* 0x000f220000300800 */
[----:B---3--:R-:W-:-:S02]  /*36200*/  IADD3 R162, P1, R120, UR15, RZ ;  /* 0x0000000f78a27c10 */ /* 0x008fc4000ff3e0ff */
[----:B--2---:R-:W-:Y:S02]  /*36210*/  IADD3 R124, P2, R124, UR14, RZ ;  /* 0x0000000e7c7c7c10 */ /* 0x004fe4000ff5e0ff */
[----:B----4-:R-:W-:-:S03]  /*36220*/  IADD3 R151, P3, R192, UR15, RZ ;  /* 0x0000000fc0977c10 */ /* 0x010fc6000ff7e0ff */
[----:B------:R-:W-:Y:S04]  /*36230*/  STL [R1+0x178c], R124 ;  /* 0x00178c7c01007387 */ /* 0x000fe80000100800 */
[----:B------:R-:W2:Y:S01]  /*36240*/  LDL.LU R200, [R1+0xc40] ;  /* 0x000c400001c87983 */ /* 0x000ea20000300800 */
[----:B------:R-:W-:-:S03]  /*36250*/  IADD3.X R150, R193, UR11, RZ, P3, !PT ;  /* 0x0000000bc1967c10 */ /* 0x000fc60009ffe4ff */
[----:B------:R-:W2:Y:S04]  /*36260*/  LDL.LU R201, [R1+0xc44] ;  /* 0x000c440001c97983 */ /* 0x000ea80000300800 */
[----:B------:R-:W2:Y:S04]  /*36270*/  LDL.LU R202, [R1+0xc48] ;  /* 0x000c480001ca7983 */ /* 0x000ea80000300800 */
[----:B------:R-:W3:Y:S04]  /*36280*/  LDL.LU R193, [R1+0x1790] ;  /* 0x0017900001c17983 */ /* 0x000ee80000300800 */
[----:B------:R-:W4:Y:S04]  /*36290*/  LDL.LU R120, [R1+0x1794] ;  /* 0x0017940001787983 */ /* 0x000f280000300800 */
[----:B------:R-:W3:Y:S04]  /*362a0*/  LDL.LU R198, [R1+0x179c] ;  /* 0x00179c0001c67983 */ /* 0x000ee80000300800 */
[----:B------:R-:W3:Y:S01]  /*362b0*/  LDL.LU R195, [R1+0x17a4] ;  /* 0x0017a40001c37983 */ /* 0x000ee20000300800 */
[----:B------:R-:W-:Y:S01]  /*362c0*/  HMMA.1688.F32.TF32 R208, R236, R146, R208 ;  /* 0x00000092ecd0723c */ /* 0x000fe200000810d0 */
[----:B------:R-:W-:-:S15]  /*362d0*/  IADD3.X R125, R125, UR9, RZ, P2, !PT ;  /* 0x000000097d7d7c10 */ /* 0x000fde00097fe4ff */
[----:B------:R-:W-:-:S07]  /*362e0*/  NOP ;  /* 0x0000000000007918 */ /* 0x000fce0000000000 */
[----:B------:R-:W-:Y:S04]  /*362f0*/  STL.64 [R1+0xcb0], R208 ;  /* 0x000cb0d001007387 */ /* 0x000fe80000100a00 */
[----:B------:R1:W-:Y:S04]  /*36300*/  STL.64 [R1+0xcb8], R210 ;  /* 0x000cb8d201007387 */ /* 0x0003e80000100a00 */
[----:B-1----:R-:W5:Y:S04]  /*36310*/  LDL.LU.64 R210, [R1+0x1f20] ;  /* 0x001f200001d27983 */ /* 0x002f680000300a00 */
[----:B------:R-:W5:Y:S04]  /*36320*/  LDL.LU.64 R208, [R1+0x1f18] ;  /* 0x001f180001d07983 */ /* 0x000f680000300a00 */
[----:B------:R-:W3:Y:S04]  /*36330*/  LDL.LU R199, [R1+0x1798] ;  /* 0x0017980001c77983 */ /* 0x000ee80000300800 */
[----:B------:R-:W-:Y:S04]  /*36340*/  STL [R1+0x1788], R125 ;  /* 0x0017887d01007387 */ /* 0x000fe80000100800 */
[----:B------:R-:W3:Y:S01]  /*36350*/  LDL.LU R197, [R1+0x17a0] ;  /* 0x0017a00001c57983 */ /* 0x000ee20000300800 */
[----:B------:R-:W-:Y:S01]  /*36360*/  IADD3.X R158, R121, UR11, RZ, P1, !PT ;  /* 0x0000000b799e7c10 */ /* 0x000fe20008ffe4ff */
[----:B------:R-:W1:Y:S01]  /*36370*/  S2R R225, SR_TID.X ;  /* 0x0000000000e17919 */ /* 0x000e620000002100 */
[----:B------:R-:W1:Y:S01]  /*36380*/  S2R R121, SR_TID.X ;  /* 0x0000000000797919 */ /* 0x000e620000002100 */
[----:B------:R-:W-:Y:S01]  /*36390*/  IMAD.MOV.U32 R191, RZ, RZ, R3 ;  /* 0x000000ffffbf7224 */ /* 0x000fe200078e0003 */
[----:B------:R-:W-:-:S06]  /*363a0*/  UIMAD UR17, UR4, -0x20, UR7 ;  /* 0xffffffe0041178a4 */ /* 0x000fcc000f8e0207 */
[----:B------:R-:W-:Y:S01]  /*363b0*/  HMMA.1688.F32.TF32 R188, R236, R142, R188 ;  /* 0x0000008eecbc723c */ /* 0x000fe200000810bc */
[----:B------:R-:W-:-:S05]  /*363c0*/  UISETP.GT.AND UP1, UPT, UR17, URZ, UPT ;  /* 0x0000003f1100728c */ /* 0x000fca000bf24270 */
[----:B------:R-:W-:Y:S01]  /*363d0*/  HMMA.1688.F32.TF32 R204, R236, R138, R204 ;  /* 0x0000008aeccc723c */ /* 0x000fe200000810cc */
[----:B------:R-:W-:Y:S02]  /*363e0*/  UIADD3 UR8, UR8, 0x1, URZ ;  /* 0x0000000108087890 */ /* 0x000fe4000fffe03f */
[----:B------:R-:W-:Y:S02]  /*363f0*/  UISETP.GE.AND UP0, UPT, UR4, UR16, UPT ;  /* 0x000000100400728c */ /* 0x000fe4000bf06270 */
[----:B------:R-:W-:Y:S01]  /*36400*/  USEL UR13, URZ, 0x4, !UP1 ;  /* 0x000000043f0d7887 */ /* 0x000fe2000c800000 */
[----:B------:R-:W-:Y:S01]  /*36410*/  IMAD.MOV.U32 R203, RZ, RZ, R2 ;  /* 0x000000ffffcb7224 */ /* 0x000fe200078e0002 */
[----:B------:R-:W-:Y:S02]  /*36420*/  UISETP.GT.AND UP1, UPT, UR8, 0x1, UPT ;  /* 0x000000010800788c */ /* 0x000fe4000bf24270 */
[----:B------:R-:W-:Y:S02]  /*36430*/  USEL UR13, UR13, URZ, !UP0 ;  /* 0x0000003f0d0d7287 */ /* 0x000fe4000c000000 */
[----:B------:R-:W-:Y:S01]  /*36440*/  USEL UR8, UR8, URZ, !UP1 ;  /* 0x0000003f08087287 */ /* 0x000fe2000c800000 */
[----:B-1----:R-:W-:-:S03]  /*36450*/  LOP3.LUT R196, R225, 0x1f, RZ, 0xc0, !PT ;  /* 0x0000001fe1c47812 */ /* 0x002fc600078ec0ff */
[----:B------:R-:W-:Y:S02]  /*36460*/  ISETP.NE.U32.AND P1, PT, RZ, UR13, PT ;  /* 0x0000000dff007c0c */ /* 0x000fe4000bf25070 */
[----:B------:R-:W-:Y:S02]  /*36470*/  LOP3.LUT R224, R121, 0x3f, RZ, 0xc0, !PT ;  /* 0x0000003f79e07812 */ /* 0x000fe400078ec0ff */
[----:B------:R-:W-:Y:S01]  /*36480*/  ISETP.GE.AND P0, PT, R196, UR17, PT ;  /* 0x00000011c4007c0c */ /* 0x000fe2000bf06270 */
[----:B------:R-:W-:Y:S01]  /*36490*/  ULEA UR18, UR8, UR5, 0xf ;  /* 0x0000000508127291 */ /* 0x000fe2000f8e783f */
[----:B------:R-:W-:Y:S01]  /*364a0*/  STL.64 [R1+0xca0], R188 ;  /* 0x000ca0bc01007387 */ /* 0x000fe20000100a00 */
[----:B------:R-:W-:Y:S01]  /*364b0*/  PLOP3.LUT P4, PT, PT, PT, UP0, 0x80, 0x0 ;  /* 0x000000000000781c */ /* 0x000fe20003f8f008 */
[----:B------:R-:W-:Y:S01]  /*364c0*/  IMAD.SHL.U32 R192, R224, 0x4, RZ ;  /* 0x00000004e0c07824 */ /* 0x000fe200078e00ff */
[----:B------:R-:W-:Y:S01]  /*364d0*/  SEL R3, RZ, 0x4, P0 ;  /* 0x00000004ff037807 */ /* 0x000fe20000000000 */
[----:B------:R1:W-:Y:S02]  /*364e0*/  STL.64 [R1+0xca8], R190 ;  /* 0x000ca8be01007387 */ /* 0x0003e40000100a00 */
[----:B------:R-:W-:Y:S01]  /*364f0*/  VIADD R2, R192, UR18 ;  /* 0x00000012c0027c36 */ /* 0x000fe20008000000 */
[----:B------:R-:W-:-:S04]  /*36500*/  SEL R3, R3, RZ, !P4 ;  /* 0x000000ff03037207 */ /* 0x000fc80006000000 */
[----:B------:R-:W-:Y:S01]  /*36510*/  @!PT LDS RZ, [RZ] ;  /* 0x00000000fffff984 */ /* 0x000fe20000000800 */
[----:B------:R-:W-:Y:S01]  /*36520*/  @!PT LDS RZ, [RZ] ;  /* 0x00000000fffff984 */ /* 0x000fe20000000800 */
[----:B------:R-:W-:Y:S01]  /*36530*/  @!PT LDS RZ, [RZ] ;  /* 0x00000000fffff984 */ /* 0x000fe20000000800 */
[----:B------:R3:W-:Y:S04]  /*36540*/  LDGSTS.E [R2], desc[UR32][R124.64], P1 ;  /* 0x000000007c027fae */ /* 0x0007e80008921860 */
[----:B-1----:R-:W5:Y:S04]  /*36550*/  LDL.LU.64 R190, [R1+0x1f10] ;  /* 0x001f100001be7983 */ /* 0x002f680000300a00 */
[----:B------:R-:W5:Y:S01]  /*36560*/  LDL.LU.64 R188, [R1+0x1f08] ;  /* 0x001f080001bc7983 */ /* 0x000f620000300a00 */
[----:B--2---:R-:W-:Y:S01]  /*36570*/  HMMA.1688.F32.TF32 R200, R236, R134, R200 ;  /* 0x00000086ecc8723c */ /* 0x004fe200000810c8 */
[----:B----4-:R-:W-:-:S02]  /*36580*/  IADD3 R120, P2, R120, UR14, RZ ;  /* 0x0000000e78787c10 */ /* 0x010fc4000ff5e0ff */
[----:B---3--:R-:W-:-:S03]  /*36590*/  IADD3 R198, P3, R198, UR14, RZ ;  /* 0x0000000ec6c67c10 */ /* 0x008fc6000ff7e0ff */
[----:B------:R-:W-:Y:S01]  /*365a0*/  STL [R1+0x1794], R120 ;  /* 0x0017947801007387 */ /* 0x000fe20000100800 */
[----:B------:R-:W-:Y:S02]  /*365b0*/  IADD3.X R193, R193, UR9, RZ, P2, !PT ;  /* 0x00000009c1c17c10 */ /* 0x000fe400097fe4ff */
[----:B------:R-:W-:Y:S01]  /*365c0*/  IADD3 R195, P4, R195, UR14, RZ ;  /* 0x0000000ec3c37c10 */ /* 0x000fe2000ff9e0ff */
[----:B------:R-:W-:Y:S04]  /*365d0*/  STL [R1+0x179c], R198 ;  /* 0x00179cc601007387 */ /* 0x000fe80000100800 */
[----:B------:R-:W-:Y:S04]  /*365e0*/  STL.64 [R1+0xc90], R204 ;  /* 0x000c90cc01007387 */ /* 0x000fe80000100a00 */
[----:B------:R1:W-:Y:S01]  /*365f0*/  STL.64 [R1+0xc98], R206 ;  /* 0x000c98ce01007387 */ /* 0x0003e20000100a00 */
[----:B------:R-:W-:-:S02]  /*36600*/  IMAD.MOV.U32 R124, RZ, RZ, R120 ;  /* 0x000000ffff7c7224 */ /* 0x000fc400078e0078 */
[----:B------:R-:W-:Y:S01]  /*36610*/  IMAD.MOV.U32 R125, RZ, RZ, R193 ;  /* 0x000000ffff7d7224 */ /* 0x000fe200078e00c1 */
[----:B------:R-:W-:-:S04]  /*36620*/  UISETP.GT.AND UP1, UPT, UR17, 0x4, UPT ;  /* 0x000000041100788c */ /* 0x000fc8000bf24270 */
[----:B------:R2:W-:Y:S04]  /*36630*/  LDGSTS.E [R2+0x100], desc[UR32][R124.64], P1 ;  /* 0x001000007c027fae */ /* 0x0005e80008921860 */
[----:B-1----:R-:W5:Y:S04]  /*36640*/  LDL.LU.64 R206, [R1+0x1f00] ;  /* 0x001f000001ce7983 */ /* 0x002f680000300a00 */
[----:B------:R-:W5:Y:S04]  /*36650*/  LDL.LU.64 R204, [R1+0x1ef8] ;  /* 0x001ef80001cc7983 */ /* 0x000f680000300a00 */
[----:B------:R1:W-:Y:S04]  /*36660*/  STL [R1+0x1790], R193 ;  /* 0x001790c101007387 */ /* 0x0003e80000100800 */
[----:B------:R-:W-:Y:S04]  /*36670*/  STL [R1+0x17a4], R195 ;  /* 0x0017a4c301007387 */ /* 0x000fe80000100800 */
[----:B------:R-:W3:Y:S01]  /*36680*/  LDL.LU R120, [R1+0x180c] ;  /* 0x00180c0001787983 */ /* 0x000ee20000300800 */
[----:B------:R-:W-:-:S05]  /*36690*/  IADD3.X R199, R199, UR9, RZ, P3, !PT ;  /* 0x00000009c7c77c10 */ /* 0x000fca0009ffe4ff */
[----:B------:R-:W-:Y:S01]  /*366a0*/  STL [R1+0x1798], R199 ;  /* 0x001798c701007387 */ /* 0x000fe20000100800 */
[----:B------:R-:W-:-:S03]  /*366b0*/  IADD3.X R197, R197, UR9, RZ, P4, !PT ;  /* 0x00000009c5c57c10 */ /* 0x000fc6000a7fe4ff */
[----:B-1----:R-:W4:Y:S04]  /*366c0*/  LDL.LU R193, [R1+0x1814] ;  /* 0x0018140001c17983 */ /* 0x002f280000300800 */
[----:B------:R-:W-:Y:S04]  /*366d0*/  STL [R1+0x17a0], R197 ;  /* 0x0017a0c501007387 */ /* 0x000fe80000100800 */
[----:B------:R-:W4:Y:S04]  /*366e0*/  LDL.LU R146, [R1+0x181c] ;  /* 0x00181c0001927983 */ /* 0x000f280000300800 */
[----:B------:R-:W4:Y:S04]  /*366f0*/  LDL.LU R138, [R1+0x1824] ;  /* 0x00182400018a7983 */ /* 0x000f280000300800 */
[----:B------:R-:W4:Y:S04]  /*36700*/  LDL.LU R142, [R1+0x1808] ;  /* 0x00180800018e7983 */ /* 0x000f280000300800 */
[----:B------:R-:W4:Y:S04]  /*36710*/  LDL.LU R194, [R1+0x1810] ;  /* 0x0018100001c27983 */ /* 0x000f280000300800 */
[----:B------:R-:W-:Y:S04]  /*36720*/  STL.64 [R1+0xc40], R200 ;  /* 0x000c40c801007387 */ /* 0x000fe80000100a00 */
[----:B------:R-:W-:Y:S04]  /*36730*/  STL.64 [R1+0xc48], R202 ;  /* 0x000c48ca01007387 */ /* 0x000fe80000100a00 */
[----:B------:R-:W4:Y:S01]  /*36740*/  LDL.LU R147, [R1+0x1818] ;  /* 0x0018180001937983 */ /* 0x000f220000300800 */
[----:B--2---:R-:W-:-:S02]  /*36750*/  IMAD.MOV.U32 R124, RZ, RZ, R198 ;  /* 0x000000ffff7c7224 */ /* 0x004fc400078e00c6 */
[----:B------:R-:W-:Y:S01]  /*36760*/  IMAD.MOV.U32 R125, RZ, RZ, R199 ;  /* 0x000000ffff7d7224 */ /* 0x000fe200078e00c7 */
[----:B------:R-:W-:Y:S01]  /*36770*/  USEL UR13, URZ, 0x4, !UP1 ;  /* 0x000000043f0d7887 */ /* 0x000fe2000c800000 */
[----:B------:R-:W-:Y:S01]  /*36780*/  IADD3 R154, P0, R226, UR15, RZ ;  /* 0x0000000fe29a7c10 */ /* 0x000fe2000ff1e0ff */
[----:B------:R-:W2:Y:S04]  /*36790*/  LDL.LU R139, [R1+0x1820] ;  /* 0x00182000018b7983 */ /* 0x000ea80000300800 */
[----:B------:R1:W-:Y:S01]  /*367a0*/  LDGSTS.E [R2+0x200], desc[UR32][R124.64], P1 ;  /* 0x002000007c027fae */ /* 0x0003e20008921860 */
[----:B------:R-:W-:Y:S01]  /*367b0*/  USEL UR13, UR13, URZ, !UP0 ;  /* 0x0000003f0d0d7287 */ /* 0x000fe2000c000000 */
[----:B------:R-:W-:Y:S02]  /*367c0*/  IADD3.X R126, R227, UR11, RZ, P0, !PT ;  /* 0x0000000be37e7c10 */ /* 0x000fe400087fe4ff */
[----:B------:R-:W2:Y:S01]  /*367d0*/  LDL.LU R135, [R1+0x1888] ;  /* 0x0018880001877983 */ /* 0x000ea20000300800 */
[----:B-1----:R-:W-:-:S02]  /*367e0*/  IMAD.MOV.U32 R124, RZ, RZ, R195 ;  /* 0x000000ffff7c7224 */ /* 0x002fc400078e00c3 */
[----:B------:R-:W-:Y:S01]  /*367f0*/  IMAD.MOV.U32 R125, RZ, RZ, R197 ;  /* 0x000000ffff7d7224 */ /* 0x000fe200078e00c5 */
[----:B------:R-:W-:-:S04]  /*36800*/  ISETP.NE.U32.AND P2, PT, RZ, UR13, PT ;  /* 0x0000000dff007c0c */ /* 0x000fc8000bf45070 */
[----:B------:R1:W-:Y:S01]  /*36810*/  LDGSTS.E [R2+0x300], desc[UR32][R124.64], P1 ;  /* 0x003000007c027fae */ /* 0x0003e20008921860 */
[----:B------:R-:W-:-:S03]  /*36820*/  ISETP.NE.U32.AND P0, PT, R3, RZ, PT ;  /* 0x000000ff0300720c */ /* 0x000fc60003f05070 */
[----:B------:R-:W2:Y:S01]  /*36830*/  LDL.LU R3, [R1+0x188c] ;  /* 0x00188c0001037983 */ /* 0x000ea20000300800 */
[----:B---3--:R-:W-:-:S05]  /*36840*/  IADD3 R120, P1, R120, UR14, RZ ;  /* 0x0000000e78787c10 */ /* 0x008fca000ff3e0ff */
[----:B------:R-:W-:Y:S01]  /*36850*/  STL [R1+0x180c], R120 ;  /* 0x00180c7801007387 */ /* 0x000fe20000100800 */
[----:B-1----:R-:W-:Y:S01]  /*36860*/  IMAD.MOV.U32 R124, RZ, RZ, R120 ;  /* 0x000000ffff7c7224 */ /* 0x002fe200078e0078 */
[----:B----4-:R-:W-:-:S05]  /*36870*/  IADD3 R193, P3, R193, UR14, RZ ;  /* 0x0000000ec1c17c10 */ /* 0x010fca000ff7e0ff */
[----:B------:R-:W-:Y:S01]  /*36880*/  STL [R1+0x1814], R193 ;  /* 0x001814c101007387 */ /* 0x000fe20000100800 */
[----:B------:R-:W-:Y:S02]  /*36890*/  IADD3 R146, P4, R146, UR14, RZ ;  /* 0x0000000e92927c10 */ /* 0x000fe4000ff9e0ff */
[----:B------:R-:W-:Y:S02]  /*368a0*/  IADD3.X R142, R142, UR9, RZ, P1, !PT ;  /* 0x000000098e8e7c10 */ /* 0x000fe40008ffe4ff */
[----:B------:R-:W-:Y:S02]  /*368b0*/  IADD3 R138, P1, R138, UR14, RZ ;  /* 0x0000000e8a8a7c10 */ /* 0x000fe4000ff3e0ff */
[----:B------:R-:W-:Y:S01]  /*368c0*/  IADD3.X R194, R194, UR9, RZ, P3, !PT ;  /* 0x00000009c2c27c10 */ /* 0x000fe20009ffe4ff */
[----:B------:R1:W-:Y:S01]  /*368d0*/  STL [R1+0x1808], R142 ;  /* 0x0018088e01007387 */ /* 0x0003e20000100800 */
[----:B------:R-:W-:-:S03]  /*368e0*/  IMAD.MOV.U32 R125, RZ, RZ, R142 ;  /* 0x000000ffff7d7224 */ /* 0x000fc600078e008e */
[----:B------:R3:W-:Y:S04]  /*368f0*/  STL [R1+0x181c], R146 ;  /* 0x00181c9201007387 */ /* 0x0007e80000100800 */
[----:B------:R4:W-:Y:S01]  /*36900*/  STL [R1+0x1824], R138 ;  /* 0x0018248a01007387 */ /* 0x0009e20000100800 */
[----:B------:R-:W-:-:S03]  /*36910*/  IADD3.X R147, R147, UR9, RZ, P4, !PT ;  /* 0x0000000993937c10 */ /* 0x000fc6000a7fe4ff */
[----:B------:R-:W-:Y:S04]  /*36920*/  STL [R1+0x1810], R194 ;  /* 0x001810c201007387 */ /* 0x000fe80000100800 */
[----:B------:R-:W4:Y:S04]  /*36930*/  LDL.LU R143, [R1+0x1894] ;  /* 0x00189400018f7983 */ /* 0x000f280000300800 */
[----:B------:R-:W-:Y:S04]  /*36940*/  STL [R1+0x1818], R147 ;  /* 0x0018189301007387 */ /* 0x000fe80000100800 */
[----:B-1----:R-:W4:Y:S04]  /*36950*/  LDL.LU R142, [R1+0x189c] ;  /* 0x00189c00018e7983 */ /* 0x002f280000300800 */
[----:B------:R1:W-:Y:S04]  /*36960*/  LDGSTS.E [R2+0x1000], desc[UR32][R124.64], P2 ;  /* 0x010000007c027fae */ /* 0x0003e80009121860 */
[----:B------:R-:W4:Y:S01]  /*36970*/  LDL.LU R120, [R1+0x18a4] ;  /* 0x0018a40001787983 */ /* 0x000f220000300800 */
[----:B-1----:R-:W-:-:S03]  /*36980*/  IMAD.MOV.U32 R124, RZ, RZ, R193 ;  /* 0x000000ffff7c7224 */ /* 0x002fc600078e00c1 */
[----:B------:R-:W4:Y:S01]  /*36990*/  LDL.LU R193, [R1+0x1890] ;  /* 0x0018900001c17983 */ /* 0x000f220000300800 */
[----:B------:R-:W-:-:S05]  /*369a0*/  IMAD.MOV.U32 R125, RZ, RZ, R194 ;  /* 0x000000ffff7d7224 */ /* 0x000fca00078e00c2 */
[----:B------:R1:W-:Y:S02]  /*369b0*/  LDGSTS.E [R2+0x1100], desc[UR32][R124.64], P2 ;  /* 0x011000007c027fae */ /* 0x0003e40009121860 */
[----:B-1----:R-:W-:Y:S02]  /*369c0*/  IMAD.MOV.U32 R124, RZ, RZ, R146 ;  /* 0x000000ffff7c7224 */ /* 0x002fe400078e0092 */
[----:B---3--:R-:W3:Y:S04]  /*369d0*/  LDL.LU R146, [R1+0x1898] ;  /* 0x0018980001927983 */ /* 0x008ee80000300800 */
[----:B------:R-:W3:Y:S01]  /*369e0*/  LDL.LU R134, [R1+0x18a0] ;  /* 0x0018a00001867983 */ /* 0x000ee20000300800 */
[----:B------:R-:W-:Y:S01]  /*369f0*/  IMAD.MOV.U32 R125, RZ, RZ, R147 ;  /* 0x000000ffff7d7224 */ /* 0x000fe200078e0093 */
[----:B------:R-:W-:Y:S01]  /*36a00*/  UISETP.GT.AND UP1, UPT, UR17, 0x8, UPT ;  /* 0x000000081100788c */ /* 0x000fe2000bf24270 */
[----:B--2---:R-:W-:-:S03]  /*36a10*/  IADD3.X R139, R139, UR9, RZ, P1, !PT ;  /* 0x000000098b8b7c10 */ /* 0x004fc60008ffe4ff */
[----:B------:R-:W-:Y:S01]  /*36a20*/  USEL UR13, URZ, 0x4, !UP1 ;  /* 0x000000043f0d7887 */ /* 0x000fe2000c800000 */
[----:B------:R1:W-:Y:S01]  /*36a30*/  LDGSTS.E [R2+0x1200], desc[UR32][R124.64], P2 ;  /* 0x012000007c027fae */ /* 0x0003e20009121860 */
[----:B------:R-:W-:Y:S02]  /*36a40*/  IADD3 R3, P3, R3, UR14, RZ ;  /* 0x0000000e03037c10 */ /* 0x000fe4000ff7e0ff */
[----:B------:R-:W-:Y:S01]  /*36a50*/  USEL UR13, UR13, URZ, !UP0 ;  /* 0x0000003f0d0d7287 */ /* 0x000fe2000c000000 */
[----:B-1----:R-:W-:Y:S02]  /*36a60*/  IMAD.MOV.U32 R124, RZ, RZ, R138 ;  /* 0x000000ffff7c7224 */ /* 0x002fe400078e008a */
[----:B------:R-:W-:Y:S01]  /*36a70*/  IMAD.MOV.U32 R125, RZ, RZ, R139 ;  /* 0x000000ffff7d7224 */ /* 0x000fe200078e008b */
[----:B------:R-:W-:-:S04]  /*36a80*/  IADD3.X R135, R135, UR9, RZ, P3, !PT ;  /* 0x0000000987877c10 */ /* 0x000fc80009ffe4ff */
[----:B------:R1:W-:Y:S01]  /*36a90*/  LDGSTS.E [R2+0x1300], desc[UR32][R124.64], P2 ;  /* 0x013000007c027fae */ /* 0x0003e20009121860 */
[----:B------:R-:W-:-:S03]  /*36aa0*/  ISETP.NE.U32.AND P1, PT, RZ, UR13, PT ;  /* 0x0000000dff007c0c */ /* 0x000fc6000bf25070 */
[----:B------:R-:W-:Y:S04]  /*36ab0*/  STL [R1+0x1820], R139 ;  /* 0x0018208b01007387 */ /* 0x000fe80000100800 */
[----:B----4-:R-:W2:Y:S04]  /*36ac0*/  LDL.LU R138, [R1+0x1908] ;  /* 0x00190800018a7983 */ /* 0x010ea80000300800 */
[----:B------:R4:W-:Y:S01]  /*36ad0*/  STL [R1+0x188c], R3 ;  /* 0x00188c0301007387 */ /* 0x0009e20000100800 */
[----:B-1----:R-:W-:Y:S02]  /*36ae0*/  IMAD.MOV.U32 R124, RZ, RZ, R3 ;  /* 0x000000ffff7c7224 */ /* 0x002fe400078e0003 */
[----:B------:R-:W-:-:S05]  /*36af0*/  IMAD.MOV.U32 R125, RZ, RZ, R135 ;  /* 0x000000ffff7d7224 */ /* 0x000fca00078e0087 */
[----:B------:R1:W-:Y:S01]  /*36b00*/  LDGSTS.E [R2+0x2000], desc[UR32][R124.64], P1 ;  /* 0x020000007c027fae */ /* 0x0003e20008921860 */
[----:B------:R-:W-:-:S05]  /*36b10*/  IADD3 R143, P2, R143, UR14, RZ ;  /* 0x0000000e8f8f7c10 */ /* 0x000fca000ff5e0ff */
[----:B------:R-:W-:Y:S01]  /*36b20*/  STL [R1+0x1894], R143 ;  /* 0x0018948f01007387 */ /* 0x000fe20000100800 */
[----:B------:R-:W-:-:S03]  /*36b30*/  IADD3 R142, P3, R142, UR14, RZ ;  /* 0x0000000e8e8e7c10 */ /* 0x000fc6000ff7e0ff */
[----:B------:R3:W-:Y:S04]  /*36b40*/  STL [R1+0x1888], R135 ;  /* 0x0018888701007387 */ /* 0x0007e80000100800 */
[----:B------:R-:W-:Y:S01]  /*36b50*/  STL [R1+0x189c], R142 ;  /* 0x00189c8e01007387 */ /* 0x000fe20000100800 */
[----:B------:R-:W-:Y:S02]  /*36b60*/  IADD3 R120, P4, R120, UR14, RZ ;  /* 0x0000000e78787c10 */ /* 0x000fe4000ff9e0ff */
[----:B------:R-:W-:-:S05]  /*36b70*/  IADD3.X R193, R193, UR9, RZ, P2, !PT ;  /* 0x00000009c1c17c10 */ /* 0x000fca00097fe4ff */
[----:B------:R3:W-:Y:S04]  /*36b80*/  STL [R1+0x1890], R193 ;  /* 0x001890c101007387 */ /* 0x0007e80000100800 */
[----:B------:R-:W-:Y:S04]  /*36b90*/  STL [R1+0x18a4], R120 ;  /* 0x0018a47801007387 */ /* 0x000fe80000100800 */
[----:B----4-:R-:W4:Y:S01]  /*36ba0*/  LDL.LU R3, [R1+0x190c] ;  /* 0x00190c0001037983 */ /* 0x010f220000300800 */
[----:B-1----:R-:W-:-:S03]  /*36bb0*/  IMAD.MOV.U32 R125, RZ, RZ, R193 ;  /* 0x000000ffff7d7224 */ /* 0x002fc600078e00c1 */
[----:B------:R-:W2:Y:S01]  /*36bc0*/  LDL.LU R147, [R1+0x1914] ;  /* 0x0019140001937983 */ /* 0x000ea20000300800 */
[----:B---3--:R-:W-:-:S03]  /*36bd0*/  IADD3.X R146, R146, UR9, RZ, P3, !PT ;  /* 0x0000000992927c10 */ /* 0x008fc60009ffe4ff */
[----:B------:R-:W3:Y:S01]  /*36be0*/  LDL.LU R135, [R1+0x191c] ;  /* 0x00191c0001877983 */ /* 0x000ee20000300800 */
[----:B------:R-:W-:-:S03]  /*36bf0*/  IADD3.X R134, R134, UR9, RZ, P4, !PT ;  /* 0x0000000986867c10 */ /* 0x000fc6000a7fe4ff */
[----:B------:R-:W3:Y:S01]  /*36c00*/  LDL.LU R139, [R1+0x1924] ;  /* 0x00192400018b7983 */ /* 0x000ee20000300800 */
[----:B------:R-:W-:-:S03]  /*36c10*/  IMAD.MOV.U32 R124, RZ, RZ, R143 ;  /* 0x000000ffff7c7224 */ /* 0x000fc600078e008f */
[----:B------:R-:W-:Y:S04]  /*36c20*/  STL [R1+0x1898], R146 ;  /* 0x0018989201007387 */ /* 0x000fe80000100800 */
[----:B------:R-:W3:Y:S04]  /*36c30*/  LDL.LU R193, [R1+0x1910] ;  /* 0x0019100001c17983 */ /* 0x000ee80000300800 */
[----:B------:R1:W-:Y:S04]  /*36c40*/  STL [R1+0x18a0], R134 ;  /* 0x0018a08601007387 */ /* 0x0003e80000100800 */
[----:B------:R-:W3:Y:S01]  /*36c50*/  LDL.LU R143, [R1+0x1918] ;  /* 0x00191800018f7983 */ /* 0x000ee20000300800 */
[----:B------:R-:W-:-:S03]  /*36c60*/  UISETP.GT.AND UP1, UPT, UR17, 0xc, UPT ;  /* 0x0000000c1100788c */ /* 0x000fc6000bf24270 */
[----:B------:R1:W-:Y:S01]  /*36c70*/  LDGSTS.E [R2+0x2100], desc[UR32][R124.64], P1 ;  /* 0x021000007c027fae */ /* 0x0003e20008921860 */
[----:B------:R-:W-:Y:S01]  /*36c80*/  USEL UR13, URZ, 0x4, !UP1 ;  /* 0x000000043f0d7887 */ /* 0x000fe2000c800000 */
[----:B-1----:R-:W-:Y:S02]  /*36c90*/  IMAD.MOV.U32 R124, RZ, RZ, R142 ;  /* 0x000000ffff7c7224 */ /* 0x002fe400078e008e */
[----:B------:R-:W-:Y:S01]  /*36ca0*/  IMAD.MOV.U32 R125, RZ, RZ, R146 ;  /* 0x000000ffff7d7224 */ /* 0x000fe200078e0092 */
[----:B------:R-:W-:Y:S01]  /*36cb0*/  USEL UR13, UR13, URZ, !UP0 ;  /* 0x0000003f0d0d7287 */ /* 0x000fe2000c000000 */
[----:B------:R-:W3:Y:S04]  /*36cc0*/  LDL.LU R142, [R1+0x1920] ;  /* 0x00192000018e7983 */ /* 0x000ee80000300800 */
[----:B------:R1:W-:Y:S01]  /*36cd0*/  LDGSTS.E [R2+0x2200], desc[UR32][R124.64], P1 ;  /* 0x022000007c027fae */ /* 0x0003e20008921860 */
[----:B------:R-:W-:Y:S01]  /*36ce0*/  ISETP.NE.U32.AND P2, PT, RZ, UR13, PT ;  /* 0x0000000dff007c0c */ /* 0x000fe2000bf45070 */
[----:B-1----:R-:W-:-:S02]  /*36cf0*/  IMAD.MOV.U32 R124, RZ, RZ, R120 ;  /* 0x000000ffff7c7224 */ /* 0x002fc400078e0078 */
[----:B------:R-:W-:Y:S02]  /*36d00*/  IMAD.MOV.U32 R125, RZ, RZ, R134 ;  /* 0x000000ffff7d7224 */ /* 0x000fe400078e0086 */
[----:B------:R-:W3:Y:S04]  /*36d10*/  LDL.LU R134, [R1+0x1988] ;  /* 0x0019880001867983 */ /* 0x000ee80000300800 */
[----:B------:R1:W-:Y:S04]  /*36d20*/  LDGSTS.E [R2+0x2300], desc[UR32][R124.64], P1 ;  /* 0x023000007c027fae */ /* 0x0003e80008921860 */
[----:B------:R-:W3:Y:S01]  /*36d30*/  LDL.LU R120, [R1+0x198c] ;  /* 0x00198c0001787983 */ /* 0x000ee20000300800 */
[----:B----4-:R-:W-:-:S02]  /*36d40*/  IADD3 R3, P1, R3, UR14, RZ ;  /* 0x0000000e03037c10 */ /* 0x010fc4000ff3e0ff */
[----:B--2---:R-:W-:Y:S02]  /*36d50*/  IADD3 R147, P3, R147, UR14, RZ ;  /* 0x0000000e93937c10 */ /* 0x004fe4000ff7e0ff */
[----:B------:R-:W-:Y:S02]  /*36d60*/  IADD3.X R138, R138, UR9, RZ, P1, !PT ;  /* 0x000000098a8a7c10 */ /* 0x000fe40008ffe4ff */
[----:B---3--:R-:W-:Y:S01]  /*36d70*/  IADD3 R135, P4, R135, UR14, RZ ;  /* 0x0000000e87877c10 */ /* 0x008fe2000ff9e0ff */
[----:B------:R-:W-:Y:S01]  /*36d80*/  STL [R1+0x190c], R3 ;  /* 0x00190c0301007387 */ /* 0x000fe20000100800 */
[----:B------:R-:W-:-:S03]  /*36d90*/  IADD3 R139, P1, R139, UR14, RZ ;  /* 0x0000000e8b8b7c10 */ /* 0x000fc6000ff3e0ff */
[----:B------:R-:W-:Y:S01]  /*36da0*/  STL [R1+0x1914], R147 ;  /* 0x0019149301007387 */ /* 0x000fe20000100800 */
[----:B-1----:R-:W-:Y:S02]  /*36db0*/  IMAD.MOV.U32 R124, RZ, RZ, R3 ;  /* 0x000000ffff7c7224 */ /* 0x002fe400078e0003 */
[----:B------:R-:W-:Y:S01]  /*36dc0*/  IMAD.MOV.U32 R125, RZ, RZ, R138 ;  /* 0x000000ffff7d7224 */ /* 0x000fe200078e008a */
[----:B------:R1:W-:Y:S01]  /*36dd0*/  STL [R1+0x1908], R138 ;  /* 0x0019088a01007387 */ /* 0x0003e20000100800 */
[----:B------:R-:W-:-:S03]  /*36de0*/  IADD3.X R193, R193, UR9, RZ, P3, !PT ;  /* 0x00000009c1c17c10 */ /* 0x000fc60009ffe4ff */
[----:B------:R-:W-:Y:S04]  /*36df0*/  STL [R1+0x191c], R135 ;  /* 0x00191c8701007387 */ /* 0x000fe80000100800 */
[----:B------:R-:W-:Y:S01]  /*36e00*/  STL [R1+0x1924], R139 ;  /* 0x0019248b01007387 */ /* 0x000fe20000100800 */
[----:B------:R-:W-:-:S03]  /*36e10*/  IADD3.X R143, R143, UR9, RZ, P4, !PT ;  /* 0x000000098f8f7c10 */ /* 0x000fc6000a7fe4ff */
[----:B------:R2:W-:Y:S04]  /*36e20*/  STL [R1+0x1910], R193 ;  /* 0x001910c101007387 */ /* 0x0005e80000100800 */
[----:B------:R-:W3:Y:S04]  /*36e30*/  LDL.LU R146, [R1+0x1994] ;  /* 0x0019940001927983 */ /* 0x000ee80000300800 */
[----:B------:R4:W-:Y:S04]  /*36e40*/  STL [R1+0x1918], R143 ;  /* 0x0019188f01007387 */ /* 0x0009e80000100800 */
[----:B-1----:R-:W3:Y:S04]  /*36e50*/  LDL.LU R138, [R1+0x199c] ;  /* 0x00199c00018a7983 */ /* 0x002ee80000300800 */
[----:B------:R1:W-:Y:S04]  /*36e60*/  LDGSTS.E [R2+0x3000], desc[UR32][R124.64], P2 ;  /* 0x030000007c027fae */ /* 0x0003e80009121860 */
[----:B------:R-:W3:Y:S01]  /*36e70*/  LDL.LU R3, [R1+0x19a4] ;  /* 0x0019a40001037983 */ /* 0x000ee20000300800 */
[----:B-1----:R-:W-:-:S03]  /*36e80*/  IMAD.MOV.U32 R125, RZ, RZ, R193 ;  /* 0x000000ffff7d7224 */ /* 0x002fc600078e00c1 */
[----:B--2---:R-:W2:Y:S01]  /*36e90*/  LDL.LU R193, [R1+0x1990] ;  /* 0x0019900001c17983 */ /* 0x004ea20000300800 */
[----:B------:R-:W-:-:S05]  /*36ea0*/  IMAD.MOV.U32 R124, RZ, RZ, R147 ;  /* 0x000000ffff7c7224 */ /* 0x000fca00078e0093 */
[----:B------:R1:W-:Y:S02]  /*36eb0*/  LDGSTS.E [R2+0x3100], desc[UR32][R124.64], P2 ;  /* 0x031000007c027fae */ /* 0x0003e40009121860 */
[----:B-1----:R-:W-:Y:S02]  /*36ec0*/  IMAD.MOV.U32 R125, RZ, RZ, R143 ;  /* 0x000000ffff7d7224 */ /* 0x002fe400078e008f */
[----:B----4-:R-:W4:Y:S01]  /*36ed0*/  LDL.LU R143, [R1+0x1998] ;  /* 0x00199800018f7983 */ /* 0x010f220000300800 */
[----:B------:R-:W-:-:S03]  /*36ee0*/  IMAD.MOV.U32 R124, RZ, RZ, R135 ;  /* 0x000000ffff7c7224 */ /* 0x000fc600078e0087 */
[----:B------:R-:W4:Y:S01]  /*36ef0*/  LDL.LU R135, [R1+0x19a0] ;  /* 0x0019a00001877983 */ /* 0x000f220000300800 */
[----:B------:R-:W-:Y:S01]  /*36f00*/  UISETP.GT.AND UP1, UPT, UR17, 0x10, UPT ;  /* 0x000000101100788c */ /* 0x000fe2000bf24270 */
[----:B------:R-:W-:Y:S02]  /*36f10*/  IADD3.X R142, R142, UR9, RZ, P1, !PT ;  /* 0x000000098e8e7c10 */ /* 0x000fe40008ffe4ff */
[----:B------:R1:W-:Y:S01]  /*36f20*/  LDGSTS.E [R2+0x3200], desc[UR32][R124.64], P2 ;  /* 0x032000007c027fae */ /* 0x0003e20009121860 */
[----:B------:R-:W-:Y:S01]  /*36f30*/  USEL UR13, URZ, 0x4, !UP1 ;  /* 0x000000043f0d7887 */ /* 0x000fe2000c800000 */
[----:B------:R-:W-:-:S03]  /*36f40*/  IADD3 R120, P3, R120, UR14, RZ ;  /* 0x0000000e78787c10 */ /* 0x000fc6000ff7e0ff */
[----:B------:R-:W-:Y:S01]  /*36f50*/  USEL UR13, UR13, URZ, !UP0 ;  /* 0x0000003f0d0d7287 */ /* 0x000fe2000c000000 */
[----:B-1----:R-:W-:Y:S02]  /*36f60*/  IMAD.MOV.U32 R124, RZ, RZ, R139 ;  /* 0x000000ffff7c7224 */ /* 0x002fe400078e008b */
[----:B------:R-:W-:Y:S01]  /*36f70*/  IMAD.MOV.U32 R125, RZ, RZ, R142 ;  /* 0x000000ffff7d7224 */ /* 0x000fe200078e008e */
[----:B------:R-:W-:-:S04]  /*36f80*/  IADD3.X R134, R134, UR9, RZ, P3, !PT ;  /* 0x0000000986867c10 */ /* 0x000fc80009ffe4ff */
[----:B------:R1:W-:Y:S01]  /*36f90*/  LDGSTS.E [R2+0x3300], desc[UR32][R124.64], P2 ;  /* 0x033000007c027fae */ /* 0x0003e20009121860 */
[----:B------:R-:W-:-:S03]  /*36fa0*/  ISETP.NE.U32.AND P1, PT, RZ, UR13, PT ;  /* 0x0000000dff007c0c */ /* 0x000fc6000bf25070 */
[----:B------:R1:W-:Y:S04]  /*36fb0*/  STL [R1+0x1920], R142 ;  /* 0x0019208e01007387 */ /* 0x0003e80000100800 */
[----:B-1----:R-:W4:Y:S04]  /*36fc0*/  LDL.LU R142, [R1+0x1a08] ;  /* 0x001a0800018e7983 */ /* 0x002f280000300800 */
[----:B------:R-:W-:Y:S01]  /*36fd0*/  STL [R1+0x198c], R120 ;  /* 0x00198c7801007387 */ /* 0x000fe20000100800 */
[----:B------:R-:W-:Y:S02]  /*36fe0*/  IMAD.MOV.U32 R125, RZ, RZ, R134 ;  /* 0x000000ffff7d7224 */ /* 0x000fe400078e0086 */
[----:B------:R-:W-:-:S05]  /*36ff0*/  IMAD.MOV.U32 R124, RZ, RZ, R120 ;  /* 0x000000ffff7c7224 */ /* 0x000fca00078e0078 */
[----:B------:R1:W-:Y:S01]  /*37000*/  LDGSTS.E [R2+0x4000], desc[UR32][R124.64], P1 ;  /* 0x040000007c027fae */ /* 0x0003e20008921860 */
[----:B---3--:R-:W-:-:S05]  /*37010*/  IADD3 R146, P2, R146, UR14, RZ ;  /* 0x0000000e92927c10 */ /* 0x008fca000ff5e0ff */
[----:B------:R-:W-:Y:S01]  /*37020*/  STL [R1+0x1994], R146 ;  /* 0x0019949201007387 */ /* 0x000fe20000100800 */
[----:B------:R-:W-:-:S03]  /*37030*/  IADD3 R138, P3, R138, UR14, RZ ;  /* 0x0000000e8a8a7c10 */ /* 0x000fc6000ff7e0ff */
[----:B------:R3:W-:Y:S04]  /*37040*/  STL [R1+0x1988], R134 ;  /* 0x0019888601007387 */ /* 0x0007e80000100800 */
[----:B------:R-:W-:Y:S01]  /*37050*/  STL [R1+0x199c], R138 ;  /* 0x00199c8a01007387 */ /* 0x000fe20000100800 */
[----:B------:R-:W-:Y:S02]  /*37060*/  IADD3 R3, P4, R3, UR14, RZ ;  /* 0x0000000e03037c10 */ /* 0x000fe4000ff9e0ff */
[----:B--2---:R-:W-:-:S05]  /*37070*/  IADD3.X R193, R193, UR9, RZ, P2, !PT ;  /* 0x00000009c1c17c10 */ /* 0x004fca00097fe4ff */
[----:B------:R2:W-:Y:S04]  /*37080*/  STL [R1+0x1990], R193 ;  /* 0x001990c101007387 */ /* 0x0005e80000100800 */
[----:B------:R-:W-:Y:S04]  /*37090*/  STL [R1+0x19a4], R3 ;  /* 0x0019a40301007387 */ /* 0x000fe80000100800 */
[----:B---3--:R-:W3:Y:S01]  /*370a0*/  LDL.LU R134, [R1+0x1a0c] ;  /* 0x001a0c0001867983 */ /* 0x008ee20000300800 */
[----:B-1----:R-:W-:-:S03]  /*370b0*/  IMAD.MOV.U32 R125, RZ, RZ, R193 ;  /* 0x000000ffff7d7224 */ /* 0x002fc600078e00c1 */
[----:B------:R-:W3:Y:S01]  /*370c0*/  LDL.LU R147, [R1+0x1a14] ;  /* 0x001a140001937983 */ /* 0x000ee20000300800 */
[----:B----4-:R-:W-:-:S03]  /*370d0*/  IADD3.X R143, R143, UR9, RZ, P3, !PT ;  /* 0x000000098f8f7c10 */ /* 0x010fc60009ffe4ff */
[----:B------:R-:W4:Y:S01]  /*370e0*/  LDL.LU R139, [R1+0x1a1c] ;  /* 0x001a1c00018b7983 */ /* 0x000f220000300800 */
[----:B------:R-:W-:-:S03]  /*370f0*/  IADD3.X R135, R135, UR9, RZ, P4, !PT ;  /* 0x0000000987877c10 */ /* 0x000fc6000a7fe4ff */
[----:B------:R-:W4:Y:S01]  /*37100*/  LDL.LU R120, [R1+0x1a24] ;  /* 0x001a240001787983 */ /* 0x000f220000300800 */
[----:B------:R-:W-:-:S03]  /*37110*/  IMAD.MOV.U32 R124, RZ, RZ, R146 ;  /* 0x000000ffff7c7224 */ /* 0x000fc600078e0092 */
[----:B------:R-:W-:Y:S04]  /*37120*/  STL [R1+0x1998], R143 ;  /* 0x0019988f01007387 */ /* 0x000fe80000100800 */
[----:B--2---:R-:W2:Y:S04]  /*37130*/  LDL.LU R193, [R1+0x1a10] ;  /* 0x001a100001c17983 */ /* 0x004ea80000300800 */
[----:B------:R1:W-:Y:S04]  /*37140*/  STL [R1+0x19a0], R135 ;  /* 0x0019a08701007387 */ /* 0x0003e80000100800 */
[----:B------:R-:W2:Y:S04]  /*37150*/  LDL.LU R146, [R1+0x1a18] ;  /* 0x001a180001927983 */ /* 0x000ea80000300800 */
[----:B------:R1:W-:Y:S02]  /*37160*/  LDGSTS.E [R2+0x4100], desc[UR32][R124.64], P1 ;  /* 0x041000007c027fae */ /* 0x0003e40008921860 */
[----:B-1----:R-:W-:-:S02]  /*37170*/  IMAD.MOV.U32 R124, RZ, RZ, R138 ;  /* 0x000000ffff7c7224 */ /* 0x002fc400078e008a */
[----:B------:R-:W-:Y:S01]  /*37180*/  IMAD.MOV.U32 R125, RZ, RZ, R143 ;  /* 0x000000ffff7d7224 */ /* 0x000fe200078e008f */
[----:B------:R-:W-:Y:S01]  /*37190*/  UISETP.GT.AND UP1, UPT, UR17, 0x14, UPT ;  /* 0x000000141100788c */ /* 0x000fe2000bf24270 */
[----:B------:R-:W2:Y:S04]  /*371a0*/  LDL.LU R138, [R1+0x1a20] ;  /* 0x001a2000018a7983 */ /* 0x000ea80000300800 */
[----:B------:R1:W-:Y:S01]  /*371b0*/  LDGSTS.E [R2+0x4200], desc[UR32][R124.64], P1 ;  /* 0x042000007c027fae */ /* 0x0003e20008921860 */
[----:B------:R-:W-:Y:S01]  /*371c0*/  USEL UR13, URZ, 0x4, !UP1 ;  /* 0x000000043f0d7887 */ /* 0x000fe2000c800000 */
[----:B-1----:R-:W-:Y:S02]  /*371d0*/  IMAD.MOV.U32 R124, RZ, RZ, R3 ;  /* 0x000000ffff7c7224 */ /* 0x002fe400078e0003 */
[----:B------:R-:W-:-:S02]  /*371e0*/  IMAD.MOV.U32 R125, RZ, RZ, R135 ;  /* 0x000000ffff7d7224 */ /* 0x000fc400078e0087 */
[----:B------:R-:W2:Y:S04]  /*371f0*/  LDL.LU R135, [R1+0x1a88] ;  /* 0x001a880001877983 */ /* 0x000ea80000300800 */
[----:B------:R1:W-:Y:S01]  /*37200*/  LDGSTS.E [R2+0x4300], desc[UR32][R124.64], P1 ;  /* 0x043000007c027fae */ /* 0x0003e20008921860 */
[----:B------:R-:W-:-:S03]  /*37210*/  USEL UR13, UR13, URZ, !UP0 ;  /* 0x0000003f0d0d7287 */ /* 0x000fc6000c000000 */
[----:B------:R-:W2:Y:S03]  /*37220*/  LDL.LU R3, [R1+0x1a8c] ;  /* 0x001a8c0001037983 */ /* 0x000ea60000300800 */
[----:B------:R-:W-:Y:S02]  /*37230*/  ISETP.NE.U32.AND P2, PT, RZ, UR13, PT ;  /* 0x0000000dff007c0c */ /* 0x000fe4000bf45070 */
[----:B---3--:R-:W-:Y:S02]  /*37240*/  IADD3 R134, P1, R134, UR14, RZ ;  /* 0x0000000e86867c10 */ /* 0x008fe4000ff3e0ff */
[----:B------:R-:W-:Y:S02]  /*37250*/  IADD3 R147, P3, R147, UR14, RZ ;  /* 0x0000000e93937c10 */ /* 0x000fe4000ff7e0ff */
[----:B------:R-:W-:Y:S02]  /*37260*/  IADD3.X R142, R142, UR9, RZ, P1, !PT ;  /* 0x000000098e8e7c10 */ /* 0x000fe40008ffe4ff */
[----:B----4-:R-:W-:Y:S01]  /*37270*/  IADD3 R139, P4, R139, UR14, RZ ;  /* 0x0000000e8b8b7c10 */ /* 0x010fe2000ff9e0ff */
[----:B------:R-:W-:Y:S01]  /*37280*/  STL [R1+0x1a0c], R134 ;  /* 0x001a0c8601007387 */ /* 0x000fe20000100800 */
[----:B------:R-:W-:-:S03]  /*37290*/  IADD3 R120, P1, R120, UR14, RZ ;  /* 0x0000000e78787c10 */ /* 0x000fc6000ff3e0ff */
[----:B------:R-:W-:Y:S01]  /*372a0*/  STL [R1+0x1a14], R147 ;  /* 0x001a149301007387 */ /* 0x000fe20000100800 */
[----:B-1----:R-:W-:-:S03]  /*372b0*/  IMAD.MOV.U32 R125, RZ, RZ, R142 ;  /* 0x000000ffff7d7224 */ /* 0x002fc600078e008e */
[----:B------:R1:W-:Y:S01]  /*372c0*/  STL [R1+0x1a08], R142 ;  /* 0x001a088e01007387 */ /* 0x0003e20000100800 */
[----:B--2---:R-:W-:-:S03]  /*372d0*/  IADD3.X R193, R193, UR9, RZ, P3, !PT ;  /* 0x00000009c1c17c10 */ /* 0x004fc60009ffe4ff */
[----:B------:R-:W-:Y:S01]  /*372e0*/  STL [R1+0x1a1c], R139 ;  /* 0x001a1c8b01007387 */ /* 0x000fe20000100800 */
[----:B------:R-:W-:-:S03]  /*372f0*/  IMAD.MOV.U32 R124, RZ, RZ, R134 ;  /* 0x000000ffff7c7224 */ /* 0x000fc600078e0086 */
[----:B------:R-:W-:Y:S01]  /*37300*/  STL [R1+0x1a24], R120 ;  /* 0x001a247801007387 */ /* 0x000fe20000100800 */
[----:B------:R-:W-:-:S03]  /*37310*/  IADD3.X R146, R146, UR9, RZ, P4, !PT ;  /* 0x0000000992927c10 */ /* 0x000fc6000a7fe4ff */
[----:B------:R2:W-:Y:S04]  /*37320*/  STL [R1+0x1a10], R193 ;  /* 0x001a10c101007387 */ /* 0x0005e80000100800 */
[----:B-1----:R-:W3:Y:S04]  /*37330*/  LDL.LU R142, [R1+0x1a94] ;  /* 0x001a9400018e7983 */ /* 0x002ee80000300800 */
[----:B------:R1:W-:Y:S04]  /*37340*/  STL [R1+0x1a18], R146 ;  /* 0x001a189201007387 */ /* 0x0003e80000100800 */
[----:B------:R-:W4:Y:S04]  /*37350*/  LDL.LU R134, [R1+0x1a9c] ;  /* 0x001a9c0001867983 */ /* 0x000f280000300800 */
[----:B------:R-:W4:Y:S04]  /*37360*/  LDL.LU R143, [R1+0x1aa4] ;  /* 0x001aa400018f7983 */ /* 0x000f280000300800 */
[----:B------:R-:W4:Y:S04]  /*37370*/  LDL.LU R194, [R1+0x1a90] ;  /* 0x001a900001c27983 */ /* 0x000f280000300800 */
[----:B------:R1:W-:Y:S02]  /*37380*/  LDGSTS.E [R2+0x5000], desc[UR32][R124.64], P2 ;  /* 0x050000007c027fae */ /* 0x0003e40009121860 */
[----:B-1----:R-:W-:-:S02]  /*37390*/  IMAD.MOV.U32 R125, RZ, RZ, R193 ;  /* 0x000000ffff7d7224 */ /* 0x002fc400078e00c1 */
[----:B--2---:R-:W2:Y:S01]  /*373a0*/  LDL.LU R193, [R1+0x1a98] ;  /* 0x001a980001c17983 */ /* 0x004ea20000300800 */
[----:B------:R-:W-:-:S03]  /*373b0*/  IMAD.MOV.U32 R124, RZ, RZ, R147 ;  /* 0x000000ffff7c7224 */ /* 0x000fc600078e0093 */
[----:B------:R-:W2:Y:S01]  /*373c0*/  LDL.LU R147, [R1+0x1aa0] ;  /* 0x001aa00001937983 */ /* 0x000ea20000300800 */
[----:B------:R-:W-:-:S03]  /*373d0*/  IADD3.X R138, R138, UR9, RZ, P1, !PT ;  /* 0x000000098a8a7c10 */ /* 0x000fc60008ffe4ff */
[----:B------:R1:W-:Y:S01]  /*373e0*/  LDGSTS.E [R2+0x5100], desc[UR32][R124.64], P2 ;  /* 0x051000007c027fae */ /* 0x0003e20009121860 */
[----:B------:R-:W-:Y:S01]  /*373f0*/  UISETP.GT.AND UP1, UPT, UR17, 0x18, UPT ;  /* 0x000000181100788c */ /* 0x000fe2000bf24270 */
[----:B------:R-:W-:-:S03]  /*37400*/  IADD3 R3, P3, R3, UR14, RZ ;  /* 0x0000000e03037c10 */ /* 0x000fc6000ff7e0ff */
[----:B------:R-:W-:Y:S01]  /*37410*/  USEL UR13, URZ, 0x4, !UP1 ;  /* 0x000000043f0d7887 */ /* 0x000fe2000c800000 */
[----:B-1----:R-:W-:Y:S02]  /*37420*/  IMAD.MOV.U32 R124, RZ, RZ, R139 ;  /* 0x000000ffff7c7224 */ /* 0x002fe400078e008b */
[----:B------:R-:W-:-:S05]  /*37430*/  IMAD.MOV.U32 R125, RZ, RZ, R146 ;  /* 0x000000ffff7d7224 */ /* 0x000fca00078e0092 */
[----:B------:R1:W-:Y:S01]  /*37440*/  LDGSTS.E [R2+0x5200], desc[UR32][R124.64], P2 ;  /* 0x052000007c027fae */ /* 0x0003e20009121860 */
[----:B------:R-:W-:Y:S01]  /*37450*/  USEL UR13, UR13, URZ, !UP0 ;  /* 0x0000003f0d0d7287 */ /* 0x000fe2000c000000 */
[----:B------:R-:W-:Y:S02]  /*37460*/  IADD3.X R135, R135, UR9, RZ, P3, !PT ;  /* 0x0000000987877c10 */ /* 0x000fe40009ffe4ff */
[----:B------:R4:W-:Y:S04]  /*37470*/  STL [R1+0x1a20], R138 ;  /* 0x001a208a01007387 */ /* 0x0009e80000100800 */
[----:B------:R-:W2:Y:S01]  /*37480*/  LDL.LU R146, [R1+0x1b00] ;  /* 0x001b000001927983 */ /* 0x000ea20000300800 */
[----:B-1----:R-:W-:Y:S02]  /*37490*/  IMAD.MOV.U32 R124, RZ, RZ, R120 ;  /* 0x000000ffff7c7224 */ /* 0x002fe400078e0078 */
[----:B------:R-:W-:Y:S01]  /*374a0*/  IMAD.MOV.U32 R125, RZ, RZ, R138 ;  /* 0x000000ffff7d7224 */ /* 0x000fe200078e008a */
[----:B------:R-:W2:Y:S04]  /*374b0*/  LDL.LU R120, [R1+0x1b04] ;  /* 0x001b040001787983 */ /* 0x000ea80000300800 */
[----:B------:R1:W-:Y:S01]  /*374c0*/  LDGSTS.E [R2+0x5300], desc[UR32][R124.64], P2 ;  /* 0x053000007c027fae */ /* 0x0003e20009121860 */
[----:B------:R-:W-:-:S03]  /*374d0*/  ISETP.NE.U32.AND P1, PT, RZ, UR13, PT ;  /* 0x0000000dff007c0c */ /* 0x000fc6000bf25070 */
[----:B------:R-:W-:Y:S01]  /*374e0*/  STL [R1+0x1a8c], R3 ;  /* 0x001a8c0301007387 */ /* 0x000fe20000100800 */
[----:B-1----:R-:W-:Y:S02]  /*374f0*/  IMAD.MOV.U32 R124, RZ, RZ, R3 ;  /* 0x000000ffff7c7224 */ /* 0x002fe400078e0003 */
[----:B------:R-:W-:-:S07]  /*37500*/  IMAD.MOV.U32 R125, RZ, RZ, R135 ;  /* 0x000000ffff7d7224 */ /* 0x000fce00078e0087 */
[----:B------:R1:W-:Y:S01]  /*37510*/  LDGSTS.E [R2+0x6000], desc[UR32][R124.64], P1 ;  /* 0x060000007c027fae */ /* 0x0003e20008921860 */
[----:B---3--:R-:W-:-:S05]  /*37520*/  IADD3 R142, P2, R142, UR14, RZ ;  /* 0x0000000e8e8e7c10 */ /* 0x008fca000ff5e0ff */
[----:B------:R-:W-:Y:S01]  /*37530*/  STL [R1+0x1a94], R142 ;  /* 0x001a948e01007387 */ /* 0x000fe20000100800 */
[----:B----4-:R-:W-:-:S03]  /*37540*/  IADD3 R134, P3, R134, UR14, RZ ;  /* 0x0000000e86867c10 */ /* 0x010fc6000ff7e0ff */
[----:B------:R3:W-:Y:S01]  /*37550*/  STL [R1+0x1a88], R135 ;  /* 0x001a888701007387 */ /* 0x0007e20000100800 */
[----:B------:R-:W-:Y:S02]  /*37560*/  IADD3 R143, P4, R143, UR14, RZ ;  /* 0x0000000e8f8f7c10 */ /* 0x000fe4000ff9e0ff */
[----:B------:R-:W-:Y:S01]  /*37570*/  IADD3.X R194, R194, UR9, RZ, P2, !PT ;  /* 0x00000009c2c27c10 */ /* 0x000fe200097fe4ff */
[----:B------:R4:W-:Y:S04]  /*37580*/  STL [R1+0x1a9c], R134 ;  /* 0x001a9c8601007387 */ /* 0x0009e80000100800 */
[----:B------:R-:W-:Y:S04]  /*37590*/  STL [R1+0x1a90], R194 ;  /* 0x001a90c201007387 */ /* 0x000fe80000100800 */
[----:B------:R4:W-:Y:S04]  /*375a0*/  STL [R1+0x1aa4], R143 ;  /* 0x001aa48f01007387 */ /* 0x0009e80000100800 */
[----:B------:R-:W4:Y:S04]  /*375b0*/  LDL.LU R139, [R1+0x1b08] ;  /* 0x001b0800018b7983 */ /* 0x000f280000300800 */
[----:B------:R-:W4:Y:S01]  /*375c0*/  LDL.LU R138, [R1+0x1b0c] ;  /* 0x001b0c00018a7983 */ /* 0x000f220000300800 */
[----:B--2---:R-:W-:Y:S01]  /*375d0*/  IADD3.X R193, R193, UR9, RZ, P3, !PT ;  /* 0x00000009c1c17c10 */ /* 0x004fe20009ffe4ff */
[----:B-1----:R-:W-:-:S02]  /*375e0*/  IMAD.MOV.U32 R124, RZ, RZ, R142 ;  /* 0x000000ffff7c7224 */ /* 0x002fc400078e008e */
[----:B---3--:R-:W2:Y:S01]  /*375f0*/  LDL.LU R135, [R1+0x1b14] ;  /* 0x001b140001877983 */ /* 0x008ea20000300800 */
[----:B------:R-:W-:-:S03]  /*37600*/  IMAD.MOV.U32 R125, RZ, RZ, R194 ;  /* 0x000000ffff7d7224 */ /* 0x000fc600078e00c2 */
[----:B------:R-:W3:Y:S01]  /*37610*/  LDL.LU R3, [R1+0x1b1c] ;  /* 0x001b1c0001037983 */ /* 0x000ee20000300800 */
[----:B------:R-:W-:-:S03]  /*37620*/  IADD3.X R147, R147, UR9, RZ, P4, !PT ;  /* 0x0000000993937c10 */ /* 0x000fc6000a7fe4ff */
[----:B------:R-:W-:Y:S04]  /*37630*/  STL [R1+0x1a98], R193 ;  /* 0x001a98c101007387 */ /* 0x000fe80000100800 */
[----:B------:R-:W3:Y:S04]  /*37640*/  LDL.LU R142, [R1+0x1b10] ;  /* 0x001b1000018e7983 */ /* 0x000ee80000300800 */
[----:B------:R1:W-:Y:S04]  /*37650*/  LDGSTS.E [R2+0x6100], desc[UR32][R124.64], P1 ;  /* 0x061000007c027fae */ /* 0x0003e80008921860 */
[----:B------:R-:W-:Y:S01]  /*37660*/  STL [R1+0x1aa0], R147 ;  /* 0x001aa09301007387 */ /* 0x000fe20000100800 */
[----:B-1----:R-:W-:-:S02]  /*37670*/  IMAD.MOV.U32 R124, RZ, RZ, R134 ;  /* 0x000000ffff7c7224 */ /* 0x002fc400078e0086 */
[----:B------:R-:W-:Y:S01]  /*37680*/  IMAD.MOV.U32 R125, RZ, RZ, R193 ;  /* 0x000000ffff7d7224 */ /* 0x000fe200078e00c1 */
[----:B----4-:R-:W4:Y:S04]  /*37690*/  LDL.LU R134, [R1+0x1b18] ;  /* 0x001b180001867983 */ /* 0x010f280000300800 */
[----:B------:R1:W-:Y:S02]  /*376a0*/  LDGSTS.E [R2+0x6200], desc[UR32][R124.64], P1 ;  /* 0x062000007c027fae */ /* 0x0003e40008921860 */
[----:B-1----:R-:W-:Y:S02]  /*376b0*/  IMAD.MOV.U32 R124, RZ, RZ, R143 ;  /* 0x000000ffff7c7224 */ /* 0x002fe400078e008f */
[----:B------:R-:W4:Y:S01]  /*376c0*/  LDL.LU R143, [R1+0x17ac] ;  /* 0x0017ac00018f7983 */ /* 0x000f220000300800 */
[----:B------:R-:W-:Y:S01]  /*376d0*/  UISETP.GT.AND UP1, UPT, UR17, 0x1c, UPT ;  /* 0x0000001c1100788c */ /* 0x000fe2000bf24270 */
[----:B------:R-:W-:-:S03]  /*376e0*/  IMAD.MOV.U32 R125, RZ, RZ, R147 ;  /* 0x000000ffff7d7224 */ /* 0x000fc600078e0093 */
[----:B------:R-:W-:Y:S02]  /*376f0*/  USEL UR13, URZ, 0x4, !UP1 ;  /* 0x000000043f0d7887 */ /* 0x000fe4000c800000 */
[----:B------:R1:W-:Y:S02]  /*37700*/  LDGSTS.E [R2+0x6300], desc[UR32][R124.64], P1 ;  /* 0x063000007c027fae */ /* 0x0003e40008921860 */
[----:B------:R-:W-:Y:S01]  /*37710*/  USEL UR13, UR13, URZ, !UP0 ;  /* 0x0000003f0d0d7287 */ /* 0x000fe2000c000000 */
[----:B------:R-:W-:-:S05]  /*37720*/  IADD3 R120, P1, R120, UR14, RZ ;  /* 0x0000000e78787c10 */ /* 0x000fca000ff3e0ff */
[----:B------:R-:W-:Y:S02]  /*37730*/  ISETP.NE.U32.AND P2, PT, RZ, UR13, PT ;  /* 0x0000000dff007c0c */ /* 0x000fe4000bf45070 */
[----:B------:R-:W-:Y:S01]  /*37740*/  IADD3.X R146, R146, UR9, RZ, P1, !PT ;  /* 0x0000000992927c10 */ /* 0x000fe20008ffe4ff */
[----:B-1----:R-:W-:-:S04]  /*37750*/  IMAD.MOV.U32 R124, RZ, RZ, R120 ;  /* 0x000000ffff7c7224 */ /* 0x002fc800078e0078 */
[----:B------:R-:W-:Y:S01]  /*37760*/  IMAD.MOV.U32 R125, RZ, RZ, R146 ;  /* 0x000000ffff7d7224 */ /* 0x000fe200078e0092 */
[----:B------:R-:W-:Y:S05]  /*37770*/  STL [R1+0x1b04], R120 ;  /* 0x001b047801007387 */ /* 0x000fea0000100800 */
[----:B------:R1:W-:Y:S01]  /*37780*/  LDGSTS.E [R2+0x7000], desc[UR32][R124.64], P2 ;  /* 0x070000007c027fae */ /* 0x0003e20009121860 */
[----:B------:R-:W-:Y:S02]  /*37790*/  LOP3.LUT R227, R121, 0x3f, RZ, 0xc0, !PT ;  /* 0x0000003f79e37812 */ /* 0x000fe400078ec0ff */
[----:B------:R-:W-:-:S04]  /*377a0*/  IADD3 R138, P3, R138, UR14, RZ ;  /* 0x0000000e8a8a7c10 */ /* 0x000fc8000ff7e0ff */
[----:B------:R-:W-:Y:S02]  /*377b0*/  IADD3.X R139, R139, UR9, RZ, P3, !PT ;  /* 0x000000098b8b7c10 */ /* 0x000fe40009ffe4ff */
[----:B--2---:R-:W-:Y:S02]  /*377c0*/  IADD3 R135, P4, R135, UR14, RZ ;  /* 0x0000000e87877c10 */ /* 0x004fe4000ff9e0ff */
[----:B---3--:R-:W-:Y:S01]  /*377d0*/  IADD3 R3, P1, R3, UR14, RZ ;  /* 0x0000000e03037c10 */ /* 0x008fe2000ff3e0ff */
[----:B------:R-:W-:Y:S01]  /*377e0*/  STL [R1+0x1b0c], R138 ;  /* 0x001b0c8a01007387 */ /* 0x000fe20000100800 */
[----:B-1----:R-:W-:Y:S02]  /*377f0*/  IMAD.MOV.U32 R124, RZ, RZ, R138 ;  /* 0x000000ffff7c7224 */ /* 0x002fe400078e008a */
[----:B------:R-:W-:Y:S01]  /*37800*/  IMAD.MOV.U32 R125, RZ, RZ, R139 ;  /* 0x000000ffff7d7224 */ /* 0x000fe200078e008b */
[----:B------:R1:W-:Y:S01]  /*37810*/  STL [R1+0x1b00], R146 ;  /* 0x001b009201007387 */ /* 0x0003e20000100800 */
[----:B------:R-:W-:-:S03]  /*37820*/  IADD3.X R142, R142, UR9, RZ, P4, !PT ;  /* 0x000000098e8e7c10 */ /* 0x000fc6000a7fe4ff */
[----:B------:R-:W-:Y:S04]  /*37830*/  STL [R1+0x1b14], R135 ;  /* 0x001b148701007387 */ /* 0x000fe80000100800 */
[----:B------:R-:W-:Y:S04]  /*37840*/  STL [R1+0x1b1c], R3 ;  /* 0x001b1c0301007387 */ /* 0x000fe80000100800 */
[----:B------:R2:W-:Y:S04]  /*37850*/  STL [R1+0x1b08], R139 ;  /* 0x001b088b01007387 */ /* 0x0005e80000100800 */
[----:B-1----:R-:W3:Y:S04]  /*37860*/  LDL.LU R146, [R1+0x17a8] ;  /* 0x0017a80001927983 */ /* 0x002ee80000300800 */
[----:B------:R1:W-:Y:S01]  /*37870*/  LDGSTS.E [R2+0x7100], desc[UR32][R124.64], P2 ;  /* 0x071000007c027fae */ /* 0x0003e20009121860 */
[----:B----4-:R-:W-:-:S03]  /*37880*/  IADD3.X R134, R134, UR9, RZ, P1, !PT ;  /* 0x0000000986867c10 */ /* 0x010fc60008ffe4ff */
[----:B------:R4:W-:Y:S04]  /*37890*/  STL [R1+0x1b10], R142 ;  /* 0x001b108e01007387 */ /* 0x0009e80000100800 */
[----:B------:R-:W3:Y:S01]  /*378a0*/  LDL.LU R120, [R1+0x17b4] ;  /* 0x0017b40001787983 */ /* 0x000ee20000300800 */
[----:B-1----:R-:W-:-:S03]  /*378b0*/  IMAD.MOV.U32 R124, RZ, RZ, R135 ;  /* 0x000000ffff7c7224 */ /* 0x002fc600078e0087 */
[----:B--2---:R-:W2:Y:S01]  /*378c0*/  LDL.LU R139, [R1+0x17b0] ;  /* 0x0017b000018b7983 */ /* 0x004ea20000300800 */
[----:B------:R-:W-:-:S03]  /*378d0*/  IMAD.MOV.U32 R125, RZ, RZ, R142 ;  /* 0x000000ffff7d7224 */ /* 0x000fc600078e008e */
[----:B------:R-:W2:Y:S01]  /*378e0*/  LDL.LU R138, [R1+0x17bc] ;  /* 0x0017bc00018a7983 */ /* 0x000ea20000300800 */
[----:B------:R-:W-:-:S03]  /*378f0*/  IADD3 R143, P3, R143, UR14, RZ ;  /* 0x0000000e8f8f7c10 */ /* 0x000fc6000ff7e0ff */
[----:B----4-:R-:W4:Y:S04]  /*37900*/  LDL.LU R142, [R1+0x17b8] ;  /* 0x0017b800018e7983 */ /* 0x010f280000300800 */
[----:B------:R1:W-:Y:S04]  /*37910*/  LDGSTS.E [R2+0x7200], desc[UR32][R124.64], P2 ;  /* 0x072000007c027fae */ /* 0x0003e80009121860 */
[----:B------:R1:W-:Y:S02]  /*37920*/  STL [R1+0x1b18], R134 ;  /* 0x001b188601007387 */ /* 0x0003e40000100800 */
[----:B-1----:R-:W-:-:S02]  /*37930*/  IMAD.MOV.U32 R125, RZ, RZ, R134 ;  /* 0x000000ffff7d7224 */ /* 0x002fc400078e0086 */
[----:B------:R-:W4:Y:S01]  /*37940*/  LDL.LU R134, [R1+0x17c0] ;  /* 0x0017c00001867983 */ /* 0x000f220000300800 */
[----:B------:R-:W-:-:S03]  /*37950*/  IMAD.MOV.U32 R124, RZ, RZ, R3 ;  /* 0x000000ffff7c7224 */ /* 0x000fc600078e0003 */
[----:B------:R-:W4:Y:S04]  /*37960*/  LDL.LU R121, [R1+0x17c4] ;  /* 0x0017c40001797983 */ /* 0x000f280000300800 */
[----:B------:R-:W-:Y:S04]  /*37970*/  STL [R1+0x17ac], R143 ;  /* 0x0017ac8f01007387 */ /* 0x000fe80000100800 */
[----:B------:R-:W4:Y:S04]  /*37980*/  LDL.LU R135, [R1+0x1828] ;  /* 0x0018280001877983 */ /* 0x000f280000300800 */
[----:B------:R-:W4:Y:S01]  /*37990*/  LDL.LU R3, [R1+0x182c] ;  /* 0x00182c0001037983 */ /* 0x000f220000300800 */
[----:B------:R-:W-:Y:S01]  /*379a0*/  UISETP.GT.AND UP1, UPT, UR17, 0x1, UPT ;  /* 0x000000011100788c */ /* 0x000fe2000bf24270 */
[----:B------:R-:W-:-:S02]  /*379b0*/  IMAD.SHL.U32 R227, R227, 0x4, RZ ;  /* 0x00000004e3e37824 */ /* 0x000fc400078e00ff */
[----:B------:R1:W-:Y:S01]  /*379c0*/  LDGSTS.E [R2+0x7300], desc[UR32][R124.64], P2 ;  /* 0x073000007c027fae */ /* 0x0003e20009121860 */
[----:B------:R-:W-:-:S04]  /*379d0*/  USEL UR13, URZ, 0x4, !UP1 ;  /* 0x000000043f0d7887 */ /* 0x000fc8000c800000 */
[----:B------:R-:W-:Y:S01]  /*379e0*/  USEL UR13, UR13, URZ, !UP0 ;  /* 0x0000003f0d0d7287 */ /* 0x000fe2000c000000 */
[----:B------:R-:W-:-:S05]  /*379f0*/  LOP3.LUT R147, R227, 0x20, RZ, 0x3c, !PT ;  /* 0x00000020e3937812 */ /* 0x000fca00078e3cff */
[----:B------:R-:W-:Y:S01]  /*37a00*/  ISETP.NE.U32.AND P1, PT, RZ, UR13, PT ;  /* 0x0000000dff007c0c */ /* 0x000fe2000bf25070 */
[----:B-1----:R-:W-:Y:S02]  /*37a10*/  VIADD R2, R147, UR18 ;  /* 0x0000001293027c36 */ /* 0x002fe40008000000 */
[----:B------:R-:W-:Y:S01]  /*37a20*/  IMAD.MOV.U32 R124, RZ, RZ, R143 ;  /* 0x000000ffff7c7224 */ /* 0x000fe200078e008f */
[----:B---3--:R-:W-:-:S05]  /*37a30*/  IADD3.X R146, R146, UR9, RZ, P3, !PT ;  /* 0x0000000992927c10 */ /* 0x008fca0009ffe4ff */
[----:B------:R-:W-:-:S05]  /*37a40*/  IMAD.MOV.U32 R125, RZ, RZ, R146 ;  /* 0x000000ffff7d7224 */ /* 0x000fca00078e0092 */
[----:B------:R1:W-:Y:S01]  /*37a50*/  LDGSTS.E [R2+0x400], desc[UR32][R124.64], P1 ;  /* 0x004000007c027fae */ /* 0x0003e20008921860 */
[----:B------:R-:W-:-:S04]  /*37a60*/  IADD3 R120, P2, R120, UR14, RZ ;  /* 0x0000000e78787c10 */ /* 0x000fc8000ff5e0ff */
[----:B--2---:R-:W-:Y:S01]  /*37a70*/  IADD3.X R139, R139, UR9, RZ, P2, !PT ;  /* 0x000000098b8b7c10 */ /* 0x004fe200097fe4ff */
[----:B------:R-:W-:Y:S01]  /*37a80*/  STL [R1+0x17b4], R120 ;  /* 0x0017b47801007387 */ /* 0x000fe20000100800 */
[----:B------:R-:W-:-:S03]  /*37a90*/  IADD3 R138, P3, R138, UR14, RZ ;  /* 0x0000000e8a8a7c10 */ /* 0x000fc6000ff7e0ff */
[----:B------:R2:W-:Y:S01]  /*37aa0*/  STL [R1+0x17a8], R146 ;  /* 0x0017a89201007387 */ /* 0x0005e20000100800 */
[----:B-1----:R-:W-:Y:S01]  /*37ab0*/  IMAD.MOV.U32 R124, RZ, RZ, R120 ;  /* 0x000000ffff7c7224 */ /* 0x002fe200078e0078 */
[----:B----4-:R-:W-:Y:S02]  /*37ac0*/  IADD3.X R142, R142, UR9, RZ, P3, !PT ;  /* 0x000000098e8e7c10 */ /* 0x010fe40009ffe4ff */
[----:B------:R-:W-:Y:S01]  /*37ad0*/  STL [R1+0x17bc], R138 ;  /* 0x0017bc8a01007387 */ /* 0x000fe20000100800 */
[----:B------:R-:W-:-:S03]  /*37ae0*/  IMAD.MOV.U32 R125, RZ, RZ, R139 ;  /* 0x000000ffff7d7224 */ /* 0x000fc600078e008b */
[----:B--2---:R-:W2:Y:S04]  /*37af0*/  LDL.LU R146, [R1+0x1830] ;  /* 0x0018300001927983 */ /* 0x004ea80000300800 */
[----:B------:R1:W-:Y:S04]  /*37b00*/  STL [R1+0x17b0], R139 ;  /* 0x0017b08b01007387 */ /* 0x0003e80000100800 */
[----:B------:R-:W3:Y:S04]  /*37b10*/  LDL.LU R143, [R1+0x1834] ;  /* 0x00183400018f7983 */ /* 0x000ee80000300800 */
[----:B------:R4:W-:Y:S01]  /*37b20*/  LDGSTS.E [R2+0x500], desc[UR32][R124.64], P1 ;  /* 0x005000007c027fae */ /* 0x0009e20008921860 */
[----:B------:R-:W-:-:S03]  /*37b30*/  IADD3 R121, P4, R121, UR14, RZ ;  /* 0x0000000e79797c10 */ /* 0x000fc6000ff9e0ff */
[----:B-1----:R-:W2:Y:S01]  /*37b40*/  LDL.LU R139, [R1+0x1838] ;  /* 0x00183800018b7983 */ /* 0x002ea20000300800 */
[----:B------:R-:W-:-:S03]  /*37b50*/  IADD3.X R134, R134, UR9, RZ, P4, !PT ;  /* 0x0000000986867c10 */ /* 0x000fc6000a7fe4ff */
[----:B------:R-:W-:Y:S04]  /*37b60*/  STL [R1+0x17c4], R121 ;  /* 0x0017c47901007387 */ /* 0x000fe80000100800 */
[----:B------:R1:W-:Y:S01]  /*37b70*/  STL [R1+0x17b8], R142 ;  /* 0x0017b88e01007387 */ /* 0x0003e20000100800 */
[----:B------:R-:W-:-:S03]  /*37b80*/  IADD3 R3, P3, R3, UR14, RZ ;  /* 0x0000000e03037c10 */ /* 0x000fc6000ff7e0ff */
[----:B------:R-:W2:Y:S01]  /*37b90*/  LDL.LU R120, [R1+0x183c] ;  /* 0x00183c0001787983 */ /* 0x000ea20000300800 */
[----:B----4-:R-:W-:-:S03]  /*37ba0*/  IMAD.MOV.U32 R125, RZ, RZ, R142 ;  /* 0x000000ffff7d7224 */ /* 0x010fc600078e008e */
[----:B------:R-:W-:Y:S01]  /*37bb0*/  STL [R1+0x182c], R3 ;  /* 0x00182c0301007387 */ /* 0x000fe20000100800 */
[----:B------:R-:W-:-:S03]  /*37bc0*/  IMAD.MOV.U32 R124, RZ, RZ, R138 ;  /* 0x000000ffff7c7224 */ /* 0x000fc600078e008a */
[----:B-1----:R-:W4:Y:S04]  /*37bd0*/  LDL.LU R142, [R1+0x1840] ;  /* 0x00184000018e7983 */ /* 0x002f280000300800 */
[----:B------:R1:W-:Y:S04]  /*37be0*/  STL [R1+0x17c0], R134 ;  /* 0x0017c08601007387 */ /* 0x0003e80000100800 */
[----:B------:R-:W4:Y:S01]  /*37bf0*/  LDL.LU R138, [R1+0x1844] ;  /* 0x00184400018a7983 */ /* 0x000f220000300800 */
[----:B------:R-:W-:-:S03]  /*37c00*/  UISETP.GT.AND UP1, UPT, UR17, 0x5, UPT ;  /* 0x000000051100788c */ /* 0x000fc6000bf24270 */
[----:B------:R1:W-:Y:S01]  /*37c10*/  LDGSTS.E [R2+0x600], desc[UR32][R124.64], P1 ;  /* 0x006000007c027fae */ /* 0x0003e20008921860 */
[----:B------:R-:W-:-:S04]  /*37c20*/  USEL UR13, URZ, 0x4, !UP1 ;  /* 0x000000043f0d7887 */ /* 0x000fc8000c800000 */
[----:B------:R-:W-:Y:S01]  /*37c30*/  USEL UR13, UR13, URZ, !UP0 ;  /* 0x0000003f0d0d7287 */ /* 0x000fe2000c000000 */
[----:B------:R-:W-:-:S05]  /*37c40*/  IADD3.X R135, R135, UR9, RZ, P3, !PT ;  /* 0x0000000987877c10 */ /* 0x000fca0009ffe4ff */
[----:B------:R-:W-:Y:S01]  /*37c50*/  ISETP.NE.U32.AND P2, PT, RZ, UR13, PT ;  /* 0x0000000dff007c0c */ /* 0x000fe2000bf45070 */
[----:B-1----:R-:W-:Y:S02]  /*37c60*/  IMAD.MOV.U32 R124, RZ, RZ, R121 ;  /* 0x000000ffff7c7224 */ /* 0x002fe400078e0079 */
[----:B------:R-:W-:-:S05]  /*37c70*/  IMAD.MOV.U32 R125, RZ, RZ, R134 ;  /* 0x000000ffff7d7224 */ /* 0x000fca00078e0086 */
[----:B------:R1:W-:Y:S02]  /*37c80*/  LDGSTS.E [R2+0x700], desc[UR32][R124.64], P1 ;  /* 0x007000007c027fae */ /* 0x0003e40008921860 */
[----:B-1----:R-:W-:Y:S02]  /*37c90*/  IMAD.MOV.U32 R124, RZ, RZ, R3 ;  /* 0x000000ffff7c7224 */ /* 0x002fe400078e0003 */
[----:B------:R-:W-:-:S05]  /*37ca0*/  IMAD.MOV.U32 R125, RZ, RZ, R135 ;  /* 0x000000ffff7d7224 */ /* 0x000fca00078e0087 */
[----:B------:R1:W-:Y:S01]  /*37cb0*/  LDGSTS.E [R2+0x1400], desc[UR32][R124.64], P2 ;  /* 0x014000007c027fae */ /* 0x0003e20009121860 */
[----:B---3--:R-:W-:-:S04]  /*37cc0*/  IADD3 R143, P4, R143, UR14, RZ ;  /* 0x0000000e8f8f7c10 */ /* 0x008fc8000ff9e0ff */
[----:B--2---:R-:W-:Y:S01]  /*37cd0*/  IADD3.X R146, R146, UR9, RZ, P4, !PT ;  /* 0x0000000992927c10 */ /* 0x004fe2000a7fe4ff */
[----:B------:R-:W-:Y:S04]  /*37ce0*/  STL [R1+0x1834], R143 ;  /* 0x0018348f01007387 */ /* 0x000fe80000100800 */
[----:B------:R2:W-:Y:S04]  /*37cf0*/  STL [R1+0x1828], R135 ;  /* 0x0018288701007387 */ /* 0x0005e80000100800 */
[----:B------:R-:W3:Y:S04]  /*37d00*/  LDL.LU R134, [R1+0x18a8] ;  /* 0x0018a80001867983 */ /* 0x000ee80000300800 */
[----:B------:R-:W3:Y:S01]  /*37d10*/  LDL.LU R121, [R1+0x18ac] ;  /* 0x0018ac0001797983 */ /* 0x000ee20000300800 */
[----:B------:R-:W-:Y:S01]  /*37d20*/  IADD3 R120, P1, R120, UR14, RZ ;  /* 0x0000000e78787c10 */ /* 0x000fe2000ff3e0ff */
[----:B-1----:R-:W-:-:S03]  /*37d30*/  IMAD.MOV.U32 R125, RZ, RZ, R146 ;  /* 0x000000ffff7d7224 */ /* 0x002fc600078e0092 */
[----:B------:R-:W-:Y:S01]  /*37d40*/  IADD3.X R139, R139, UR9, RZ, P1, !PT ;  /* 0x000000098b8b7c10 */ /* 0x000fe20008ffe4ff */
[----:B------:R-:W-:Y:S04]  /*37d50*/  STL [R1+0x183c], R120 ;  /* 0x00183c7801007387 */ /* 0x000fe80000100800 */
[----:B--2---:R-:W2:Y:S04]  /*37d60*/  LDL.LU R135, [R1+0x18b0] ;  /* 0x0018b00001877983 */ /* 0x004ea80000300800 */
[----:B------:R1:W-:Y:S01]  /*37d70*/  STL [R1+0x1830], R146 ;  /* 0x0018309201007387 */ /* 0x0003e20000100800 */
[----:B----4-:R-:W-:-:S03]  /*37d80*/  IADD3 R138, P3, R138, UR14, RZ ;  /* 0x0000000e8a8a7c10 */ /* 0x010fc6000ff7e0ff */
[----:B------:R-:W4:Y:S01]  /*37d90*/  LDL.LU R3, [R1+0x18b4] ;  /* 0x0018b40001037983 */ /* 0x000f220000300800 */
[----:B------:R-:W-:-:S03]  /*37da0*/  IMAD.MOV.U32 R124, RZ, RZ, R143 ;  /* 0x000000ffff7c7224 */ /* 0x000fc600078e008f */
[----:B-1----:R-:W2:Y:S04]  /*37db0*/  LDL.LU R146, [R1+0x18b8] ;  /* 0x0018b80001927983 */ /* 0x002ea80000300800 */
[----:B------:R-:W-:Y:S04]  /*37dc0*/  STL [R1+0x1844], R138 ;  /* 0x0018448a01007387 */ /* 0x000fe80000100800 */
[----:B------:R1:W-:Y:S04]  /*37dd0*/  STL [R1+0x1838], R139 ;  /* 0x0018388b01007387 */ /* 0x0003e80000100800 */
[----:B------:R-:W2:Y:S01]  /*37de0*/  LDL.LU R143, [R1+0x18bc] ;  /* 0x0018bc00018f7983 */ /* 0x000ea20000300800 */
[----:B------:R-:W-:-:S03]  /*37df0*/  IADD3.X R142, R142, UR9, RZ, P3, !PT ;  /* 0x000000098e8e7c10 */ /* 0x000fc60009ffe4ff */
[----:B------:R1:W-:Y:S02]  /*37e00*/  LDGSTS.E [R2+0x1500], desc[UR32][R124.64], P2 ;  /* 0x015000007c027fae */ /* 0x0003e40009121860 */
[----:B-1----:R-:W-:Y:S02]  /*37e10*/  IMAD.MOV.U32 R124, RZ, RZ, R120 ;  /* 0x000000ffff7c7224 */ /* 0x002fe400078e0078 */
[----:B------:R-:W-:-:S05]  /*37e20*/  IMAD.MOV.U32 R125, RZ, RZ, R139 ;  /* 0x000000ffff7d7224 */ /* 0x000fca00078e008b */
[----:B------:R1:W-:Y:S02]  /*37e30*/  LDGSTS.E [R2+0x1600], desc[UR32][R124.64], P2 ;  /* 0x016000007c027fae */ /* 0x0003e40009121860 */
[----:B-1----:R-:W-:Y:S02]  /*37e40*/  IMAD.MOV.U32 R124, RZ, RZ, R138 ;  /* 0x000000ffff7c7224 */ /* 0x002fe400078e008a */
[----:B------:R-:W-:-:S05]  /*37e50*/  IMAD.MOV.U32 R125, RZ, RZ, R142 ;  /* 0x000000ffff7d7224 */ /* 0x000fca00078e008e */
[----:B------:R1:W-:Y:S01]  /*37e60*/  LDGSTS.E [R2+0x1700], desc[UR32][R124.64], P2 ;  /* 0x017000007c027fae */ /* 0x0003e20009121860 */
[----:B---3--:R-:W-:-:S04]  /*37e70*/  IADD3 R121, P4, R121, UR14, RZ ;  /* 0x0000000e79797c10 */ /* 0x008fc8000ff9e0ff */
[----:B------:R-:W-:Y:S01]  /*37e80*/  IADD3.X R134, R134, UR9, RZ, P4, !PT ;  /* 0x0000000986867c10 */ /* 0x000fe2000a7fe4ff */
[----:B------:R-:W-:Y:S04]  /*37e90*/  STL [R1+0x18ac], R121 ;  /* 0x0018ac7901007387 */ /* 0x000fe80000100800 */
[----:B------:R-:W3:Y:S04]  /*37ea0*/  LDL.LU R139, [R1+0x18c0] ;  /* 0x0018c000018b7983 */ /* 0x000ee80000300800 */
[----:B------:R2:W-:Y:S04]  /*37eb0*/  STL [R1+0x1840], R142 ;  /* 0x0018408e01007387 */ /* 0x0005e80000100800 */
[----:B------:R-:W3:Y:S01]  /*37ec0*/  LDL.LU R120, [R1+0x18c4] ;  /* 0x0018c40001787983 */ /* 0x000ee20000300800 */
[----:B----4-:R-:W-:Y:S01]  /*37ed0*/  IADD3 R3, P3, R3, UR14, RZ ;  /* 0x0000000e03037c10 */ /* 0x010fe2000ff7e0ff */
[----:B-1----:R-:W-:-:S03]  /*37ee0*/  IMAD.MOV.U32 R125, RZ, RZ, R134 ;  /* 0x000000ffff7d7224 */ /* 0x002fc600078e0086 */
[----:B--2---:R-:W-:Y:S01]  /*37ef0*/  IADD3.X R135, R135, UR9, RZ, P3, !PT ;  /* 0x0000000987877c10 */ /* 0x004fe20009ffe4ff */
[----:B------:R-:W-:Y:S04]  /*37f00*/  STL [R1+0x18b4], R3 ;  /* 0x0018b40301007387 */ /* 0x000fe80000100800 */
[----:B------:R1:W-:Y:S04]  /*37f10*/  STL [R1+0x18a8], R134 ;  /* 0x0018a88601007387 */ /* 0x0003e80000100800 */
[----:B------:R-:W2:Y:S01]  /*37f20*/  LDL.LU R142, [R1+0x1928] ;  /* 0x00192800018e7983 */ /* 0x000ea20000300800 */
[----:B------:R-:W-:-:S03]  /*37f30*/  IADD3 R143, P2, R143, UR14, RZ ;  /* 0x0000000e8f8f7c10 */ /* 0x000fc6000ff5e0ff */
[----:B------:R-:W4:Y:S01]  /*37f40*/  LDL.LU R138, [R1+0x192c] ;  /* 0x00192c00018a7983 */ /* 0x000f220000300800 */
[----:B------:R-:W-:-:S03]  /*37f50*/  IMAD.MOV.U32 R124, RZ, RZ, R121 ;  /* 0x000000ffff7c7224 */ /* 0x000fc600078e0079 */
[----:B------:R-:W-:Y:S04]  /*37f60*/  STL [R1+0x18bc], R143 ;  /* 0x0018bc8f01007387 */ /* 0x000fe80000100800 */
[----:B-1----:R-:W2:Y:S04]  /*37f70*/  LDL.LU R134, [R1+0x1930] ;  /* 0x0019300001867983 */ /* 0x002ea80000300800 */
[----:B------:R1:W-:Y:S04]  /*37f80*/  STL [R1+0x18b0], R135 ;  /* 0x0018b08701007387 */ /* 0x0003e80000100800 */
[----:B------:R-:W2:Y:S01]  /*37f90*/  LDL.LU R121, [R1+0x1934] ;  /* 0x0019340001797983 */ /* 0x000ea20000300800 */
[----:B------:R-:W-:-:S04]  /*37fa0*/  UISETP.GT.AND UP1, UPT, UR17, 0x9, UPT ;  /* 0x000000091100788c */ /* 0x000fc8000bf24270 */
[----:B------:R-:W-:-:S04]  /*37fb0*/  USEL UR13, URZ, 0x4, !UP1 ;  /* 0x000000043f0d7887 */ /* 0x000fc8000c800000 */
[----:B------:R-:W-:-:S06]  /*37fc0*/  USEL UR13, UR13, URZ, !UP0 ;  /* 0x0000003f0d0d7287 */ /* 0x000fcc000c000000 */
[----:B------:R-:W-:Y:S02]  /*37fd0*/  ISETP.NE.U32.AND P1, PT, RZ, UR13, PT ;  /* 0x0000000dff007c0c */ /* 0x000fe4000bf25070 */
[----:B------:R-:W-:-:S11]  /*37fe0*/  IADD3.X R146, R146, UR9, RZ, P2, !PT ;  /* 0x0000000992927c10 */ /* 0x000fd600097fe4ff */
[----:B------:R1:W-:Y:S02]  /*37ff0*/  LDGSTS.E [R2+0x2400], desc[UR32][R124.64], P1 ;  /* 0x024000007c027fae */ /* 0x0003e40008921860 */
[----:B-1----:R-:W-:Y:S02]  /*38000*/  IMAD.MOV.U32 R124, RZ, RZ, R3 ;  /* 0x000000ffff7c7224 */ /* 0x002fe400078e0003 */
[----:B------:R-:W-:Y:S02]  /*38010*/  IMAD.MOV.U32 R125, RZ, RZ, R135 ;  /* 0x000000ffff7d7224 */ /* 0x000fe400078e0087 */
[----:B------:R-:W2:Y:S04]  /*38020*/  LDL.LU R135, [R1+0x1938] ;  /* 0x0019380001877983 */ /* 0x000ea80000300800 */
[----:B------:R1:W-:Y:S02]  /*38030*/  LDGSTS.E [R2+0x2500], desc[UR32][R124.64], P1 ;  /* 0x025000007c027fae */ /* 0x0003e40008921860 */
[----:B-1----:R-:W-:-:S02]  /*38040*/  IMAD.MOV.U32 R124, RZ, RZ, R143 ;  /* 0x000000ffff7c7224 */ /* 0x002fc400078e008f */
[----:B------:R-:W-:-:S05]  /*38050*/  IMAD.MOV.U32 R125, RZ, RZ, R146 ;  /* 0x000000ffff7d7224 */ /* 0x000fca00078e0092 */
[----:B------:R1:W-:Y:S01]  /*38060*/  LDGSTS.E [R2+0x2600], desc[UR32][R124.64], P1 ;  /* 0x026000007c027fae */ /* 0x0003e20008921860 */
[----:B---3--:R-:W-:-:S04]  /*38070*/  IADD3 R120, P3, R120, UR14, RZ ;  /* 0x0000000e78787c10 */ /* 0x008fc8000ff7e0ff */
[----:B------:R-:W-:Y:S01]  /*38080*/  IADD3.X R139, R139, UR9, RZ, P3, !PT ;  /* 0x000000098b8b7c10 */ /* 0x000fe20009ffe4ff */
[----:B------:R-:W-:Y:S04]  /*38090*/  STL [R1+0x18c4], R120 ;  /* 0x0018c47801007387 */ /* 0x000fe80000100800 */
[----:B------:R3:W-:Y:S04]  /*380a0*/  STL [R1+0x18b8], R146 ;  /* 0x0018b89201007387 */ /* 0x0007e80000100800 */
[----:B------:R-:W3:Y:S01]  /*380b0*/  LDL.LU R3, [R1+0x193c] ;  /* 0x00193c0001037983 */ /* 0x000ee20000300800 */
[----:B----4-:R-:W-:-:S04]  /*380c0*/  IADD3 R138, P4, R138, UR14, RZ ;  /* 0x0000000e8a8a7c10 */ /* 0x010fc8000ff9e0ff */
[----:B--2---:R-:W-:Y:S01]  /*380d0*/  IADD3.X R142, R142, UR9, RZ, P4, !PT ;  /* 0x000000098e8e7c10 */ /* 0x004fe2000a7fe4ff */
[----:B------:R-:W-:Y:S04]  /*380e0*/  STL [R1+0x192c], R138 ;  /* 0x00192c8a01007387 */ /* 0x000fe80000100800 */
[----:B---3--:R-:W2:Y:S01]  /*380f0*/  LDL.LU R146, [R1+0x1940] ;  /* 0x0019400001927983 */ /* 0x008ea20000300800 */
[----:B-1----:R-:W-:-:S03]  /*38100*/  IMAD.MOV.U32 R125, RZ, RZ, R139 ;  /* 0x000000ffff7d7224 */ /* 0x002fc600078e008b */
[----:B------:R1:W-:Y:S01]  /*38110*/  STL [R1+0x18c0], R139 ;  /* 0x0018c08b01007387 */ /* 0x0003e20000100800 */
[----:B------:R-:W-:-:S03]  /*38120*/  IADD3 R121, P3, R121, UR14, RZ ;  /* 0x0000000e79797c10 */ /* 0x000fc6000ff7e0ff */
[----:B------:R-:W3:Y:S01]  /*38130*/  LDL.LU R143, [R1+0x1944] ;  /* 0x00194400018f7983 */ /* 0x000ee20000300800 */
[----:B------:R-:W-:-:S03]  /*38140*/  IMAD.MOV.U32 R124, RZ, RZ, R120 ;  /* 0x000000ffff7c7224 */ /* 0x000fc600078e0078 */
[----:B------:R-:W-:Y:S04]  /*38150*/  STL [R1+0x1934], R121 ;  /* 0x0019347901007387 */ /* 0x000fe80000100800 */
[----:B------:R4:W-:Y:S04]  /*38160*/  STL [R1+0x1928], R142 ;  /* 0x0019288e01007387 */ /* 0x0009e80000100800 */
[----:B-1----:R-:W2:Y:S04]  /*38170*/  LDL.LU R139, [R1+0x19a8] ;  /* 0x0019a800018b7983 */ /* 0x002ea80000300800 */
[----:B------:R-:W2:Y:S01]  /*38180*/  LDL.LU R120, [R1+0x19ac] ;  /* 0x0019ac0001787983 */ /* 0x000ea20000300800 */
[----:B------:R-:W-:-:S03]  /*38190*/  UISETP.GT.AND UP1, UPT, UR17, 0xd, UPT ;  /* 0x0000000d1100788c */ /* 0x000fc6000bf24270 */
[----:B------:R1:W-:Y:S01]  /*381a0*/  LDGSTS.E [R2+0x2700], desc[UR32][R124.64], P1 ;  /* 0x027000007c027fae */ /* 0x0003e20008921860 */
[----:B------:R-:W-:-:S04]  /*381b0*/  USEL UR13, URZ, 0x4, !UP1 ;  /* 0x000000043f0d7887 */ /* 0x000fc8000c800000 */
[----:B------:R-:W-:-:S06]  /*381c0*/  USEL UR13, UR13, URZ, !UP0 ;  /* 0x0000003f0d0d7287 */ /* 0x000fcc000c000000 */
[----:B------:R-:W-:Y:S01]  /*381d0*/  ISETP.NE.U32.AND P2, PT, RZ, UR13, PT ;  /* 0x0000000dff007c0c */ /* 0x000fe2000bf45070 */
[----:B-1----:R-:W-:Y:S01]  /*381e0*/  IMAD.MOV.U32 R124, RZ, RZ, R138 ;  /* 0x000000ffff7c7224 */ /* 0x002fe200078e008a */
[----:B------:R-:W-:Y:S01]  /*381f0*/  IADD3.X R134, R134, UR9, RZ, P3, !PT ;  /* 0x0000000986867c10 */ /* 0x000fe20009ffe4ff */
[----:B------:R-:W-:-:S10]  /*38200*/  IMAD.MOV.U32 R125, RZ, RZ, R142 ;  /* 0x000000ffff7d7224 */ /* 0x000fd400078e008e */
[----:B------:R1:W-:Y:S02]  /*38210*/  LDGSTS.E [R2+0x3400], desc[UR32][R124.64], P2 ;  /* 0x034000007c027fae */ /* 0x0003e40009121860 */
[----:B-1----:R-:W-:Y:S02]  /*38220*/  IMAD.MOV.U32 R124, RZ, RZ, R121 ;  /* 0x000000ffff7c7224 */ /* 0x002fe400078e0079 */
[----:B------:R-:W-:-:S05]  /*38230*/  IMAD.MOV.U32 R125, RZ, RZ, R134 ;  /* 0x000000ffff7d7224 */ /* 0x000fca00078e0086 */
[----:B------:R1:W-:Y:S01]  /*38240*/  LDGSTS.E [R2+0x3500], desc[UR32][R124.64], P2 ;  /* 0x035000007c027fae */ /* 0x0003e20009121860 */
[----:B------:R-:W-:-:S04]  /*38250*/  IADD3 R3, P1, R3, UR14, RZ ;  /* 0x0000000e03037c10 */ /* 0x000fc8000ff3e0ff */
[----:B------:R-:W-:Y:S01]  /*38260*/  IADD3.X R135, R135, UR9, RZ, P1, !PT ;  /* 0x0000000987877c10 */ /* 0x000fe20008ffe4ff */
[----:B------:R-:W-:Y:S04]  /*38270*/  STL [R1+0x193c], R3 ;  /* 0x00193c0301007387 */ /* 0x000fe80000100800 */
[----:B----4-:R-:W4:Y:S04]  /*38280*/  LDL.LU R142, [R1+0x19b0] ;  /* 0x0019b000018e7983 */ /* 0x010f280000300800 */
[----:B------:R1:W-:Y:S04]  /*38290*/  STL [R1+0x1930], R134 ;  /* 0x0019308601007387 */ /* 0x0003e80000100800 */
[----:B------:R-:W4:Y:S01]  /*382a0*/  LDL.LU R138, [R1+0x19b4] ;  /* 0x0019b400018a7983 */ /* 0x000f220000300800 */
[----:B---3--:R-:W-:-:S03]  /*382b0*/  IADD3 R143, P3, R143, UR14, RZ ;  /* 0x0000000e8f8f7c10 */ /* 0x008fc6000ff7e0ff */
[----:B-1----:R-:W3:Y:S01]  /*382c0*/  LDL.LU R134, [R1+0x19b8] ;  /* 0x0019b80001867983 */ /* 0x002ee20000300800 */
[----:B--2---:R-:W-:-:S03]  /*382d0*/  IADD3.X R146, R146, UR9, RZ, P3, !PT ;  /* 0x0000000992927c10 */ /* 0x004fc60009ffe4ff */
[----:B------:R-:W-:Y:S01]  /*382e0*/  STL [R1+0x1944], R143 ;  /* 0x0019448f01007387 */ /* 0x000fe20000100800 */
[----:B------:R-:W-:-:S03]  /*382f0*/  IMAD.MOV.U32 R125, RZ, RZ, R135 ;  /* 0x000000ffff7d7224 */ /* 0x000fc600078e0087 */
[----:B------:R1:W-:Y:S04]  /*38300*/  STL [R1+0x1938], R135 ;  /* 0x0019388701007387 */ /* 0x0003e80000100800 */
[----:B------:R-:W2:Y:S01]  /*38310*/  LDL.LU R121, [R1+0x19bc] ;  /* 0x0019bc0001797983 */ /* 0x000ea20000300800 */
[----:B------:R-:W-:Y:S01]  /*38320*/  IADD3 R120, P4, R120, UR14, RZ ;  /* 0x0000000e78787c10 */ /* 0x000fe2000ff9e0ff */
[----:B------:R-:W-:-:S04]  /*38330*/  IMAD.MOV.U32 R124, RZ, RZ, R3 ;  /* 0x000000ffff7c7224 */ /* 0x000fc800078e0003 */
[----:B------:R-:W-:Y:S04]  /*38340*/  STL [R1+0x19ac], R120 ;  /* 0x0019ac7801007387 */ /* 0x000fe80000100800 */
[----:B-1----:R-:W3:Y:S04]  /*38350*/  LDL.LU R135, [R1+0x19c0] ;  /* 0x0019c00001877983 */ /* 0x002ee80000300800 */
[----:B------:R1:W-:Y:S04]  /*38360*/  STL [R1+0x1940], R146 ;  /* 0x0019409201007387 */ /* 0x0003e80000100800 */
[----:B------:R-:W3:Y:S01]  /*38370*/  LDL.LU R3, [R1+0x19c4] ;  /* 0x0019c40001037983 */ /* 0x000ee20000300800 */
        /* <DEDUP_REMOVED lines=12> */
[----:B----4-:R-:W-:-:S04]  /*38440*/  IADD3 R138, P3, R138, UR14, RZ ;  /* 0x0000000e8a8a7c10 */ /* 0x010fc8000ff7e0ff */
[----:B------:R-:W-:Y:S01]  /*38450*/  IADD3.X R142, R142, UR9, RZ, P3, !PT ;  /* 0x000000098e8e7c10 */ /* 0x000fe20009ffe4ff */
[----:B------:R-:W-:Y:S04]  /*38460*/  STL [R1+0x19b4], R138 ;  /* 0x0019b48a01007387 */ /* 0x000fe80000100800 */
[----:B------:R4:W-:Y:S04]  /*38470*/  STL [R1+0x19a8], R139 ;  /* 0x0019a88b01007387 */ /* 0x0009e80000100800 */
[----:B------:R-:W4:Y:S04]  /*38480*/  LDL.LU R146, [R1+0x1a28] ;  /* 0x001a280001927983 */ /* 0x000f280000300800 */
[----:B------:R-:W4:Y:S01]  /*38490*/  LDL.LU R143, [R1+0x1a2c] ;  /* 0x001a2c00018f7983 */ /* 0x000f220000300800 */
[----:B--2---:R-:W-:Y:S01]  /*384a0*/  IADD3 R121, P2, R121, UR14, RZ ;  /* 0x0000000e79797c10 */ /* 0x004fe2000ff5e0ff */
[----:B-1----:R-:W-:-:S03]  /*384b0*/  IMAD.MOV.U32 R125, RZ, RZ, R142 ;  /* 0x000000ffff7d7224 */ /* 0x002fc600078e008e */
[----:B---3--:R-:W-:Y:S01]  /*384c0*/  IADD3.X R134, R134, UR9, RZ, P2, !PT ;  /* 0x0000000986867c10 */ /* 0x008fe200097fe4ff */
[----:B------:R-:W-:Y:S04]  /*384d0*/  STL [R1+0x19bc], R121 ;  /* 0x0019bc7901007387 */ /* 0x000fe80000100800 */
[----:B----4-:R-:W2:Y:S04]  /*384e0*/  LDL.LU R139, [R1+0x1a30] ;  /* 0x001a3000018b7983 */ /* 0x010ea80000300800 */
[----:B------:R1:W-:Y:S01]  /*384f0*/  STL [R1+0x19b0], R142 ;  /* 0x0019b08e01007387 */ /* 0x0003e20000100800 */
[----:B------:R-:W-:-:S03]  /*38500*/  IMAD.MOV.U32 R124, RZ, RZ, R138 ;  /* 0x000000ffff7c7224 */ /* 0x000fc600078e008a */
[----:B------:R-:W3:Y:S01]  /*38510*/  LDL.LU R120, [R1+0x1a34] ;  /* 0x001a340001787983 */ /* 0x000ee20000300800 */
[----:B------:R-:W-:-:S03]  /*38520*/  IADD3 R3, P3, R3, UR14, RZ ;  /* 0x0000000e03037c10 */ /* 0x000fc6000ff7e0ff */
[----:B------:R4:W-:Y:S04]  /*38530*/  LDGSTS.E [R2+0x4500], desc[UR32][R124.64], P1 ;  /* 0x045000007c027fae */ /* 0x0009e80008921860 */
[----:B-1----:R-:W2:Y:S04]  /*38540*/  LDL.LU R142, [R1+0x1a38] ;  /* 0x001a3800018e7983 */ /* 0x002ea80000300800 */
[----:B------:R-:W-:Y:S04]  /*38550*/  STL [R1+0x19c4], R3 ;  /* 0x0019c40301007387 */ /* 0x000fe80000100800 */
[----:B------:R1:W-:Y:S04]  /*38560*/  STL [R1+0x19b8], R134 ;  /* 0x0019b88601007387 */ /* 0x0003e80000100800 */
[----:B------:R-:W2:Y:S01]  /*38570*/  LDL.LU R138, [R1+0x1a3c] ;  /* 0x001a3c00018a7983 */ /* 0x000ea20000300800 */
[----:B----4-:R-:W-:Y:S01]  /*38580*/  IMAD.MOV.U32 R124, RZ, RZ, R121 ;  /* 0x000000ffff7c7224 */ /* 0x010fe200078e0079 */
[----:B------:R-:W-:Y:S01]  /*38590*/  IADD3.X R135, R135, UR9, RZ, P3, !PT ;  /* 0x0000000987877c10 */ /* 0x000fe20009ffe4ff */
[----:B------:R-:W-:-:S05]  /*385a0*/  IMAD.MOV.U32 R125, RZ, RZ, R134 ;  /* 0x000000ffff7d7224 */ /* 0x000fca00078e0086 */
[----:B------:R4:W-:Y:S02]  /*385b0*/  LDGSTS.E [R2+0x4600], desc[UR32][R124.64], P1 ;  /* 0x046000007c027fae */ /* 0x0009e40008921860 */
[----:B----4-:R-:W-:Y:S02]  /*385c0*/  IMAD.MOV.U32 R124, RZ, RZ, R3 ;  /* 0x000000ffff7c7224 */ /* 0x010fe400078e0003 */
[----:B------:R-:W-:-:S05]  /*385d0*/  IMAD.MOV.U32 R125, RZ, RZ, R135 ;  /* 0x000000ffff7d7224 */ /* 0x000fca00078e0087 */
[----:B------:R4:W-:Y:S01]  /*385e0*/  LDGSTS.E [R2+0x4700], desc[UR32][R124.64], P1 ;  /* 0x047000007c027fae */ /* 0x0009e20008921860 */
[----:B------:R-:W-:-:S04]  /*385f0*/  IADD3 R143, P4, R143, UR14, RZ ;  /* 0x0000000e8f8f7c10 */ /* 0x000fc8000ff9e0ff */
[----:B------:R-:W-:Y:S01]  /*38600*/  IADD3.X R146, R146, UR9, RZ, P4, !PT ;  /* 0x0000000992927c10 */ /* 0x000fe2000a7fe4ff */
[----:B------:R-:W-:Y:S04]  /*38610*/  STL [R1+0x1a2c], R143 ;  /* 0x001a2c8f01007387 */ /* 0x000fe80000100800 */
[----:B-1----:R-:W4:Y:S04]  /*38620*/  LDL.LU R134, [R1+0x1a40] ;  /* 0x001a400001867983 */ /* 0x002f280000300800 */
[----:B------:R1:W-:Y:S04]  /*38630*/  STL [R1+0x19c0], R135 ;  /* 0x0019c08701007387 */ /* 0x0003e80000100800 */
[----:B------:R-:W4:Y:S01]  /*38640*/  LDL.LU R121, [R1+0x1a44] ;  /* 0x001a440001797983 */ /* 0x000f220000300800 */
[----:B---3--:R-:W-:-:S04]  /*38650*/  IADD3 R120, P3, R120, UR14, RZ ;  /* 0x0000000e78787c10 */ /* 0x008fc8000ff7e0ff */
[----:B--2---:R-:W-:Y:S01]  /*38660*/  IADD3.X R139, R139, UR9, RZ, P3, !PT ;  /* 0x000000098b8b7c10 */ /* 0x004fe20009ffe4ff */
[----:B------:R-:W-:Y:S04]  /*38670*/  STL [R1+0x1a34], R120 ;  /* 0x001a347801007387 */ /* 0x000fe80000100800 */
[----:B------:R-:W-:Y:S04]  /*38680*/  STL [R1+0x1a28], R146 ;  /* 0x001a289201007387 */ /* 0x000fe80000100800 */
[----:B-1----:R-:W2:Y:S01]  /*38690*/  LDL.LU R135, [R1+0x1aa8] ;  /* 0x001aa80001877983 */ /* 0x002ea20000300800 */
[----:B------:R-:W-:-:S03]  /*386a0*/  IADD3 R138, P1, R138, UR14, RZ ;  /* 0x0000000e8a8a7c10 */ /* 0x000fc6000ff3e0ff */
[----:B------:R-:W3:Y:S01]  /*386b0*/  LDL.LU R3, [R1+0x1aac] ;  /* 0x001aac0001037983 */ /* 0x000ee20000300800 */
[----:B----4-:R-:W-:-:S03]  /*386c0*/  IMAD.MOV.U32 R124, RZ, RZ, R143 ;  /* 0x000000ffff7c7224 */ /* 0x010fc600078e008f */
[----:B------:R-:W-:Y:S04]  /*386d0*/  STL [R1+0x1a3c], R138 ;  /* 0x001a3c8a01007387 */ /* 0x000fe80000100800 */
[----:B------:R-:W4:Y:S04]  /*386e0*/  LDL.LU R147, [R1+0x1ab0] ;  /* 0x001ab00001937983 */ /* 0x000f280000300800 */
[----:B------:R1:W-:Y:S04]  /*386f0*/  STL [R1+0x1a30], R139 ;  /* 0x001a308b01007387 */ /* 0x0003e80000100800 */
[----:B------:R-:W4:Y:S01]  /*38700*/  LDL.LU R143, [R1+0x1ab4] ;  /* 0x001ab400018f7983 */ /* 0x000f220000300800 */
[----:B------:R-:W-:-:S04]  /*38710*/  UISETP.GT.AND UP1, UPT, UR17, 0x15, UPT ;  /* 0x000000151100788c */ /* 0x000fc8000bf24270 */
[----:B------:R-:W-:-:S04]  /*38720*/  USEL UR13, URZ, 0x4, !UP1 ;  /* 0x000000043f0d7887 */ /* 0x000fc8000c800000 */
[----:B------:R-:W-:-:S06]  /*38730*/  USEL UR13, UR13, URZ, !UP0 ;  /* 0x0000003f0d0d7287 */ /* 0x000fcc000c000000 */
[----:B------:R-:W-:Y:S01]  /*38740*/  ISETP.NE.U32.AND P2, PT, RZ, UR13, PT ;  /* 0x0000000dff007c0c */ /* 0x000fe2000bf45070 */
[----:B------:R-:W-:Y:S01]  /*38750*/  IMAD.MOV.U32 R125, RZ, RZ, R146 ;  /* 0x000000ffff7d7224 */ /* 0x000fe200078e0092 */
[----:B------:R-:W-:-:S11]  /*38760*/  IADD3.X R142, R142, UR9, RZ, P1, !PT ;  /* 0x000000098e8e7c10 */ /* 0x000fd60008ffe4ff */
[----:B------:R1:W-:Y:S02]  /*38770*/  LDGSTS.E [R2+0x5400], desc[UR32][R124.64], P2 ;  /* 0x054000007c027fae */ /* 0x0003e40009121860 */
[----:B-1----:R-:W-:Y:S02]  /*38780*/  IMAD.MOV.U32 R124, RZ, RZ, R120 ;  /* 0x000000ffff7c7224 */ /* 0x002fe400078e0078 */
[----:B------:R-:W-:Y:S02]  /*38790*/  IMAD.MOV.U32 R125, RZ, RZ, R139 ;  /* 0x000000ffff7d7224 */ /* 0x000fe400078e008b */
[----:B------:R-:W4:Y:S04]  /*387a0*/  LDL.LU R139, [R1+0x1ab8] ;  /* 0x001ab800018b7983 */ /* 0x000f280000300800 */
[----:B------:R1:W-:Y:S02]  /*387b0*/  LDGSTS.E [R2+0x5500], desc[UR32][R124.64], P2 ;  /* 0x055000007c027fae */ /* 0x0003e40009121860 */
[----:B-1----:R-:W-:-:S02]  /*387c0*/  IMAD.MOV.U32 R124, RZ, RZ, R138 ;  /* 0x000000ffff7c7224 */ /* 0x002fc400078e008a */
[----:B------:R-:W-:-:S05]  /*387d0*/  IMAD.MOV.U32 R125, RZ, RZ, R142 ;  /* 0x000000ffff7d7224 */ /* 0x000fca00078e008e */
[----:B------:R1:W-:Y:S01]  /*387e0*/  LDGSTS.E [R2+0x5600], desc[UR32][R124.64], P2 ;  /* 0x056000007c027fae */ /* 0x0003e20009121860 */
[----:B------:R-:W-:-:S04]  /*387f0*/  IADD3 R121, P3, R121, UR14, RZ ;  /* 0x0000000e79797c10 */ /* 0x000fc8000ff7e0ff */
[----:B------:R-:W-:Y:S01]  /*38800*/  IADD3.X R134, R134, UR9, RZ, P3, !PT ;  /* 0x0000000986867c10 */ /* 0x000fe20009ffe4ff */
[----:B------:R-:W-:Y:S04]  /*38810*/  STL [R1+0x1a44], R121 ;  /* 0x001a447901007387 */ /* 0x000fe80000100800 */
[----:B------:R2:W-:Y:S04]  /*38820*/  STL [R1+0x1a38], R142 ;  /* 0x001a388e01007387 */ /* 0x0005e80000100800 */
[----:B------:R-:W4:Y:S01]  /*38830*/  LDL.LU R120, [R1+0x1abc] ;  /* 0x001abc0001787983 */ /* 0x000f220000300800 */
[----:B-1----:R-:W-:Y:S01]  /*38840*/  IMAD.MOV.U32 R125, RZ, RZ, R134 ;  /* 0x000000ffff7d7224 */ /* 0x002fe200078e0086 */
[----:B---3--:R-:W-:-:S04]  /*38850*/  IADD3 R3, P4, R3, UR14, RZ ;  /* 0x0000000e03037c10 */ /* 0x008fc8000ff9e0ff */
[----:B--2---:R-:W-:Y:S01]  /*38860*/  IADD3.X R135, R135, UR9, RZ, P4, !PT ;  /* 0x0000000987877c10 */ /* 0x004fe2000a7fe4ff */
[----:B------:R-:W-:Y:S04]  /*38870*/  STL [R1+0x1aac], R3 ;  /* 0x001aac0301007387 */ /* 0x000fe80000100800 */
[----:B------:R-:W2:Y:S04]  /*38880*/  LDL.LU R142, [R1+0x1ac0] ;  /* 0x001ac000018e7983 */ /* 0x000ea80000300800 */
[----:B------:R1:W-:Y:S01]  /*38890*/  STL [R1+0x1a40], R134 ;  /* 0x001a408601007387 */ /* 0x0003e20000100800 */
[----:B----4-:R-:W-:-:S03]  /*388a0*/  IADD3 R143, P3, R143, UR14, RZ ;  /* 0x0000000e8f8f7c10 */ /* 0x010fc6000ff7e0ff */
        /* <DEDUP_REMOVED lines=18> */
[----:B------:R-:W-:-:S05]  /*389d0*/  IADD3 R120, P2, R120, UR14, RZ ;  /* 0x0000000e78787c10 */ /* 0x000fca000ff5e0ff */
[----:B------:R-:W-:Y:S01]  /*389e0*/  STL [R1+0x1abc], R120 ;  /* 0x001abc7801007387 */ /* 0x000fe20000100800 */
[----:B------:R-:W-:-:S03]  /*389f0*/  IADD3.X R139, R139, UR9, RZ, P2, !PT ;  /* 0x000000098b8b7c10 */ /* 0x000fc600097fe4ff */
[----:B------:R-:W2:Y:S04]  /*38a00*/  LDL.LU R146, [R1+0x1b28] ;  /* 0x001b280001927983 */ /* 0x000ea80000300800 */
[----:B------:R-:W-:Y:S04]  /*38a10*/  STL [R1+0x1ab0], R147 ;  /* 0x001ab09301007387 */ /* 0x000fe80000100800 */
[----:B------:R-:W2:Y:S04]  /*38a20*/  LDL.LU R3, [R1+0x1b2c] ;  /* 0x001b2c0001037983 */ /* 0x000ea80000300800 */
[----:B----4-:R-:W4:Y:S01]  /*38a30*/  LDL.LU R135, [R1+0x1b34] ;  /* 0x001b340001877983 */ /* 0x010f220000300800 */
[----:B-1----:R-:W-:-:S03]  /*38a40*/  IMAD.MOV.U32 R125, RZ, RZ, R139 ;  /* 0x000000ffff7d7224 */ /* 0x002fc600078e008b */
[----:B------:R-:W4:Y:S01]  /*38a50*/  LDL.LU R143, [R1+0x1b30] ;  /* 0x001b3000018f7983 */ /* 0x000f220000300800 */
[----:B---3--:R-:W-:-:S04]  /*38a60*/  IADD3 R138, P3, R138, UR14, RZ ;  /* 0x0000000e8a8a7c10 */ /* 0x008fc8000ff7e0ff */
[----:B--2---:R-:W-:Y:S01]  /*38a70*/  IADD3.X R142, R142, UR9, RZ, P3, !PT ;  /* 0x000000098e8e7c10 */ /* 0x004fe20009ffe4ff */
[----:B------:R-:W-:Y:S01]  /*38a80*/  STL [R1+0x1ac4], R138 ;  /* 0x001ac48a01007387 */ /* 0x000fe20000100800 */
[----:B------:R-:W-:-:S03]  /*38a90*/  IMAD.MOV.U32 R124, RZ, RZ, R120 ;  /* 0x000000ffff7c7224 */ /* 0x000fc600078e0078 */
[----:B------:R1:W-:Y:S01]  /*38aa0*/  STL [R1+0x1ab8], R139 ;  /* 0x001ab88b01007387 */ /* 0x0003e20000100800 */
[----:B------:R-:W-:Y:S01]  /*38ab0*/  IADD3 R121, P4, R121, UR14, RZ ;  /* 0x0000000e79797c10 */ /* 0x000fe2000ff9e0ff */
[----:B------:R-:W-:Y:S02]  /*38ac0*/  UISETP.GT.AND UP1, UPT, UR17, 0x1d, UPT ;  /* 0x0000001d1100788c */ /* 0x000fe4000bf24270 */
[----:B------:R2:W-:Y:S04]  /*38ad0*/  LDGSTS.E [R2+0x6600], desc[UR32][R124.64], P1 ;  /* 0x066000007c027fae */ /* 0x0005e80008921860 */
[----:B------:R3:W-:Y:S04]  /*38ae0*/  STL [R1+0x1b24], R121 ;  /* 0x001b247901007387 */ /* 0x0007e80000100800 */
[----:B-1----:R-:W3:Y:S04]  /*38af0*/  LDL.LU R139, [R1+0x1b38] ;  /* 0x001b3800018b7983 */ /* 0x002ee80000300800 */
[----:B------:R1:W-:Y:S04]  /*38b00*/  STL [R1+0x1ac0], R142 ;  /* 0x001ac08e01007387 */ /* 0x0003e80000100800 */
[----:B------:R-:W3:Y:S01]  /*38b10*/  LDL.LU R120, [R1+0x1b3c] ;  /* 0x001b3c0001787983 */ /* 0x000ee20000300800 */
[----:B------:R-:W-:Y:S01]  /*38b20*/  USEL UR13, URZ, 0x4, !UP1 ;  /* 0x000000043f0d7887 */ /* 0x000fe2000c800000 */
[----:B--2---:R-:W-:-:S03]  /*38b30*/  IMAD.MOV.U32 R124, RZ, RZ, R138 ;  /* 0x000000ffff7c7224 */ /* 0x004fc600078e008a */
[----:B------:R-:W-:Y:S01]  /*38b40*/  USEL UR13, UR13, URZ, !UP0 ;  /* 0x0000003f0d0d7287 */ /* 0x000fe2000c000000 */
[----:B------:R-:W-:Y:S01]  /*38b50*/  IMAD.MOV.U32 R125, RZ, RZ, R142 ;  /* 0x000000ffff7d7224 */ /* 0x000fe200078e008e */
[----:B------:R-:W-:-:S04]  /*38b60*/  IADD3.X R134, R134, UR9, RZ, P4, !PT ;  /* 0x0000000986867c10 */ /* 0x000fc8000a7fe4ff */
[----:B------:R-:W-:Y:S01]  /*38b70*/  ISETP.NE.U32.AND P2, PT, RZ, UR13, PT ;  /* 0x0000000dff007c0c */ /* 0x000fe2000bf45070 */
[----:B------:R2:W-:Y:S02]  /*38b80*/  LDGSTS.E [R2+0x6700], desc[UR32][R124.64], P1 ;  /* 0x067000007c027fae */ /* 0x0005e40008921860 */
[----:B--2---:R-:W-:Y:S02]  /*38b90*/  IMAD.MOV.U32 R124, RZ, RZ, R121 ;  /* 0x000000ffff7c7224 */ /* 0x004fe400078e0079 */
[----:B------:R-:W-:-:S08]  /*38ba0*/  IMAD.MOV.U32 R125, RZ, RZ, R134 ;  /* 0x000000ffff7d7224 */ /* 0x000fd000078e0086 */
[----:B------:R2:W-:Y:S01]  /*38bb0*/  LDGSTS.E [R2+0x7400], desc[UR32][R124.64], P2 ;  /* 0x074000007c027fae */ /* 0x0005e20009121860 */
[----:B------:R-:W-:Y:S02]  /*38bc0*/  IADD3 R3, P3, R3, UR14, RZ ;  /* 0x0000000e03037c10 */ /* 0x000fe4000ff7e0ff */
[----:B----4-:R-:W-:-:S03]  /*38bd0*/  IADD3 R135, P1, R135, UR14, RZ ;  /* 0x0000000e87877c10 */ /* 0x010fc6000ff3e0ff */
[----:B------:R-:W-:Y:S01]  /*38be0*/  STL [R1+0x1b2c], R3 ;  /* 0x001b2c0301007387 */ /* 0x000fe20000100800 */
[----:B------:R-:W-:-:S03]  /*38bf0*/  IADD3.X R146, R146, UR9, RZ, P3, !PT ;  /* 0x0000000992927c10 */ /* 0x000fc60009ffe4ff */
[----:B------:R4:W-:Y:S01]  /*38c00*/  STL [R1+0x1b20], R134 ;  /* 0x001b208601007387 */ /* 0x0009e20000100800 */
[----:B------:R-:W-:-:S03]  /*38c10*/  IADD3.X R143, R143, UR9, RZ, P1, !PT ;  /* 0x000000098f8f7c10 */ /* 0x000fc60008ffe4ff */
[----:B------:R-:W4:Y:S04]  /*38c20*/  LDL.LU R138, [R1+0x17c8] ;  /* 0x0017c800018a7983 */ /* 0x000f280000300800 */
[----:B------:R-:W-:Y:S04]  /*38c30*/  STL [R1+0x1b34], R135 ;  /* 0x001b348701007387 */ /* 0x000fe80000100800 */
[----:B------:R4:W-:Y:S04]  /*38c40*/  STL [R1+0x1b28], R146 ;  /* 0x001b289201007387 */ /* 0x0009e80000100800 */
[----:B---3--:R-:W3:Y:S04]  /*38c50*/  LDL.LU R121, [R1+0x17cc] ;  /* 0x0017cc0001797983 */ /* 0x008ee80000300800 */
[----:B-1----:R-:W3:Y:S01]  /*38c60*/  LDL.LU R142, [R1+0x17d4] ;  /* 0x0017d400018e7983 */ /* 0x002ee20000300800 */
[----:B--2---:R-:W-:-:S03]  /*38c70*/  IMAD.MOV.U32 R124, RZ, RZ, R3 ;  /* 0x000000ffff7c7224 */ /* 0x004fc600078e0003 */
[----:B----4-:R-:W2:Y:S01]  /*38c80*/  LDL.LU R134, [R1+0x17dc] ;  /* 0x0017dc0001867983 */ /* 0x010ea20000300800 */
[----:B------:R-:W-:-:S05]  /*38c90*/  IADD3 R120, P3, R120, UR14, RZ ;  /* 0x0000000e78787c10 */ /* 0x000fca000ff7e0ff */
[----:B------:R-:W-:Y:S04]  /*38ca0*/  STL [R1+0x1b3c], R120 ;  /* 0x001b3c7801007387 */ /* 0x000fe80000100800 */
[----:B------:R-:W-:Y:S04]  /*38cb0*/  STL [R1+0x1b30], R143 ;  /* 0x001b308f01007387 */ /* 0x000fe80000100800 */
[----:B------:R-:W4:Y:S04]  /*38cc0*/  LDL.LU R193, [R1+0x17d0] ;  /* 0x0017d00001c17983 */ /* 0x000f280000300800 */
[----:B------:R-:W4:Y:S01]  /*38cd0*/  LDL.LU R3, [R1+0x17e4] ;  /* 0x0017e40001037983 */ /* 0x000f220000300800 */
[----:B------:R-:W-:-:S03]  /*38ce0*/  IMAD.MOV.U32 R125, RZ, RZ, R146 ;  /* 0x000000ffff7d7224 */ /* 0x000fc600078e0092 */
[----:B------:R-:W4:Y:S01]  /*38cf0*/  LDL.LU R146, [R1+0x17d8] ;  /* 0x0017d80001927983 */ /* 0x000f220000300800 */
[----:B------:R-:W-:Y:S01]  /*38d00*/  UISETP.GT.AND UP1, UPT, UR17, 0x2, UPT ;  /* 0x000000021100788c */ /* 0x000fe2000bf24270 */
[----:B------:R-:W-:Y:S02]  /*38d10*/  IADD3.X R139, R139, UR9, RZ, P3, !PT ;  /* 0x000000098b8b7c10 */ /* 0x000fe40009ffe4ff */
[----:B------:R1:W-:Y:S01]  /*38d20*/  LDGSTS.E [R2+0x7500], desc[UR32][R124.64], P2 ;  /* 0x075000007c027fae */ /* 0x0003e20009121860 */
[----:B------:R-:W-:Y:S01]  /*38d30*/  USEL UR13, URZ, 0x4, !UP1 ;  /* 0x000000043f0d7887 */ /* 0x000fe2000c800000 */
[----:B-1----:R-:W-:Y:S02]  /*38d40*/  IMAD.MOV.U32 R124, RZ, RZ, R135 ;  /* 0x000000ffff7c7224 */ /* 0x002fe400078e0087 */
[----:B------:R-:W-:Y:S01]  /*38d50*/  IMAD.MOV.U32 R125, RZ, RZ, R143 ;  /* 0x000000ffff7d7224 */ /* 0x000fe200078e008f */
[----:B------:R-:W-:Y:S01]  /*38d60*/  USEL UR13, UR13, URZ, !UP0 ;  /* 0x0000003f0d0d7287 */ /* 0x000fe2000c000000 */
[----:B------:R-:W4:Y:S04]  /*38d70*/  LDL.LU R135, [R1+0x17e0] ;  /* 0x0017e00001877983 */ /* 0x000f280000300800 */
[----:B------:R1:W-:Y:S01]  /*38d80*/  LDGSTS.E [R2+0x7600], desc[UR32][R124.64], P2 ;  /* 0x076000007c027fae */ /* 0x0003e20009121860 */
[----:B------:R-:W-:Y:S01]  /*38d90*/  IMAD.SHL.U32 R224, R224, 0x4, RZ ;  /* 0x00000004e0e07824 */ /* 0x000fe200078e00ff */
[----:B------:R-:W-:-:S02]  /*38da0*/  ISETP.NE.U32.AND P1, PT, RZ, UR13, PT ;  /* 0x0000000dff007c0c */ /* 0x000fc4000bf25070 */
[----:B------:R1:W-:Y:S02]  /*38db0*/  STL [R1+0x1b38], R139 ;  /* 0x001b388b01007387 */ /* 0x0003e40000100800 */
[----:B-1----:R-:W-:Y:S02]  /*38dc0*/  IMAD.MOV.U32 R124, RZ, RZ, R120 ;  /* 0x000000ffff7c7224 */ /* 0x002fe400078e0078 */
[----:B------:R-:W-:Y:S02]  /*38dd0*/  IMAD.MOV.U32 R125, RZ, RZ, R139 ;  /* 0x000000ffff7d7224 */ /* 0x000fe400078e008b */
[----:B------:R-:W4:Y:S04]  /*38de0*/  LDL.LU R139, [R1+0x1848] ;  /* 0x00184800018b7983 */ /* 0x000f280000300800 */
[----:B------:R1:W-:Y:S01]  /*38df0*/  LDGSTS.E [R2+0x7700], desc[UR32][R124.64], P2 ;  /* 0x077000007c027fae */ /* 0x0003e20009121860 */
[----:B------:R-:W-:-:S03]  /*38e00*/  LOP3.LUT R143, R224, 0x40, RZ, 0x3c, !PT ;  /* 0x00000040e08f7812 */ /* 0x000fc600078e3cff */
[----:B------:R-:W4:Y:S02]  /*38e10*/  LDL.LU R120, [R1+0x184c] ;  /* 0x00184c0001787983 */ /* 0x000f240000300800 */
[----:B-1----:R-:W-:Y:S01]  /*38e20*/  VIADD R2, R143, UR18 ;  /* 0x000000128f027c36 */ /* 0x002fe20008000000 */
[----:B---3--:R-:W-:Y:S02]  /*38e30*/  IADD3 R121, P3, R121, UR14, RZ ;  /* 0x0000000e79797c10 */ /* 0x008fe4000ff7e0ff */
[----:B------:R-:W-:Y:S02]  /*38e40*/  IADD3 R142, P2, R142, UR14, RZ ;  /* 0x0000000e8e8e7c10 */ /* 0x000fe4000ff5e0ff */
[----:B------:R-:W-:Y:S02]  /*38e50*/  IADD3.X R138, R138, UR9, RZ, P3, !PT ;  /* 0x000000098a8a7c10 */ /* 0x000fe40009ffe4ff */
[----:B--2---:R-:W-:Y:S01]  /*38e60*/  IADD3 R134, P4, R134, UR14, RZ ;  /* 0x0000000e86867c10 */ /* 0x004fe2000ff9e0ff */
[----:B------:R-:W-:Y:S04]  /*38e70*/  STL [R1+0x17cc], R121 ;  /* 0x0017cc7901007387 */ /* 0x000fe80000100800 */
[----:B------:R-:W-:Y:S04]  /*38e80*/  STL [R1+0x17d4], R142 ;  /* 0x0017d48e01007387 */ /* 0x000fe80000100800 */
[----:B------:R1:W-:Y:S01]  /*38e90*/  STL [R1+0x17c8], R138 ;  /* 0x0017c88a01007387 */ /* 0x0003e20000100800 */
[----:B------:R-:W-:-:S03]  /*38ea0*/  IMAD.MOV.U32 R124, RZ, RZ, R121 ;  /* 0x000000ffff7c7224 */ /* 0x000fc600078e0079 */
[----:B------:R2:W-:Y:S01]  /*38eb0*/  STL [R1+0x17dc], R134 ;  /* 0x0017dc8601007387 */ /* 0x0005e20000100800 */
[----:B------:R-:W-:-:S05]  /*38ec0*/  IMAD.MOV.U32 R125, RZ, RZ, R138 ;  /* 0x000000ffff7d7224 */ /* 0x000fca00078e008a */
[----:B------:R3:W-:Y:S01]  /*38ed0*/  LDGSTS.E [R2+0x800], desc[UR32][R124.64], P1 ;  /* 0x008000007c027fae */ /* 0x0007e20008921860 */
[----:B----4-:R-:W-:Y:S02]  /*38ee0*/  IADD3.X R193, R193, UR9, RZ, P2, !PT ;  /* 0x00000009c1c17c10 */ /* 0x010fe400097fe4ff */
[----:B------:R-:W-:-:S05]  /*38ef0*/  IADD3 R3, P3, R3, UR14, RZ ;  /* 0x0000000e03037c10 */ /* 0x000fca000ff7e0ff */
[----:B------:R-:W-:Y:S01]  /*38f00*/  STL [R1+0x17e4], R3 ;  /* 0x0017e40301007387 */ /* 0x000fe20000100800 */
[----:B------:R-:W-:-:S03]  /*38f10*/  IADD3.X R146, R146, UR9, RZ, P4, !PT ;  /* 0x0000000992927c10 */ /* 0x000fc6000a7fe4ff */
[----:B------:R-:W-:Y:S04]  /*38f20*/  STL [R1+0x17d0], R193 ;  /* 0x0017d0c101007387 */ /* 0x000fe80000100800 */
[----:B------:R-:W4:Y:S04]  /*38f30*/  LDL.LU R147, [R1+0x1850] ;  /* 0x0018500001937983 */ /* 0x000f280000300800 */
[----:B------:R-:W4:Y:S01]  /*38f40*/  LDL.LU R143, [R1+0x1854] ;  /* 0x00185400018f7983 */ /* 0x000f220000300800 */
[----:B---3--:R-:W-:-:S03]  /*38f50*/  IMAD.MOV.U32 R124, RZ, RZ, R142 ;  /* 0x000000ffff7c7224 */ /* 0x008fc600078e008e */
[----:B-1----:R-:W3:Y:S04]  /*38f60*/  LDL.LU R138, [R1+0x185c] ;  /* 0x00185c00018a7983 */ /* 0x002ee80000300800 */
[----:B------:R-:W3:Y:S04]  /*38f70*/  LDL.LU R121, [R1+0x1864] ;  /* 0x0018640001797983 */ /* 0x000ee80000300800 */
[----:B------:R-:W-:Y:S04]  /*38f80*/  STL [R1+0x17d8], R146 ;  /* 0x0017d89201007387 */ /* 0x000fe80000100800 */
[----:B------:R-:W3:Y:S01]  /*38f90*/  LDL.LU R142, [R1+0x1858] ;  /* 0x00185800018e7983 */ /* 0x000ee20000300800 */
[----:B------:R-:W-:Y:S01]  /*38fa0*/  IMAD.MOV.U32 R125, RZ, RZ, R193 ;  /* 0x000000ffff7d7224 */ /* 0x000fe200078e00c1 */
[----:B------:R-:W-:-:S04]  /*38fb0*/  IADD3.X R135, R135, UR9, RZ, P3, !PT ;  /* 0x0000000987877c10 */ /* 0x000fc80009ffe4ff */
[----:B------:R1:W-:Y:S01]  /*38fc0*/  LDGSTS.E [R2+0x900], desc[UR32][R124.64], P1 ;  /* 0x009000007c027fae */ /* 0x0003e20008921860 */
[----:B------:R-:W-:Y:S01]  /*38fd0*/  UISETP.GT.AND UP1, UPT, UR17, 0x6, UPT ;  /* 0x000000061100788c */ /* 0x000fe2000bf24270 */
[----:B-1----:R-:W-:Y:S02]  /*38fe0*/  IMAD.MOV.U32 R124, RZ, RZ, R134 ;  /* 0x000000ffff7c7224 */ /* 0x002fe400078e0086 */
[----:B------:R-:W-:-:S05]  /*38ff0*/  IMAD.MOV.U32 R125, RZ, RZ, R146 ;  /* 0x000000ffff7d7224 */ /* 0x000fca00078e0092 */
[----:B------:R1:W-:Y:S01]  /*39000*/  LDGSTS.E [R2+0xa00], desc[UR32][R124.64], P1 ;  /* 0x00a000007c027fae */ /* 0x0003e20008921860 */
[----:B------:R-:W-:Y:S01]  /*39010*/  USEL UR13, URZ, 0x4, !UP1 ;  /* 0x000000043f0d7887 */ /* 0x000fe2000c800000 */
[----:B-1----:R-:W-:Y:S02]  /*39020*/  IMAD.MOV.U32 R124, RZ, RZ, R3 ;  /* 0x000000ffff7c7224 */ /* 0x002fe400078e0003 */
[----:B------:R-:W-:Y:S01]  /*39030*/  IMAD.MOV.U32 R125, RZ, RZ, R135 ;  /* 0x000000ffff7d7224 */ /* 0x000fe200078e0087 */
[----:B------:R1:W-:Y:S04]  /*39040*/  STL [R1+0x17e0], R135 ;  /* 0x0017e08701007387 */ /* 0x0003e80000100800 */
[----:B------:R1:W-:Y:S01]  /*39050*/  LDGSTS.E [R2+0xb00], desc[UR32][R124.64], P1 ;  /* 0x00b000007c027fae */ /* 0x0003e20008921860 */
[----:B------:R-:W-:Y:S01]  /*39060*/  IADD3 R120, P1, R120, UR14, RZ ;  /* 0x0000000e78787c10 */ /* 0x000fe2000ff3e0ff */
[----:B------:R-:W-:-:S02]  /*39070*/  USEL UR13, UR13, URZ, !UP0 ;  /* 0x0000003f0d0d7287 */ /* 0x000fc4000c000000 */
[----:B--2---:R-:W2:Y:S01]  /*39080*/  LDL.LU R134, [R1+0x1860] ;  /* 0x0018600001867983 */ /* 0x004ea20000300800 */
[----:B------:R-:W-:-:S03]  /*39090*/  IADD3.X R139, R139, UR9, RZ, P1, !PT ;  /* 0x000000098b8b7c10 */ /* 0x000fc60008ffe4ff */
[----:B-1----:R-:W2:Y:S04]  /*390a0*/  LDL.LU R135, [R1+0x18c8] ;  /* 0x0018c80001877983 */ /* 0x002ea80000300800 */
[----:B------:R-:W2:Y:S04]  /*390b0*/  LDL.LU R3, [R1+0x18cc] ;  /* 0x0018cc0001037983 */ /* 0x000ea80000300800 */
[----:B------:R-:W-:Y:S01]  /*390c0*/  STL [R1+0x184c], R120 ;  /* 0x00184c7801007387 */ /* 0x000fe20000100800 */
[----:B------:R-:W-:Y:S01]  /*390d0*/  ISETP.NE.U32.AND P2, PT, RZ, UR13, PT ;  /* 0x0000000dff007c0c */ /* 0x000fe2000bf45070 */
[----:B------:R-:W-:-:S02]  /*390e0*/  IMAD.MOV.U32 R125, RZ, RZ, R139 ;  /* 0x000000ffff7d7224 */ /* 0x000fc400078e008b */
[----:B------:R-:W-:-:S10]  /*390f0*/  IMAD.MOV.U32 R124, RZ, RZ, R120 ;  /* 0x000000ffff7c7224 */ /* 0x000fd400078e0078 */
[----:B------:R1:W-:Y:S01]  /*39100*/  LDGSTS.E [R2+0x1800], desc[UR32][R124.64], P2 ;  /* 0x018000007c027fae */ /* 0x0003e20009121860 */
[----:B----4-:R-:W-:Y:S02]  /*39110*/  IADD3 R143, P3, R143, UR14, RZ ;  /* 0x0000000e8f8f7c10 */ /* 0x010fe4000ff7e0ff */
[----:B---3--:R-:W-:-:S03]  /*39120*/  IADD3 R138, P4, R138, UR14, RZ ;  /* 0x0000000e8a8a7c10 */ /* 0x008fc6000ff9e0ff */
[----:B------:R-:W-:Y:S01]  /*39130*/  STL [R1+0x1854], R143 ;  /* 0x0018548f01007387 */ /* 0x000fe20000100800 */
[----:B------:R-:W-:Y:S02]  /*39140*/  IADD3.X R147, R147, UR9, RZ, P3, !PT ;  /* 0x0000000993937c10 */ /* 0x000fe40009ffe4ff */
[----:B------:R-:W-:Y:S01]  /*39150*/  IADD3 R121, P1, R121, UR14, RZ ;  /* 0x0000000e79797c10 */ /* 0x000fe2000ff3e0ff */
[----:B------:R3:W-:Y:S04]  /*39160*/  STL [R1+0x1848], R139 ;  /* 0x0018488b01007387 */ /* 0x0007e80000100800 */
[----:B------:R4:W-:Y:S01]  /*39170*/  STL [R1+0x185c], R138 ;  /* 0x00185c8a01007387 */ /* 0x0009e20000100800 */
[----:B------:R-:W-:-:S03]  /*39180*/  IADD3.X R142, R142, UR9, RZ, P4, !PT ;  /* 0x000000098e8e7c10 */ /* 0x000fc6000a7fe4ff */
[----:B------:R-:W-:Y:S04]  /*39190*/  STL [R1+0x1864], R121 ;  /* 0x0018647901007387 */ /* 0x000fe80000100800 */
[----:B------:R-:W-:Y:S04]  /*391a0*/  STL [R1+0x1850], R147 ;  /* 0x0018509301007387 */ /* 0x000fe80000100800 */
[----:B------:R-:W4:Y:S04]  /*391b0*/  LDL.LU R193, [R1+0x18d0] ;  /* 0x0018d00001c17983 */ /* 0x000f280000300800 */
[----:B------:R-:W-:Y:S04]  /*391c0*/  STL [R1+0x1858], R142 ;  /* 0x0018588e01007387 */ /* 0x000fe80000100800 */
[----:B------:R-:W4:Y:S04]  /*391d0*/  LDL.LU R146, [R1+0x18d4] ;  /* 0x0018d40001927983 */ /* 0x000f280000300800 */
[----:B---3--:R-:W3:Y:S04]  /*391e0*/  LDL.LU R139, [R1+0x18dc] ;  /* 0x0018dc00018b7983 */ /* 0x008ee80000300800 */
[----:B------:R-:W3:Y:S01]  /*391f0*/  LDL.LU R120, [R1+0x18e4] ;  /* 0x0018e40001787983 */ /* 0x000ee20000300800 */
[----:B-1----:R-:W-:-:S03]  /*39200*/  IMAD.MOV.U32 R124, RZ, RZ, R143 ;  /* 0x000000ffff7c7224 */ /* 0x002fc600078e008f */
[----:B------:R-:W3:Y:S01]  /*39210*/  LDL.LU R143, [R1+0x18d8] ;  /* 0x0018d800018f7983 */ /* 0x000ee20000300800 */
[----:B------:R-:W-:Y:S01]  /*39220*/  IMAD.MOV.U32 R125, RZ, RZ, R147 ;  /* 0x000000ffff7d7224 */ /* 0x000fe200078e0093 */
[----:B------:R-:W-:-:S04]  /*39230*/  UISETP.GT.AND UP1, UPT, UR17, 0xa, UPT ;  /* 0x0000000a1100788c */ /* 0x000fc8000bf24270 */
[----:B------:R1:W-:Y:S01]  /*39240*/  LDGSTS.E [R2+0x1900], desc[UR32][R124.64], P2 ;  /* 0x019000007c027fae */ /* 0x0003e20009121860 */
[----:B------:R-:W-:Y:S01]  /*39250*/  USEL UR13, URZ, 0x4, !UP1 ;  /* 0x000000043f0d7887 */ /* 0x000fe2000c800000 */
[----:B-1----:R-:W-:Y:S01]  /*39260*/  IMAD.MOV.U32 R124, RZ, RZ, R138 ;  /* 0x000000ffff7c7224 */ /* 0x002fe200078e008a */
[----:B--2---:R-:W-:Y:S01]  /*39270*/  IADD3.X R134, R134, UR9, RZ, P1, !PT ;  /* 0x0000000986867c10 */ /* 0x004fe20008ffe4ff */
[----:B------:R-:W-:Y:S01]  /*39280*/  IMAD.MOV.U32 R125, RZ, RZ, R142 ;  /* 0x000000ffff7d7224 */ /* 0x000fe200078e008e */
[----:B------:R-:W-:Y:S01]  /*39290*/  USEL UR13, UR13, URZ, !UP0 ;  /* 0x0000003f0d0d7287 */ /* 0x000fe2000c000000 */
[----:B----4-:R-:W2:Y:S04]  /*392a0*/  LDL.LU R138, [R1+0x18e0] ;  /* 0x0018e000018a7983 */ /* 0x010ea80000300800 */
[----:B------:R1:W-:Y:S01]  /*392b0*/  LDGSTS.E [R2+0x1a00], desc[UR32][R124.64], P2 ;  /* 0x01a000007c027fae */ /* 0x0003e20009121860 */
[----:B------:R-:W-:-:S02]  /*392c0*/  IADD3 R3, P3, R3, UR14, RZ ;  /* 0x0000000e03037c10 */ /* 0x000fc4000ff7e0ff */
[----:B------:R-:W-:Y:S01]  /*392d0*/  ISETP.NE.U32.AND P1, PT, RZ, UR13, PT ;  /* 0x0000000dff007c0c */ /* 0x000fe2000bf25070 */
[----:B------:R4:W-:Y:S01]  /*392e0*/  STL [R1+0x1860], R134 ;  /* 0x0018608601007387 */ /* 0x0009e20000100800 */
[----:B-1----:R-:W-:Y:S02]  /*392f0*/  IMAD.MOV.U32 R124, RZ, RZ, R121 ;  /* 0x000000ffff7c7224 */ /* 0x002fe400078e0079 */
[----:B------:R-:W-:Y:S01]  /*39300*/  IMAD.MOV.U32 R125, RZ, RZ, R134 ;  /* 0x000000ffff7d7224 */ /* 0x000fe200078e0086 */
[----:B------:R-:W-:Y:S01]  /*39310*/  IADD3.X R135, R135, UR9, RZ, P3, !PT ;  /* 0x0000000987877c10 */ /* 0x000fe20009ffe4ff */
[----:B----4-:R-:W4:Y:S04]  /*39320*/  LDL.LU R134, [R1+0x1948] ;  /* 0x0019480001867983 */ /* 0x010f280000300800 */
[----:B------:R1:W-:Y:S04]  /*39330*/  LDGSTS.E [R2+0x1b00], desc[UR32][R124.64], P2 ;  /* 0x01b000007c027fae */ /* 0x0003e80009121860 */
[----:B------:R-:W4:Y:S04]  /*39340*/  LDL.LU R121, [R1+0x194c] ;  /* 0x00194c0001797983 */ /* 0x000f280000300800 */
[----:B------:R-:W-:Y:S01]  /*39350*/  STL [R1+0x18cc], R3 ;  /* 0x0018cc0301007387 */ /* 0x000fe20000100800 */
[----:B-1----:R-:W-:-:S02]  /*39360*/  IMAD.MOV.U32 R124, RZ, RZ, R3 ;  /* 0x000000ffff7c7224 */ /* 0x002fc400078e0003 */
[----:B------:R-:W-:-:S05]  /*39370*/  IMAD.MOV.U32 R125, RZ, RZ, R135 ;  /* 0x000000ffff7d7224 */ /* 0x000fca00078e0087 */
[----:B------:R1:W-:Y:S01]  /*39380*/  LDGSTS.E [R2+0x2800], desc[UR32][R124.64], P1 ;  /* 0x028000007c027fae */ /* 0x0003e20008921860 */
[----:B------:R-:W-:Y:S02]  /*39390*/  IADD3 R146, P2, R146, UR14, RZ ;  /* 0x0000000e92927c10 */ /* 0x000fe4000ff5e0ff */
[----:B---3--:R-:W-:Y:S02]  /*393a0*/  IADD3 R139, P3, R139, UR14, RZ ;  /* 0x0000000e8b8b7c10 */ /* 0x008fe4000ff7e0ff */
[----:B------:R-:W-:Y:S01]  /*393b0*/  IADD3.X R193, R193, UR9, RZ, P2, !PT ;  /* 0x00000009c1c17c10 */ /* 0x000fe200097fe4ff */
[----:B------:R-:W-:Y:S01]  /*393c0*/  STL [R1+0x18d4], R146 ;  /* 0x0018d49201007387 */ /* 0x000fe20000100800 */
[----:B------:R-:W-:-:S03]  /*393d0*/  IADD3 R120, P4, R120, UR14, RZ ;  /* 0x0000000e78787c10 */ /* 0x000fc6000ff9e0ff */
[----:B------:R3:W-:Y:S04]  /*393e0*/  STL [R1+0x18c8], R135 ;  /* 0x0018c88701007387 */ /* 0x0007e80000100800 */
[----:B------:R4:W-:Y:S01]  /*393f0*/  STL [R1+0x18dc], R139 ;  /* 0x0018dc8b01007387 */ /* 0x0009e20000100800 */
[----:B------:R-:W-:-:S03]  /*39400*/  IADD3.X R143, R143, UR9, RZ, P3, !PT ;  /* 0x000000098f8f7c10 */ /* 0x000fc60009ffe4ff */
[----:B------:R-:W-:Y:S04]  /*39410*/  STL [R1+0x18d0], R193 ;  /* 0x0018d0c101007387 */ /* 0x000fe80000100800 */
[----:B------:R-:W-:Y:S04]  /*39420*/  STL [R1+0x18e4], R120 ;  /* 0x0018e47801007387 */ /* 0x000fe80000100800 */
[----:B------:R-:W4:Y:S04]  /*39430*/  LDL.LU R147, [R1+0x1950] ;  /* 0x0019500001937983 */ /* 0x000f280000300800 */
[----:B------:R-:W4:Y:S01]  /*39440*/  LDL.LU R142, [R1+0x1954] ;  /* 0x00195400018e7983 */ /* 0x000f220000300800 */
[----:B-1----:R-:W-:-:S03]  /*39450*/  IMAD.MOV.U32 R124, RZ, RZ, R146 ;  /* 0x000000ffff7c7224 */ /* 0x002fc600078e0092 */
[----:B---3--:R-:W3:Y:S04]  /*39460*/  LDL.LU R135, [R1+0x195c] ;  /* 0x00195c0001877983 */ /* 0x008ee80000300800 */
[----:B------:R-:W3:Y:S04]  /*39470*/  LDL.LU R3, [R1+0x1964] ;  /* 0x0019640001037983 */ /* 0x000ee80000300800 */
[----:B------:R-:W-:Y:S04]  /*39480*/  STL [R1+0x18d8], R143 ;  /* 0x0018d88f01007387 */ /* 0x000fe80000100800 */
[----:B------:R-:W3:Y:S01]  /*39490*/  LDL.LU R146, [R1+0x1958] ;  /* 0x0019580001927983 */ /* 0x000ee20000300800 */
[----:B------:R-:W-:Y:S01]  /*394a0*/  IMAD.MOV.U32 R125, RZ, RZ, R193 ;  /* 0x000000ffff7d7224 */ /* 0x000fe200078e00c1 */
[----:B--2---:R-:W-:-:S04]  /*394b0*/  IADD3.X R138, R138, UR9, RZ, P4, !PT ;  /* 0x000000098a8a7c10 */ /* 0x004fc8000a7fe4ff */
        /* <DEDUP_REMOVED lines=10> */
[----:B----4-:R-:W-:Y:S01]  /*39560*/  IADD3 R121, P1, R121, UR14, RZ ;  /* 0x0000000e79797c10 */ /* 0x010fe2000ff3e0ff */
[----:B------:R-:W-:-:S02]  /*39570*/  USEL UR13, UR13, URZ, !UP0 ;  /* 0x0000003f0d0d7287 */ /* 0x000fc4000c000000 */
[----:B------:R-:W4:Y:S01]  /*39580*/  LDL.LU R139, [R1+0x1960] ;  /* 0x00196000018b7983 */ /* 0x000f220000300800 */
[----:B------:R-:W-:-:S03]  /*39590*/  IADD3.X R134, R134, UR9, RZ, P1, !PT ;  /* 0x0000000986867c10 */ /* 0x000fc60008ffe4ff */
[----:B-1----:R-:W4:Y:S04]  /*395a0*/  LDL.LU R138, [R1+0x19c8] ;  /* 0x0019c800018a7983 */ /* 0x002f280000300800 */
[----:B------:R-:W4:Y:S04]  /*395b0*/  LDL.LU R120, [R1+0x19cc] ;  /* 0x0019cc0001787983 */ /* 0x000f280000300800 */
[----:B------:R-:W-:Y:S01]  /*395c0*/  STL [R1+0x194c], R121 ;  /* 0x00194c7901007387 */ /* 0x000fe20000100800 */
[----:B------:R-:W-:Y:S01]  /*395d0*/  ISETP.NE.U32.AND P2, PT, RZ, UR13, PT ;  /* 0x0000000dff007c0c */ /* 0x000fe2000bf45070 */
[----:B--2---:R-:W-:-:S02]  /*395e0*/  IMAD.MOV.U32 R125, RZ, RZ, R134 ;  /* 0x000000ffff7d7224 */ /* 0x004fc400078e0086 */
[----:B------:R-:W-:-:S10]  /*395f0*/  IMAD.MOV.U32 R124, RZ, RZ, R121 ;  /* 0x000000ffff7c7224 */ /* 0x000fd400078e0079 */
[----:B------:R1:W-:Y:S01]  /*39600*/  LDGSTS.E [R2+0x3800], desc[UR32][R124.64], P2 ;  /* 0x038000007c027fae */ /* 0x0003e20009121860 */
[----:B------:R-:W-:Y:S02]  /*39610*/  IADD3 R142, P3, R142, UR14, RZ ;  /* 0x0000000e8e8e7c10 */ /* 0x000fe4000ff7e0ff */
        /* <DEDUP_REMOVED lines=9> */
[----:B------:R-:W3:Y:S04]  /*396b0*/  LDL.LU R193, [R1+0x19d0] ;  /* 0x0019d00001c17983 */ /* 0x000ee80000300800 */
[----:B------:R-:W-:Y:S04]  /*396c0*/  STL [R1+0x1958], R146 ;  /* 0x0019589201007387 */ /* 0x000fe80000100800 */
[----:B------:R-:W3:Y:S04]  /*396d0*/  LDL.LU R143, [R1+0x19d4] ;  /* 0x0019d400018f7983 */ /* 0x000ee80000300800 */
[----:B--2---:R-:W2:Y:S04]  /*396e0*/  LDL.LU R134, [R1+0x19dc] ;  /* 0x0019dc0001867983 */ /* 0x004ea80000300800 */
[----:B------:R-:W2:Y:S01]  /*396f0*/  LDL.LU R121, [R1+0x19e4] ;  /* 0x0019e40001797983 */ /* 0x000ea20000300800 */
[----:B-1----:R-:W-:-:S03]  /*39700*/  IMAD.MOV.U32 R124, RZ, RZ, R142 ;  /* 0x000000ffff7c7224 */ /* 0x002fc600078e008e */
[----:B------:R-:W2:Y:S01]  /*39710*/  LDL.LU R142, [R1+0x19d8] ;  /* 0x0019d800018e7983 */ /* 0x000ea20000300800 */
[----:B------:R-:W-:Y:S01]  /*39720*/  IMAD.MOV.U32 R125, RZ, RZ, R147 ;  /* 0x000000ffff7d7224 */ /* 0x000fe200078e0093 */
[----:B------:R-:W-:-:S04]  /*39730*/  UISETP.GT.AND UP1, UPT, UR17, 0x12, UPT ;  /* 0x000000121100788c */ /* 0x000fc8000bf24270 */
[----:B------:R1:W-:Y:S01]  /*39740*/  LDGSTS.E [R2+0x3900], desc[UR32][R124.64], P2 ;  /* 0x039000007c027fae */ /* 0x0003e20009121860 */
[----:B------:R-:W-:Y:S01]  /*39750*/  USEL UR13, URZ, 0x4, !UP1 ;  /* 0x000000043f0d7887 */ /* 0x000fe2000c800000 */
[----:B-1----:R-:W-:Y:S01]  /*39760*/  IMAD.MOV.U32 R124, RZ, RZ, R135 ;  /* 0x000000ffff7c7224 */ /* 0x002fe200078e0087 */
[----:B----4-:R-:W-:Y:S01]  /*39770*/  IADD3.X R139, R139, UR9, RZ, P1, !PT ;  /* 0x000000098b8b7c10 */ /* 0x010fe20008ffe4ff */
[----:B------:R-:W-:Y:S01]  /*39780*/  IMAD.MOV.U32 R125, RZ, RZ, R146 ;  /* 0x000000ffff7d7224 */ /* 0x000fe200078e0092 */
[----:B------:R-:W-:Y:S01]  /*39790*/  USEL UR13, UR13, URZ, !UP0 ;  /* 0x0000003f0d0d7287 */ /* 0x000fe2000c000000 */
[----:B---3--:R-:W3:Y:S04]  /*397a0*/  LDL.LU R135, [R1+0x19e0] ;  /* 0x0019e00001877983 */ /* 0x008ee80000300800 */
        /* <DEDUP_REMOVED lines=15> */
[----:B--2---:R-:W-:Y:S02]  /*398a0*/  IADD3 R134, P3, R134, UR14, RZ ;  /* 0x0000000e86867c10 */ /* 0x004fe4000ff7e0ff */
        /* <DEDUP_REMOVED lines=11> */
[----:B--2---:R-:W2:Y:S04]  /*39960*/  LDL.LU R138, [R1+0x1a5c] ;  /* 0x001a5c00018a7983 */ /* 0x004ea80000300800 */
[----:B------:R-:W2:Y:S04]  /*39970*/  LDL.LU R120, [R1+0x1a64] ;  /* 0x001a640001787983 */ /* 0x000ea80000300800 */
[----:B------:R-:W-:Y:S04]  /*39980*/  STL [R1+0x19d8], R142 ;  /* 0x0019d88e01007387 */ /* 0x000fe80000100800 */
[----:B------:R-:W2:Y:S01]  /*39990*/  LDL.LU R143, [R1+0x1a58] ;  /* 0x001a5800018f7983 */ /* 0x000ea20000300800 */
[----:B------:R-:W-:Y:S01]  /*399a0*/  IMAD.MOV.U32 R125, RZ, RZ, R193 ;  /* 0x000000ffff7d7224 */ /* 0x000fe200078e00c1 */
[----:B---3--:R-:W-:-:S04]  /*399b0*/  IADD3.X R135, R135, UR9, RZ, P4, !PT ;  /* 0x0000000987877c10 */ /* 0x008fc8000a7fe4ff */
        /* <DEDUP_REMOVED lines=18> */
[----:B---3--:R-:W-:-:S02]  /*39ae0*/  IMAD.MOV.U32 R125, RZ, RZ, R139 ;  /* 0x000000ffff7d7224 */ /* 0x008fc400078e008b */
[----:B------:R-:W-:-:S10]  /*39af0*/  IMAD.MOV.U32 R124, RZ, RZ, R3 ;  /* 0x000000ffff7c7224 */ /* 0x000fd400078e0003 */
[----:B------:R1:W-:Y:S01]  /*39b00*/  LDGSTS.E [R2+0x5800], desc[UR32][R124.64], P2 ;  /* 0x058000007c027fae */ /* 0x0003e20009121860 */
[----:B------:R-:W-:Y:S02]  /*39b10*/  IADD3 R146, P3, R146, UR14, RZ ;  /* 0x0000000e92927c10 */ /* 0x000fe4000ff7e0ff */
[----:B--2---:R-:W-:-:S03]  /*39b20*/  IADD3 R138, P4, R138, UR14, RZ ;  /* 0x0000000e8a8a7c10 */ /* 0x004fc6000ff9e0ff */
[----:B------:R-:W-:Y:S01]  /*39b30*/  STL [R1+0x1a54], R146 ;  /* 0x001a549201007387 */ /* 0x000fe20000100800 */
[----:B------:R-:W-:Y:S02]  /*39b40*/  IADD3.X R147, R147, UR9, RZ, P3, !PT ;  /* 0x0000000993937c10 */ /* 0x000fe40009ffe4ff */
[----:B------:R-:W-:Y:S01]  /*39b50*/  IADD3 R120, P1, R120, UR14, RZ ;  /* 0x0000000e78787c10 */ /* 0x000fe2000ff3e0ff */
[----:B------:R2:W-:Y:S04]  /*39b60*/  STL [R1+0x1a48], R139 ;  /* 0x001a488b01007387 */ /* 0x0005e80000100800 */
[----:B------:R-:W-:Y:S01]  /*39b70*/  STL [R1+0x1a5c], R138 ;  /* 0x001a5c8a01007387 */ /* 0x000fe20000100800 */
[----:B------:R-:W-:-:S03]  /*39b80*/  IADD3.X R143, R143, UR9, RZ, P4, !PT ;  /* 0x000000098f8f7c10 */ /* 0x000fc6000a7fe4ff */
[----:B------:R-:W-:Y:S04]  /*39b90*/  STL [R1+0x1a64], R120 ;  /* 0x001a647801007387 */ /* 0x000fe80000100800 */
[----:B------:R3:W-:Y:S04]  /*39ba0*/  STL [R1+0x1a50], R147 ;  /* 0x001a509301007387 */ /* 0x0007e80000100800 */
[----:B------:R-:W4:Y:S04]  /*39bb0*/  LDL.LU R193, [R1+0x1ad0] ;  /* 0x001ad00001c17983 */ /* 0x000f280000300800 */
[----:B------:R-:W-:Y:S04]  /*39bc0*/  STL [R1+0x1a58], R143 ;  /* 0x001a588f01007387 */ /* 0x000fe80000100800 */
[----:B------:R-:W4:Y:S04]  /*39bd0*/  LDL.LU R142, [R1+0x1ad4] ;  /* 0x001ad400018e7983 */ /* 0x000f280000300800 */
[----:B--2---:R-:W2:Y:S04]  /*39be0*/  LDL.LU R139, [R1+0x1adc] ;  /* 0x001adc00018b7983 */ /* 0x004ea80000300800 */
[----:B------:R-:W2:Y:S01]  /*39bf0*/  LDL.LU R3, [R1+0x1ae4] ;  /* 0x001ae40001037983 */ /* 0x000ea20000300800 */
[----:B-1----:R-:W-:-:S03]  /*39c00*/  IMAD.MOV.U32 R125, RZ, RZ, R147 ;  /* 0x000000ffff7d7224 */ /* 0x002fc600078e0093 */
[----:B---3--:R-:W3:Y:S01]  /*39c10*/  LDL.LU R147, [R1+0x1ad8] ;  /* 0x001ad80001937983 */ /* 0x008ee20000300800 */
        /* <DEDUP_REMOVED lines=8> */
[----:B------:R-:W4:Y:S04]  /*39ca0*/  LDL.LU R138, [R1+0x1ae0] ;  /* 0x001ae000018a7983 */ /* 0x000f280000300800 */
[----:B------:R1:W-:Y:S01]  /*39cb0*/  LDGSTS.E [R2+0x5a00], desc[UR32][R124.64], P2 ;  /* 0x05a000007c027fae */ /* 0x0003e20009121860 */
[----:B------:R-:W-:-:S02]  /*39cc0*/  IADD3 R121, P3, R121, UR14, RZ ;  /* 0x0000000e79797c10 */ /* 0x000fc4000ff7e0ff */
[----:B------:R-:W-:Y:S01]  /*39cd0*/  ISETP.NE.U32.AND P1, PT, RZ, UR13, PT ;  /* 0x0000000dff007c0c */ /* 0x000fe2000bf25070 */
[----:B------:R1:W-:Y:S02]  /*39ce0*/  STL [R1+0x1a60], R134 ;  /* 0x001a608601007387 */ /* 0x0003e40000100800 */
[----:B-1----:R-:W-:Y:S02]  /*39cf0*/  IMAD.MOV.U32 R124, RZ, RZ, R120 ;  /* 0x000000ffff7c7224 */ /* 0x002fe400078e0078 */
[----:B------:R-:W-:Y:S01]  /*39d00*/  IMAD.MOV.U32 R125, RZ, RZ, R134 ;  /* 0x000000ffff7d7224 */ /* 0x000fe200078e0086 */
[----:B------:R-:W-:Y:S01]  /*39d10*/  IADD3.X R135, R135, UR9, RZ, P3, !PT ;  /* 0x0000000987877c10 */ /* 0x000fe20009ffe4ff */
[----:B------:R-:W4:Y:S04]  /*39d20*/  LDL.LU R134, [R1+0x1b40] ;  /* 0x001b400001867983 */ /* 0x000f280000300800 */
[----:B------:R1:W-:Y:S04]  /*39d30*/  LDGSTS.E [R2+0x5b00], desc[UR32][R124.64], P2 ;  /* 0x05b000007c027fae */ /* 0x0003e80009121860 */
[----:B------:R-:W4:Y:S04]  /*39d40*/  LDL.LU R120, [R1+0x1b44] ;  /* 0x001b440001787983 */ /* 0x000f280000300800 */
[----:B------:R3:W-:Y:S01]  /*39d50*/  STL [R1+0x1acc], R121 ;  /* 0x001acc7901007387 */ /* 0x0007e20000100800 */
        /* <DEDUP_REMOVED lines=10> */
[----:B---3--:R-:W-:-:S03]  /*39e00*/  IADD3.X R147, R147, UR9, RZ, P3, !PT ;  /* 0x0000000993937c10 */ /* 0x008fc60009ffe4ff */
[----:B------:R-:W-:Y:S04]  /*39e10*/  STL [R1+0x1ad0], R193 ;  /* 0x001ad0c101007387 */ /* 0x000fe80000100800 */
[----:B------:R-:W-:Y:S04]  /*39e20*/  STL [R1+0x1ae4], R3 ;  /* 0x001ae40301007387 */ /* 0x000fe80000100800 */
[----:B------:R-:W3:Y:S04]  /*39e30*/  LDL.LU R146, [R1+0x1b48] ;  /* 0x001b480001927983 */ /* 0x000ee80000300800 */
[----:B------:R-:W3:Y:S01]  /*39e40*/  LDL.LU R143, [R1+0x1b4c] ;  /* 0x001b4c00018f7983 */ /* 0x000ee20000300800 */
[----:B-1----:R-:W-:-:S03]  /*39e50*/  IMAD.MOV.U32 R124, RZ, RZ, R142 ;  /* 0x000000ffff7c7224 */ /* 0x002fc600078e008e */
[----:B------:R-:W3:Y:S04]  /*39e60*/  LDL.LU R121, [R1+0x1b54] ;  /* 0x001b540001797983 */ /* 0x000ee80000300800 */
[----:B--2---:R-:W2:Y:S04]  /*39e70*/  LDL.LU R135, [R1+0x1b5c] ;  /* 0x001b5c0001877983 */ /* 0x004ea80000300800 */
[----:B------:R-:W-:Y:S04]  /*39e80*/  STL [R1+0x1ad8], R147 ;  /* 0x001ad89301007387 */ /* 0x000fe80000100800 */
[----:B------:R-:W2:Y:S01]  /*39e90*/  LDL.LU R142, [R1+0x1b50] ;  /* 0x001b5000018e7983 */ /* 0x000ea20000300800 */
[----:B------:R-:W-:Y:S01]  /*39ea0*/  IMAD.MOV.U32 R125, RZ, RZ, R193 ;  /* 0x000000ffff7d7224 */ /* 0x000fe200078e00c1 */
[----:B------:R-:W-:Y:S01]  /*39eb0*/  UISETP.GT.AND UP1, UPT, UR17, 0x1e, UPT ;  /* 0x0000001e1100788c */ /* 0x000fe2000bf24270 */
[----:B----4-:R-:W-:-:S03]  /*39ec0*/  IADD3.X R138, R138, UR9, RZ, P4, !PT ;  /* 0x000000098a8a7c10 */ /* 0x010fc6000a7fe4ff */
[----:B------:R1:W-:Y:S01]  /*39ed0*/  LDGSTS.E [R2+0x6900], desc[UR32][R124.64], P1 ;  /* 0x069000007c027fae */ /* 0x0003e20008921860 */
[----:B------:R-:W-:-:S04]  /*39ee0*/  USEL UR13, URZ, 0x4, !UP1 ;  /* 0x000000043f0d7887 */ /* 0x000fc8000c800000 */
[----:B------:R-:W-:Y:S01]  /*39ef0*/  USEL UR13, UR13, URZ, !UP0 ;  /* 0x0000003f0d0d7287 */ /* 0x000fe2000c000000 */
[----:B-1----:R-:W-:Y:S02]  /*39f00*/  IMAD.MOV.U32 R124, RZ, RZ, R139 ;  /* 0x000000ffff7c7224 */ /* 0x002fe400078e008b */
[----:B------:R-:W-:-:S05]  /*39f10*/  IMAD.MOV.U32 R125, RZ, RZ, R147 ;  /* 0x000000ffff7d7224 */ /* 0x000fca00078e0093 */
[----:B------:R1:W-:Y:S01]  /*39f20*/  LDGSTS.E [R2+0x6a00], desc[UR32][R124.64], P1 ;  /* 0x06a000007c027fae */ /* 0x0003e20008921860 */
[----:B------:R-:W-:Y:S01]  /*39f30*/  ISETP.NE.U32.AND P2, PT, RZ, UR13, PT ;  /* 0x0000000dff007c0c */ /* 0x000fe2000bf45070 */
[----:B-1----:R-:W-:Y:S02]  /*39f40*/  IMAD.MOV.U32 R124, RZ, RZ, R3 ;  /* 0x000000ffff7c7224 */ /* 0x002fe400078e0003 */
[----:B------:R-:W-:Y:S01]  /*39f50*/  IMAD.MOV.U32 R125, RZ, RZ, R138 ;  /* 0x000000ffff7d7224 */ /* 0x000fe200078e008a */
[----:B------:R1:W-:Y:S04]  /*39f60*/  STL [R1+0x1ae0], R138 ;  /* 0x001ae08a01007387 */ /* 0x0003e80000100800 */
[----:B------:R4:W-:Y:S01]  /*39f70*/  LDGSTS.E [R2+0x6b00], desc[UR32][R124.64], P1 ;  /* 0x06b000007c027fae */ /* 0x0009e20008921860 */
[----:B------:R-:W-:-:S03]  /*39f80*/  IADD3 R120, P1, R120, UR14, RZ ;  /* 0x0000000e78787c10 */ /* 0x000fc6000ff3e0ff */
[----:B------:R-:W2:Y:S01]  /*39f90*/  LDL.LU R139, [R1+0x1b58] ;  /* 0x001b5800018b7983 */ /* 0x000ea20000300800 */
[----:B------:R-:W-:-:S03]  /*39fa0*/  IADD3.X R134, R134, UR9, RZ, P1, !PT ;  /* 0x0000000986867c10 */ /* 0x000fc60008ffe4ff */
[----:B-1----:R-:W2:Y:S04]  /*39fb0*/  LDL.LU R138, [R1+0x17e8] ;  /* 0x0017e800018a7983 */ /* 0x002ea80000300800 */
[----:B------:R-:W2:Y:S01]  /*39fc0*/  LDL.LU R3, [R1+0x17ec] ;  /* 0x0017ec0001037983 */ /* 0x000ea20000300800 */
[----:B----4-:R-:W-:-:S03]  /*39fd0*/  IMAD.MOV.U32 R124, RZ, RZ, R120 ;  /* 0x000000ffff7c7224 */ /* 0x010fc600078e0078 */
[----:B------:R-:W-:Y:S01]  /*39fe0*/  STL [R1+0x1b44], R120 ;  /* 0x001b447801007387 */ /* 0x000fe20000100800 */
[----:B------:R-:W-:-:S05]  /*39ff0*/  IMAD.MOV.U32 R125, RZ, RZ, R134 ;  /* 0x000000ffff7d7224 */ /* 0x000fca00078e0086 */
[----:B------:R1:W-:Y:S01]  /*3a000*/  LDGSTS.E [R2+0x7800], desc[UR32][R124.64], P2 ;  /* 0x078000007c027fae */ /* 0x0003e20009121860 */
[----:B---3--:R-:W-:Y:S02]  /*3a010*/  IADD3 R143, P3, R143, UR14, RZ ;  /* 0x0000000e8f8f7c10 */ /* 0x008fe4000ff7e0ff */
[----:B------:R-:W-:-:S03]  /*3a020*/  IADD3 R121, P4, R121, UR14, RZ ;  /* 0x0000000e79797c10 */ /* 0x000fc6000ff9e0ff */
[----:B------:R-:W-:Y:S01]  /*3a030*/  STL [R1+0x1b4c], R143 ;  /* 0x001b4c8f01007387 */ /* 0x000fe20000100800 */
[----:B------:R-:W-:Y:S02]  /*3a040*/  IADD3.X R146, R146, UR9, RZ, P3, !PT ;  /* 0x0000000992927c10 */ /* 0x000fe40009ffe4ff */
[----:B--2---:R-:W-:Y:S01]  /*3a050*/  IADD3 R135, P1, R135, UR14, RZ ;  /* 0x0000000e87877c10 */ /* 0x004fe2000ff3e0ff */
[----:B------:R2:W-:Y:S04]  /*3a060*/  STL [R1+0x1b40], R134 ;  /* 0x001b408601007387 */ /* 0x0005e80000100800 */
[----:B------:R-:W-:Y:S01]  /*3a070*/  STL [R1+0x1b54], R121 ;  /* 0x001b547901007387 */ /* 0x000fe20000100800 */
[----:B------:R-:W-:-:S03]  /*3a080*/  IADD3.X R142, R142, UR9, RZ, P4, !PT ;  /* 0x000000098e8e7c10 */ /* 0x000fc6000a7fe4ff */
[----:B------:R-:W-:Y:S01]  /*3a090*/  STL [R1+0x1b5c], R135 ;  /* 0x001b5c8701007387 */ /* 0x000fe20000100800 */
[----:B-1----:R-:W-:-:S03]  /*3a0a0*/  IMAD.MOV.U32 R125, RZ, RZ, R146 ;  /* 0x000000ffff7d7224 */ /* 0x002fc600078e0092 */
[----:B------:R1:W-:Y:S01]  /*3a0b0*/  STL [R1+0x1b48], R146 ;  /* 0x001b489201007387 */ /* 0x0003e20000100800 */
[----:B------:R-:W-:-:S03]  /*3a0c0*/  IMAD.MOV.U32 R124, RZ, RZ, R143 ;  /* 0x000000ffff7c7224 */ /* 0x000fc600078e008f */
[----:B--2---:R-:W2:Y:S04]  /*3a0d0*/  LDL.LU R134, [R1+0x17f0] ;  /* 0x0017f00001867983 */ /* 0x004ea80000300800 */
[----:B------:R3:W-:Y:S04]  /*3a0e0*/  STL [R1+0x1b50], R142 ;  /* 0x001b508e01007387 */ /* 0x0007e80000100800 */
[----:B------:R-:W4:Y:S04]  /*3a0f0*/  LDL.LU R120, [R1+0x17f4] ;  /* 0x0017f40001787983 */ /* 0x000f280000300800 */
[----:B-1----:R-:W2:Y:S04]  /*3a100*/  LDL.LU R146, [R1+0x17f8] ;  /* 0x0017f80001927983 */ /* 0x002ea80000300800 */
[----:B------:R-:W2:Y:S04]  /*3a110*/  LDL.LU R143, [R1+0x17fc] ;  /* 0x0017fc00018f7983 */ /* 0x000ea80000300800 */
[----:B------:R1:W-:Y:S02]  /*3a120*/  LDGSTS.E [R2+0x7900], desc[UR32][R124.64], P2 ;  /* 0x079000007c027fae */ /* 0x0003e40009121860 */
[----:B-1----:R-:W-:-:S02]  /*3a130*/  IMAD.MOV.U32 R124, RZ, RZ, R121 ;  /* 0x000000ffff7c7224 */ /* 0x002fc400078e0079 */
[----:B------:R-:W-:Y:S02]  /*3a140*/  IMAD.MOV.U32 R125, RZ, RZ, R142 ;  /* 0x000000ffff7d7224 */ /* 0x000fe400078e008e */
[----:B---3--:R-:W3:Y:S01]  /*3a150*/  LDL.LU R142, [R1+0x1800] ;  /* 0x00180000018e7983 */ /* 0x008ee20000300800 */
[----:B------:R-:W-:-:S03]  /*3a160*/  IADD3.X R139, R139, UR9, RZ, P1, !PT ;  /* 0x000000098b8b7c10 */ /* 0x000fc60008ffe4ff */
[----:B------:R1:W-:Y:S04]  /*3a170*/  LDGSTS.E [R2+0x7a00], desc[UR32][R124.64], P2 ;  /* 0x07a000007c027fae */ /* 0x0003e80009121860 */
[----:B------:R-:W3:Y:S01]  /*3a180*/  LDL.LU R121, [R1+0x1804] ;  /* 0x0018040001797983 */ /* 0x000ee20000300800 */
[----:B------:R-:W-:Y:S01]  /*3a190*/  IADD3 R3, P3, R3, UR14, RZ ;  /* 0x0000000e03037c10 */ /* 0x000fe2000ff7e0ff */
[----:B-1----:R-:W-:Y:S02]  /*3a1a0*/  IMAD.MOV.U32 R124, RZ, RZ, R135 ;  /* 0x000000ffff7c7224 */ /* 0x002fe400078e0087 */
[----:B------:R-:W-:Y:S01]  /*3a1b0*/  IMAD.MOV.U32 R125, RZ, RZ, R139 ;  /* 0x000000ffff7d7224 */ /* 0x000fe200078e008b */
[----:B------:R1:W-:Y:S01]  /*3a1c0*/  STL [R1+0x1b58], R139 ;  /* 0x001b588b01007387 */ /* 0x0003e20000100800 */
[----:B------:R-:W-:-:S03]  /*3a1d0*/  IADD3.X R138, R138, UR9, RZ, P3, !PT ;  /* 0x000000098a8a7c10 */ /* 0x000fc60009ffe4ff */
[----:B------:R1:W-:Y:S04]  /*3a1e0*/  LDGSTS.E [R2+0x7b00], desc[UR32][R124.64], P2 ;  /* 0x07b000007c027fae */ /* 0x0003e80009121860 */
[----:B-1----:R-:W3:Y:S04]  /*3a1f0*/  LDL.LU R139, [R1+0x1868] ;  /* 0x00186800018b7983 */ /* 0x002ee80000300800 */
[----:B------:R-:W3:Y:S04]  /*3a200*/  LDL.LU R135, [R1+0x186c] ;  /* 0x00186c0001877983 */ /* 0x000ee80000300800 */
[----:B------:R-:W-:Y:S01]  /*3a210*/  STL [R1+0x17ec], R3 ;  /* 0x0017ec0301007387 */ /* 0x000fe20000100800 */
[----:B------:R-:W-:-:S02]  /*3a220*/  IMAD.MOV.U32 R125, RZ, RZ, R138 ;  /* 0x000000ffff7d7224 */ /* 0x000fc400078e008a */
[----:B------:R-:W-:Y:S01]  /*3a230*/  IMAD.MOV.U32 R124, RZ, RZ, R3 ;  /* 0x000000ffff7c7224 */ /* 0x000fe200078e0003 */
[----:B----4-:R-:W-:-:S04]  /*3a240*/  IADD3 R120, P2, R120, UR14, RZ ;  /* 0x0000000e78787c10 */ /* 0x010fc8000ff5e0ff */
[----:B--2---:R-:W-:Y:S01]  /*3a250*/  IADD3.X R134, R134, UR9, RZ, P2, !PT ;  /* 0x0000000986867c10 */ /* 0x004fe200097fe4ff */
[----:B------:R-:W-:Y:S01]  /*3a260*/  STL [R1+0x17f4], R120 ;  /* 0x0017f47801007387 */ /* 0x000fe20000100800 */
[----:B------:R-:W-:-:S03]  /*3a270*/  IADD3 R143, P3, R143, UR14, RZ ;  /* 0x0000000e8f8f7c10 */ /* 0x000fc6000ff7e0ff */
[----:B------:R1:W-:Y:S04]  /*3a280*/  STL [R1+0x17e8], R138 ;  /* 0x0017e88a01007387 */ /* 0x0003e80000100800 */
[----:B------:R-:W-:Y:S04]  /*3a290*/  STL [R1+0x17fc], R143 ;  /* 0x0017fc8f01007387 */ /* 0x000fe80000100800 */
[----:B-1----:R-:W2:Y:S04]  /*3a2a0*/  LDL.LU R138, [R1+0x1870] ;  /* 0x00187000018a7983 */ /* 0x002ea80000300800 */
[----:B------:R1:W-:Y:S04]  /*3a2b0*/  STL [R1+0x17f0], R134 ;  /* 0x0017f08601007387 */ /* 0x0003e80000100800 */
[----:B------:R-:W4:Y:S01]  /*3a2c0*/  LDL.LU R3, [R1+0x1874] ;  /* 0x0018740001037983 */ /* 0x000f220000300800 */
[----:B------:R-:W-:-:S04]  /*3a2d0*/  UISETP.GT.AND UP1, UPT, UR17, 0x3, UPT ;  /* 0x000000031100788c */ /* 0x000fc8000bf24270 */
[----:B------:R-:W-:-:S04]  /*3a2e0*/  USEL UR13, URZ, 0x4, !UP1 ;  /* 0x000000043f0d7887 */ /* 0x000fc8000c800000 */
[----:B------:R-:W-:Y:S01]  /*3a2f0*/  USEL UR13, UR13, URZ, !UP0 ;  /* 0x0000003f0d0d7287 */ /* 0x000fe2000c000000 */
[----:B------:R-:W-:-:S05]  /*3a300*/  LOP3.LUT R147, R192, 0x60, RZ, 0x3c, !PT ;  /* 0x00000060c0937812 */ /* 0x000fca00078e3cff */
[----:B------:R-:W-:Y:S01]  /*3a310*/  ISETP.NE.U32.AND P1, PT, RZ, UR13, PT ;  /* 0x0000000dff007c0c */ /* 0x000fe2000bf25070 */
[----:B------:R-:W-:Y:S01]  /*3a320*/  VIADD R2, R147, UR18 ;  /* 0x0000001293027c36 */ /* 0x000fe20008000000 */
[----:B---3--:R-:W-:Y:S02]  /*3a330*/  IADD3 R121, P4, R121, UR14, RZ ;  /* 0x0000000e79797c10 */ /* 0x008fe4000ff9e0ff */
[----:B------:R-:W-:-:S09]  /*3a340*/  IADD3.X R146, R146, UR9, RZ, P3, !PT ;  /* 0x0000000992927c10 */ /* 0x000fd20009ffe4ff */
[----:B------:R3:W-:Y:S01]  /*3a350*/  LDGSTS.E [R2+0xc00], desc[UR32][R124.64], P1 ;  /* 0x00c000007c027fae */ /* 0x0007e20008921860 */
[----:B------:R-:W-:Y:S02]  /*3a360*/  IADD3.X R142, R142, UR9, RZ, P4, !PT ;  /* 0x000000098e8e7c10 */ /* 0x000fe4000a7fe4ff */
[----:B------:R-:W-:Y:S01]  /*3a370*/  IADD3 R135, P3, R135, UR14, RZ ;  /* 0x0000000e87877c10 */ /* 0x000fe2000ff7e0ff */
[----:B---3--:R-:W-:Y:S02]  /*3a380*/  IMAD.MOV.U32 R125, RZ, RZ, R134 ;  /* 0x000000ffff7d7224 */ /* 0x008fe400078e0086 */
[----:B-1----:R-:W3:Y:S01]  /*3a390*/  LDL.LU R134, [R1+0x1878] ;  /* 0x0018780001867983 */ /* 0x002ee20000300800 */
[----:B------:R-:W-:-:S03]  /*3a3a0*/  IMAD.MOV.U32 R124, RZ, RZ, R120 ;  /* 0x000000ffff7c7224 */ /* 0x000fc600078e0078 */
[----:B------:R-:W-:Y:S04]  /*3a3b0*/  STL [R1+0x1804], R121 ;  /* 0x0018047901007387 */ /* 0x000fe80000100800 */
[----:B------:R1:W-:Y:S04]  /*3a3c0*/  STL [R1+0x17f8], R146 ;  /* 0x0017f89201007387 */ /* 0x0003e80000100800 */
[----:B------:R-:W3:Y:S01]  /*3a3d0*/  LDL.LU R120, [R1+0x187c] ;  /* 0x00187c0001787983 */ /* 0x000ee20000300800 */
[----:B------:R-:W-:-:S03]  /*3a3e0*/  IADD3.X R139, R139, UR9, RZ, P3, !PT ;  /* 0x000000098b8b7c10 */ /* 0x000fc60009ffe4ff */
[----:B------:R1:W-:Y:S04]  /*3a3f0*/  LDGSTS.E [R2+0xd00], desc[UR32][R124.64], P1 ;  /* 0x00d000007c027fae */ /* 0x0003e80008921860 */
[----:B------:R-:W-:Y:S01]  /*3a400*/  STL [R1+0x186c], R135 ;  /* 0x00186c8701007387 */ /* 0x000fe20000100800 */
[----:B-1----:R-:W-:Y:S02]  /*3a410*/  IMAD.MOV.U32 R124, RZ, RZ, R143 ;  /* 0x000000ffff7c7224 */ /* 0x002fe400078e008f */
[----:B------:R-:W-:Y:S02]  /*3a420*/  IMAD.MOV.U32 R125, RZ, RZ, R146 ;  /* 0x000000ffff7d7224 */ /* 0x000fe400078e0092 */
[----:B------:R-:W3:Y:S04]  /*3a430*/  LDL.LU R146, [R1+0x1880] ;  /* 0x0018800001927983 */ /* 0x000ee80000300800 */
[----:B------:R1:W-:Y:S04]  /*3a440*/  STL [R1+0x1800], R142 ;  /* 0x0018008e01007387 */ /* 0x0003e80000100800 */
[----:B------:R-:W3:Y:S04]  /*3a450*/  LDL.LU R143, [R1+0x1884] ;  /* 0x00188400018f7983 */ /* 0x000ee80000300800 */
[----:B------:R1:W-:Y:S02]  /*3a460*/  LDGSTS.E [R2+0xe00], desc[UR32][R124.64], P1 ;  /* 0x00e000007c027fae */ /* 0x0003e40008921860 */
[----:B-1----:R-:W-:-:S02]  /*3a470*/  IMAD.MOV.U32 R125, RZ, RZ, R142 ;  /* 0x000000ffff7d7224 */ /* 0x002fc400078e008e */
[----:B------:R-:W-:Y:S01]  /*3a480*/  IMAD.MOV.U32 R124, RZ, RZ, R121 ;  /* 0x000000ffff7c7224 */ /* 0x000fe200078e0079 */
[----:B------:R-:W-:Y:S01]  /*3a490*/  UISETP.GT.AND UP1, UPT, UR17, 0x7, UPT ;  /* 0x000000071100788c */ /* 0x000fe2000bf24270 */
[----:B----4-:R-:W-:-:S03]  /*3a4a0*/  IADD3 R3, P4, R3, UR14, RZ ;  /* 0x0000000e03037c10 */ /* 0x010fc6000ff9e0ff */
[----:B------:R1:W-:Y:S04]  /*3a4b0*/  LDGSTS.E [R2+0xf00], desc[UR32][R124.64], P1 ;  /* 0x00f000007c027fae */ /* 0x0003e80008921860 */
[----:B------:R-:W-:Y:S04]  /*3a4c0*/  STL [R1+0x1874], R3 ;  /* 0x0018740301007387 */ /* 0x000fe80000100800 */
[----:B------:R4:W-:Y:S04]  /*3a4d0*/  STL [R1+0x1868], R139 ;  /* 0x0018688b01007387 */ /* 0x0009e80000100800 */
[----:B------:R-:W4:Y:S04]  /*3a4e0*/  LDL.LU R142, [R1+0x18e8] ;  /* 0x0018e800018e7983 */ /* 0x000f280000300800 */
[----:B------:R-:W4:Y:S01]  /*3a4f0*/  LDL.LU R121, [R1+0x18ec] ;  /* 0x0018ec0001797983 */ /* 0x000f220000300800 */
[----:B------:R-:W-:-:S04]  /*3a500*/  USEL UR13, URZ, 0x4, !UP1 ;  /* 0x000000043f0d7887 */ /* 0x000fc8000c800000 */
[----:B------:R-:W-:Y:S01]  /*3a510*/  USEL UR13, UR13, URZ, !UP0 ;  /* 0x0000003f0d0d7287 */ /* 0x000fe2000c000000 */
[----:B--2---:R-:W-:-:S05]  /*3a520*/  IADD3.X R138, R138, UR9, RZ, P4, !PT ;  /* 0x000000098a8a7c10 */ /* 0x004fca000a7fe4ff */
[----:B------:R-:W-:Y:S01]  /*3a530*/  ISETP.NE.U32.AND P2, PT, RZ, UR13, PT ;  /* 0x0000000dff007c0c */ /* 0x000fe2000bf45070 */
[----:B-1----:R-:W-:Y:S02]  /*3a540*/  IMAD.MOV.U32 R125, RZ, RZ, R139 ;  /* 0x000000ffff7d7224 */ /* 0x002fe400078e008b */
[----:B------:R-:W-:-:S10]  /*3a550*/  IMAD.MOV.U32 R124, RZ, RZ, R135 ;  /* 0x000000ffff7c7224 */ /* 0x000fd400078e0087 */
[----:B------:R1:W-:Y:S01]  /*3a560*/  LDGSTS.E [R2+0x1c00], desc[UR32][R124.64], P2 ;  /* 0x01c000007c027fae */ /* 0x0003e20009121860 */
[----:B---3--:R-:W-:-:S05]  /*3a570*/  IADD3 R120, P1, R120, UR14, RZ ;  /* 0x0000000e78787c10 */ /* 0x008fca000ff3e0ff */
[----:B------:R-:W-:Y:S04]  /*3a580*/  STL [R1+0x187c], R120 ;  /* 0x00187c7801007387 */ /* 0x000fe80000100800 */
[----:B----4-:R-:W2:Y:S04]  /*3a590*/  LDL.LU R139, [R1+0x18f0] ;  /* 0x0018f000018b7983 */ /* 0x010ea80000300800 */
[----:B------:R3:W-:Y:S01]  /*3a5a0*/  STL [R1+0x1870], R138 ;  /* 0x0018708a01007387 */ /* 0x0007e20000100800 */
[----:B------:R-:W-:-:S03]  /*3a5b0*/  IADD3.X R134, R134, UR9, RZ, P1, !PT ;  /* 0x0000000986867c10 */ /* 0x000fc60008ffe4ff */
[----:B------:R-:W4:Y:S01]  /*3a5c0*/  LDL.LU R135, [R1+0x18f4] ;  /* 0x0018f40001877983 */ /* 0x000f220000300800 */
[----:B-1----:R-:W-:Y:S02]  /*3a5d0*/  IMAD.MOV.U32 R124, RZ, RZ, R3 ;  /* 0x000000ffff7c7224 */ /* 0x002fe400078e0003 */
[----:B------:R-:W-:Y:S02]  /*3a5e0*/  IMAD.MOV.U32 R125, RZ, RZ, R138 ;  /* 0x000000ffff7d7224 */ /* 0x000fe400078e008a */
[----:B---3--:R-:W3:Y:S04]  /*3a5f0*/  LDL.LU R138, [R1+0x18f8] ;  /* 0x0018f800018a7983 */ /* 0x008ee80000300800 */
[----:B------:R1:W-:Y:S01]  /*3a600*/  LDGSTS.E [R2+0x1d00], desc[UR32][R124.64], P2 ;  /* 0x01d000007c027fae */ /* 0x0003e20009121860 */
[----:B------:R-:W-:-:S04]  /*3a610*/  IADD3 R143, P3, R143, UR14, RZ ;  /* 0x0000000e8f8f7c10 */ /* 0x000fc8000ff7e0ff */
[----:B------:R-:W-:Y:S01]  /*3a620*/  IADD3.X R146, R146, UR9, RZ, P3, !PT ;  /* 0x0000000992927c10 */ /* 0x000fe20009ffe4ff */
[----:B------:R-:W-:Y:S04]  /*3a630*/  STL [R1+0x1884], R143 ;  /* 0x0018848f01007387 */ /* 0x000fe80000100800 */
[----:B------:R1:W-:Y:S02]  /*3a640*/  STL [R1+0x1878], R134 ;  /* 0x0018788601007387 */ /* 0x0003e40000100800 */
[----:B-1----:R-:W-:Y:S02]  /*3a650*/  IMAD.MOV.U32 R125, RZ, RZ, R134 ;  /* 0x000000ffff7d7224 */ /* 0x002fe400078e0086 */
[----:B------:R-:W3:Y:S01]  /*3a660*/  LDL.LU R3, [R1+0x18fc] ;  /* 0x0018fc0001037983 */ /* 0x000ee20000300800 */
[----:B------:R-:W-:Y:S01]  /*3a670*/  IMAD.MOV.U32 R124, RZ, RZ, R120 ;  /* 0x000000ffff7c7224 */ /* 0x000fe200078e0078 */
[----:B------:R-:W-:Y:S01]  /*3a680*/  UISETP.GT.AND UP1, UPT, UR17, 0xb, UPT ;  /* 0x0000000b1100788c */ /* 0x000fe2000bf24270 */
[----:B------:R-:W-:-:S03]  /*3a690*/  IADD3 R121, P4, R121, UR14, RZ ;  /* 0x0000000e79797c10 */ /* 0x000fc6000ff9e0ff */
[----:B------:R1:W-:Y:S04]  /*3a6a0*/  LDGSTS.E [R2+0x1e00], desc[UR32][R124.64], P2 ;  /* 0x01e000007c027fae */ /* 0x0003e80009121860 */
[----:B------:R-:W-:Y:S04]  /*3a6b0*/  STL [R1+0x18ec], R121 ;  /* 0x0018ec7901007387 */ /* 0x000fe80000100800 */
[----:B------:R-:W3:Y:S04]  /*3a6c0*/  LDL.LU R134, [R1+0x1900] ;  /* 0x0019000001867983 */ /* 0x000ee80000300800 */
[----:B------:R4:W-:Y:S04]  /*3a6d0*/  STL [R1+0x1880], R146 ;  /* 0x0018809201007387 */ /* 0x0009e80000100800 */
[----:B------:R-:W3:Y:S01]  /*3a6e0*/  LDL.LU R120, [R1+0x1904] ;  /* 0x0019040001787983 */ /* 0x000ee20000300800 */
[----:B------:R-:W-:-:S04]  /*3a6f0*/  USEL UR13, URZ, 0x4, !UP1 ;  /* 0x000000043f0d7887 */ /* 0x000fc8000c800000 */
[----:B------:R-:W-:Y:S01]  /*3a700*/  USEL UR13, UR13, URZ, !UP0 ;  /* 0x0000003f0d0d7287 */ /* 0x000fe2000c000000 */
[----:B------:R-:W-:Y:S01]  /*3a710*/  IADD3.X R142, R142, UR9, RZ, P4, !PT ;  /* 0x000000098e8e7c10 */ /* 0x000fe2000a7fe4ff */
[----:B-1----:R-:W-:Y:S02]  /*3a720*/  IMAD.MOV.U32 R124, RZ, RZ, R143 ;  /* 0x000000ffff7c7224 */ /* 0x002fe400078e008f */
[----:B------:R-:W-:Y:S02]  /*3a730*/  IMAD.MOV.U32 R125, RZ, RZ, R146 ;  /* 0x000000ffff7d7224 */ /* 0x000fe400078e0092 */
[----:B------:R-:W-:-:S03]  /*3a740*/  ISETP.NE.U32.AND P1, PT, RZ, UR13, PT ;  /* 0x0000000dff007c0c */ /* 0x000fc6000bf25070 */
[----:B------:R1:W-:Y:S02]  /*3a750*/  LDGSTS.E [R2+0x1f00], desc[UR32][R124.64], P2 ;  /* 0x01f000007c027fae */ /* 0x0003e40009121860 */
[----:B-1----:R-:W-:Y:S01]  /*3a760*/  IMAD.MOV.U32 R124, RZ, RZ, R121 ;  /* 0x000000ffff7c7224 */ /* 0x002fe200078e0079 */
[----:B----4-:R-:W-:-:S05]  /*3a770*/  IADD3 R135, P3, R135, UR14, RZ ;  /* 0x0000000e87877c10 */ /* 0x010fca000ff7e0ff */
[----:B------:R-:W-:Y:S04]  /*3a780*/  STL [R1+0x18f4], R135 ;  /* 0x0018f48701007387 */ /* 0x000fe80000100800 */
[----:B------:R1:W-:Y:S04]  /*3a790*/  STL [R1+0x18e8], R142 ;  /* 0x0018e88e01007387 */ /* 0x0003e80000100800 */
[----:B------:R-:W4:Y:S01]  /*3a7a0*/  LDL.LU R146, [R1+0x1968] ;  /* 0x0019680001927983 */ /* 0x000f220000300800 */
[----:B--2---:R-:W-:-:S03]  /*3a7b0*/  IADD3.X R139, R139, UR9, RZ, P3, !PT ;  /* 0x000000098b8b7c10 */ /* 0x004fc60009ffe4ff */
[----:B------:R-:W2:Y:S01]  /*3a7c0*/  LDL.LU R143, [R1+0x196c] ;  /* 0x00196c00018f7983 */ /* 0x000ea20000300800 */
[----:B------:R-:W-:-:S05]  /*3a7d0*/  IMAD.MOV.U32 R125, RZ, RZ, R142 ;  /* 0x000000ffff7d7224 */ /* 0x000fca00078e008e */
[----:B------:R1:W-:Y:S01]  /*3a7e0*/  LDGSTS.E [R2+0x2c00], desc[UR32][R124.64], P1 ;  /* 0x02c000007c027fae */ /* 0x0003e20008921860 */
[----:B---3--:R-:W-:-:S04]  /*3a7f0*/  IADD3 R3, P2, R3, UR14, RZ ;  /* 0x0000000e03037c10 */ /* 0x008fc8000ff5e0ff */
[----:B------:R-:W-:Y:S01]  /*3a800*/  IADD3.X R138, R138, UR9, RZ, P2, !PT ;  /* 0x000000098a8a7c10 */ /* 0x000fe200097fe4ff */
[----:B------:R-:W-:Y:S04]  /*3a810*/  STL [R1+0x18fc], R3 ;  /* 0x0018fc0301007387 */ /* 0x000fe80000100800 */
[----:B-1----:R-:W3:Y:S01]  /*3a820*/  LDL.LU R142, [R1+0x1970] ;  /* 0x00197000018e7983 */ /* 0x002ee20000300800 */
[----:B------:R-:W-:-:S03]  /*3a830*/  IMAD.MOV.U32 R125, RZ, RZ, R139 ;  /* 0x000000ffff7d7224 */ /* 0x000fc600078e008b */
[----:B------:R1:W-:Y:S01]  /*3a840*/  STL [R1+0x18f0], R139 ;  /* 0x0018f08b01007387 */ /* 0x0003e20000100800 */
[----:B------:R-:W-:-:S03]  /*3a850*/  IMAD.MOV.U32 R124, RZ, RZ, R135 ;  /* 0x000000ffff7c7224 */ /* 0x000fc600078e0087 */
[----:B------:R-:W3:Y:S04]  /*3a860*/  LDL.LU R121, [R1+0x1974] ;  /* 0x0019740001797983 */ /* 0x000ee80000300800 */
[----:B------:R1:W-:Y:S04]  /*3a870*/  LDGSTS.E [R2+0x2d00], desc[UR32][R124.64], P1 ;  /* 0x02d000007c027fae */ /* 0x0003e80008921860 */
[----:B-1----:R-:W3:Y:S01]  /*3a880*/  LDL.LU R139, [R1+0x1978] ;  /* 0x00197800018b7983 */ /* 0x002ee20000300800 */
[----:B------:R-:W-:-:S05]  /*3a890*/  IADD3 R120, P3, R120, UR14, RZ ;  /* 0x0000000e78787c10 */ /* 0x000fca000ff7e0ff */
[----:B------:R-:W-:Y:S04]  /*3a8a0*/  STL [R1+0x1904], R120 ;  /* 0x0019047801007387 */ /* 0x000fe80000100800 */
[----:B------:R1:W-:Y:S04]  /*3a8b0*/  STL [R1+0x18f8], R138 ;  /* 0x0018f88a01007387 */ /* 0x0003e80000100800 */
[----:B------:R-:W3:Y:S01]  /*3a8c0*/  LDL.LU R135, [R1+0x197c] ;  /* 0x00197c0001877983 */ /* 0x000ee20000300800 */
[----:B------:R-:W-:Y:S01]  /*3a8d0*/  IMAD.MOV.U32 R124, RZ, RZ, R3 ;  /* 0x000000ffff7c7224 */ /* 0x000fe200078e0003 */
[----:B------:R-:W-:Y:S01]  /*3a8e0*/  IADD3.X R134, R134, UR9, RZ, P3, !PT ;  /* 0x0000000986867c10 */ /* 0x000fe20009ffe4ff */
[----:B------:R-:W-:-:S05]  /*3a8f0*/  IMAD.MOV.U32 R125, RZ, RZ, R138 ;  /* 0x000000ffff7d7224 */ /* 0x000fca00078e008a */
[----:B------:R1:W-:Y:S02]  /*3a900*/  LDGSTS.E [R2+0x2e00], desc[UR32][R124.64], P1 ;  /* 0x02e000007c027fae */ /* 0x0003e40008921860 */
[----:B-1----:R-:W-:Y:S02]  /*3a910*/  IMAD.MOV.U32 R124, RZ, RZ, R120 ;  /* 0x000000ffff7c7224 */ /* 0x002fe400078e0078 */
[----:B------:R-:W-:-:S05]  /*3a920*/  IMAD.MOV.U32 R125, RZ, RZ, R134 ;  /* 0x000000ffff7d7224 */ /* 0x000fca00078e0086 */
[----:B------:R1:W-:Y:S01]  /*3a930*/  LDGSTS.E [R2+0x2f00], desc[UR32][R124.64], P1 ;  /* 0x02f000007c027fae */ /* 0x0003e20008921860 */
[----:B--2---:R-:W-:-:S05]  /*3a940*/  IADD3 R143, P4, R143, UR14, RZ ;  /* 0x0000000e8f8f7c10 */ /* 0x004fca000ff9e0ff */
[----:B------:R-:W-:Y:S04]  /*3a950*/  STL [R1+0x196c], R143 ;  /* 0x00196c8f01007387 */ /* 0x000fe80000100800 */
[----:B------:R-:W2:Y:S01]  /*3a960*/  LDL.LU R138, [R1+0x1980] ;  /* 0x00198000018a7983 */ /* 0x000ea20000300800 */
[----:B----4-:R-:W-:-:S03]  /*3a970*/  IADD3.X R146, R146, UR9, RZ, P4, !PT ;  /* 0x0000000992927c10 */ /* 0x010fc6000a7fe4ff */
[----:B------:R4:W-:Y:S04]  /*3a980*/  STL [R1+0x1900], R134 ;  /* 0x0019008601007387 */ /* 0x0009e80000100800 */
[----:B------:R-:W2:Y:S01]  /*3a990*/  LDL.LU R3, [R1+0x1984] ;  /* 0x0019840001037983 */ /* 0x000ea20000300800 */
[----:B---3--:R-:W-:-:S04]  /*3a9a0*/  IADD3 R121, P3, R121, UR14, RZ ;  /* 0x0000000e79797c10 */ /* 0x008fc8000ff7e0ff */
[----:B------:R-:W-:Y:S01]  /*3a9b0*/  IADD3.X R142, R142, UR9, RZ, P3, !PT ;  /* 0x000000098e8e7c10 */ /* 0x000fe20009ffe4ff */
[----:B------:R-:W-:Y:S04]  /*3a9c0*/  STL [R1+0x1974], R121 ;  /* 0x0019747901007387 */ /* 0x000fe80000100800 */
[----:B------:R3:W-:Y:S01]  /*3a9d0*/  STL [R1+0x1968], R146 ;  /* 0x0019689201007387 */ /* 0x0007e20000100800 */
[----:B-1----:R-:W-:-:S03]  /*3a9e0*/  IMAD.MOV.U32 R125, RZ, RZ, R146 ;  /* 0x000000ffff7d7224 */ /* 0x002fc600078e0092 */
[----:B----4-:R-:W4:Y:S01]  /*3a9f0*/  LDL.LU R134, [R1+0x19e8] ;  /* 0x0019e80001867983 */ /* 0x010f220000300800 */
[----:B------:R-:W-:-:S03]  /*3aa00*/  IMAD.MOV.U32 R124, RZ, RZ, R143 ;  /* 0x000000ffff7c7224 */ /* 0x000fc600078e008f */
[----:B------:R-:W4:Y:S01]  /*3aa10*/  LDL.LU R120, [R1+0x19ec] ;  /* 0x0019ec0001787983 */ /* 0x000f220000300800 */
[----:B------:R-:W-:-:S05]  /*3aa20*/  IADD3 R135, P1, R135, UR14, RZ ;  /* 0x0000000e87877c10 */ /* 0x000fca000ff3e0ff */
[----:B------:R-:W-:Y:S04]  /*3aa30*/  STL [R1+0x197c], R135 ;  /* 0x00197c8701007387 */ /* 0x000fe80000100800 */
[----:B------:R1:W-:Y:S04]  /*3aa40*/  STL [R1+0x1970], R142 ;  /* 0x0019708e01007387 */ /* 0x0003e80000100800 */
[----:B---3--:R-:W3:Y:S04]  /*3aa50*/  LDL.LU R146, [R1+0x19f0] ;  /* 0x0019f00001927983 */ /* 0x008ee80000300800 */
[----:B------:R-:W3:Y:S01]  /*3aa60*/  LDL.LU R143, [R1+0x19f4] ;  /* 0x0019f400018f7983 */ /* 0x000ee20000300800 */
[----:B------:R-:W-:-:S04]  /*3aa70*/  UISETP.GT.AND UP1, UPT, UR17, 0xf, UPT ;  /* 0x0000000f1100788c */ /* 0x000fc8000bf24270 */
[----:B------:R-:W-:-:S04]  /*3aa80*/  USEL UR13, URZ, 0x4, !UP1 ;  /* 0x000000043f0d7887 */ /* 0x000fc8000c800000 */
[----:B------:R-:W-:-:S06]  /*3aa90*/  USEL UR13, UR13, URZ, !UP0 ;  /* 0x0000003f0d0d7287 */ /* 0x000fcc000c000000 */
[----:B------:R-:W-:Y:S02]  /*3aaa0*/  ISETP.NE.U32.AND P2, PT, RZ, UR13, PT ;  /* 0x0000000dff007c0c */ /* 0x000fe4000bf45070 */
[----:B------:R-:W-:-:S11]  /*3aab0*/  IADD3.X R139, R139, UR9, RZ, P1, !PT ;  /* 0x000000098b8b7c10 */ /* 0x000fd60008ffe4ff */
[----:B------:R1:W-:Y:S01]  /*3aac0*/  LDGSTS.E [R2+0x3c00], desc[UR32][R124.64], P2 ;  /* 0x03c000007c027fae */ /* 0x0003e20009121860 */
[----:B--2---:R-:W-:Y:S01]  /*3aad0*/  IADD3 R3, P3, R3, UR14, RZ ;  /* 0x0000000e03037c10 */ /* 0x004fe2000ff7e0ff */
[----:B-1----:R-:W-:Y:S02]  /*3aae0*/  IMAD.MOV.U32 R125, RZ, RZ, R142 ;  /* 0x000000ffff7d7224 */ /* 0x002fe400078e008e */
[----:B------:R-:W-:Y:S02]  /*3aaf0*/  IMAD.MOV.U32 R124, RZ, RZ, R121 ;  /* 0x000000ffff7c7224 */ /* 0x000fe400078e0079 */
[----:B------:R-:W-:Y:S04]  /*3ab00*/  STL [R1+0x1984], R3 ;  /* 0x0019840301007387 */ /* 0x000fe80000100800 */
[----:B------:R-:W2:Y:S01]  /*3ab10*/  LDL.LU R142, [R1+0x19f8] ;  /* 0x0019f800018e7983 */ /* 0x000ea20000300800 */
[----:B------:R-:W-:-:S03]  /*3ab20*/  IADD3.X R138, R138, UR9, RZ, P3, !PT ;  /* 0x000000098a8a7c10 */ /* 0x000fc60009ffe4ff */
[----:B------:R1:W-:Y:S04]  /*3ab30*/  STL [R1+0x1978], R139 ;  /* 0x0019788b01007387 */ /* 0x0003e80000100800 */
[----:B------:R-:W2:Y:S04]  /*3ab40*/  LDL.LU R121, [R1+0x19fc] ;  /* 0x0019fc0001797983 */ /* 0x000ea80000300800 */
[----:B------:R1:W-:Y:S01]  /*3ab50*/  LDGSTS.E [R2+0x3d00], desc[UR32][R124.64], P2 ;  /* 0x03d000007c027fae */ /* 0x0003e20009121860 */
[----:B----4-:R-:W-:-:S04]  /*3ab60*/  IADD3 R120, P4, R120, UR14, RZ ;  /* 0x0000000e78787c10 */ /* 0x010fc8000ff9e0ff */
[----:B------:R-:W-:Y:S01]  /*3ab70*/  IADD3.X R134, R134, UR9, RZ, P4, !PT ;  /* 0x0000000986867c10 */ /* 0x000fe2000a7fe4ff */
[----:B------:R-:W-:Y:S01]  /*3ab80*/  STL [R1+0x19ec], R120 ;  /* 0x0019ec7801007387 */ /* 0x000fe20000100800 */
[----:B-1----:R-:W-:Y:S02]  /*3ab90*/  IMAD.MOV.U32 R124, RZ, RZ, R135 ;  /* 0x000000ffff7c7224 */ /* 0x002fe400078e0087 */
[----:B------:R-:W-:Y:S01]  /*3aba0*/  IMAD.MOV.U32 R125, RZ, RZ, R139 ;  /* 0x000000ffff7d7224 */ /* 0x000fe200078e008b */
[----:B------:R1:W-:Y:S04]  /*3abb0*/  STL [R1+0x1980], R138 ;  /* 0x0019808a01007387 */ /* 0x0003e80000100800 */
[----:B------:R-:W4:Y:S04]  /*3abc0*/  LDL.LU R139, [R1+0x1a00] ;  /* 0x001a0000018b7983 */ /* 0x000f280000300800 */
[----:B------:R-:W4:Y:S04]  /*3abd0*/  LDL.LU R135, [R1+0x1a04] ;  /* 0x001a040001877983 */ /* 0x000f280000300800 */
[----:B------:R1:W-:Y:S02]  /*3abe0*/  LDGSTS.E [R2+0x3e00], desc[UR32][R124.64], P2 ;  /* 0x03e000007c027fae */ /* 0x0003e40009121860 */
[----:B-1----:R-:W-:-:S02]  /*3abf0*/  IMAD.MOV.U32 R125, RZ, RZ, R138 ;  /* 0x000000ffff7d7224 */ /* 0x002fc400078e008a */
[----:B------:R-:W-:Y:S01]  /*3ac00*/  IMAD.MOV.U32 R124, RZ, RZ, R3 ;  /* 0x000000ffff7c7224 */ /* 0x000fe200078e0003 */
[----:B------:R-:W-:Y:S01]  /*3ac10*/  UISETP.GT.AND UP1, UPT, UR17, 0x13, UPT ;  /* 0x000000131100788c */ /* 0x000fe2000bf24270 */
[----:B---3--:R-:W-:-:S03]  /*3ac20*/  IADD3 R143, P3, R143, UR14, RZ ;  /* 0x0000000e8f8f7c10 */ /* 0x008fc6000ff7e0ff */
[----:B------:R1:W-:Y:S04]  /*3ac30*/  LDGSTS.E [R2+0x3f00], desc[UR32][R124.64], P2 ;  /* 0x03f000007c027fae */ /* 0x0003e80009121860 */
[----:B------:R-:W-:Y:S04]  /*3ac40*/  STL [R1+0x19f4], R143 ;  /* 0x0019f48f01007387 */ /* 0x000fe80000100800 */
[----:B------:R-:W3:Y:S04]  /*3ac50*/  LDL.LU R138, [R1+0x1a68] ;  /* 0x001a6800018a7983 */ /* 0x000ee80000300800 */
[----:B------:R1:W-:Y:S04]  /*3ac60*/  STL [R1+0x19e8], R134 ;  /* 0x0019e88601007387 */ /* 0x0003e80000100800 */
[----:B------:R-:W3:Y:S01]  /*3ac70*/  LDL.LU R3, [R1+0x1a6c] ;  /* 0x001a6c0001037983 */ /* 0x000ee20000300800 */
[----:B------:R-:W-:-:S04]  /*3ac80*/  USEL UR13, URZ, 0x4, !UP1 ;  /* 0x000000043f0d7887 */ /* 0x000fc8000c800000 */
[----:B------:R-:W-:Y:S01]  /*3ac90*/  USEL UR13, UR13, URZ, !UP0 ;  /* 0x0000003f0d0d7287 */ /* 0x000fe2000c000000 */
[----:B------:R-:W-:-:S05]  /*3aca0*/  IADD3.X R146, R146, UR9, RZ, P3, !PT ;  /* 0x0000000992927c10 */ /* 0x000fca0009ffe4ff */
[----:B------:R-:W-:Y:S01]  /*3acb0*/  ISETP.NE.U32.AND P1, PT, RZ, UR13, PT ;  /* 0x0000000dff007c0c */ /* 0x000fe2000bf25070 */
[----:B-1----:R-:W-:Y:S02]  /*3acc0*/  IMAD.MOV.U32 R125, RZ, RZ, R134 ;  /* 0x000000ffff7d7224 */ /* 0x002fe400078e0086 */
[----:B------:R-:W-:Y:S01]  /*3acd0*/  IMAD.MOV.U32 R124, RZ, RZ, R120 ;  /* 0x000000ffff7c7224 */ /* 0x000fe200078e0078 */
[----:B------:R-:W3:Y:S09]  /*3ace0*/  LDL.LU R134, [R1+0x1a70] ;  /* 0x001a700001867983 */ /* 0x000ef20000300800 */
[----:B------:R1:W-:Y:S01]  /*3acf0*/  LDGSTS.E [R2+0x4c00], desc[UR32][R124.64], P1 ;  /* 0x04c000007c027fae */ /* 0x0003e20008921860 */
[----:B--2---:R-:W-:-:S05]  /*3ad00*/  IADD3 R121, P2, R121, UR14, RZ ;  /* 0x0000000e79797c10 */ /* 0x004fca000ff5e0ff */
[----:B------:R-:W-:Y:S04]  /*3ad10*/  STL [R1+0x19fc], R121 ;  /* 0x0019fc7901007387 */ /* 0x000fe80000100800 */
[----:B------:R2:W-:Y:S01]  /*3ad20*/  STL [R1+0x19f0], R146 ;  /* 0x0019f09201007387 */ /* 0x0005e20000100800 */
[----:B------:R-:W-:-:S03]  /*3ad30*/  IADD3.X R142, R142, UR9, RZ, P2, !PT ;  /* 0x000000098e8e7c10 */ /* 0x000fc600097fe4ff */
[----:B------:R-:W3:Y:S01]  /*3ad40*/  LDL.LU R120, [R1+0x1a74] ;  /* 0x001a740001787983 */ /* 0x000ee20000300800 */
[----:B-1----:R-:W-:Y:S02]  /*3ad50*/  IMAD.MOV.U32 R124, RZ, RZ, R143 ;  /* 0x000000ffff7c7224 */ /* 0x002fe400078e008f */
[----:B------:R-:W-:Y:S02]  /*3ad60*/  IMAD.MOV.U32 R125, RZ, RZ, R146 ;  /* 0x000000ffff7d7224 */ /* 0x000fe400078e0092 */
[----:B--2---:R-:W2:Y:S04]  /*3ad70*/  LDL.LU R146, [R1+0x1a78] ;  /* 0x001a780001927983 */ /* 0x004ea80000300800 */
[----:B------:R1:W-:Y:S01]  /*3ad80*/  LDGSTS.E [R2+0x4d00], desc[UR32][R124.64], P1 ;  /* 0x04d000007c027fae */ /* 0x0003e20008921860 */
[----:B----4-:R-:W-:-:S04]  /*3ad90*/  IADD3 R135, P3, R135, UR14, RZ ;  /* 0x0000000e87877c10 */ /* 0x010fc8000ff7e0ff */
[----:B------:R-:W-:Y:S01]  /*3ada0*/  IADD3.X R139, R139, UR9, RZ, P3, !PT ;  /* 0x000000098b8b7c10 */ /* 0x000fe20009ffe4ff */
[----:B------:R-:W-:Y:S01]  /*3adb0*/  STL [R1+0x1a04], R135 ;  /* 0x001a048701007387 */ /* 0x000fe20000100800 */
[----:B-1----:R-:W-:-:S03]  /*3adc0*/  IMAD.MOV.U32 R125, RZ, RZ, R142 ;  /* 0x000000ffff7d7224 */ /* 0x002fc600078e008e */
[----:B------:R1:W-:Y:S01]  /*3add0*/  STL [R1+0x19f8], R142 ;  /* 0x0019f88e01007387 */ /* 0x0003e20000100800 */
[----:B------:R-:W-:-:S03]  /*3ade0*/  IMAD.MOV.U32 R124, RZ, RZ, R121 ;  /* 0x000000ffff7c7224 */ /* 0x000fc600078e0079 */
[----:B------:R-:W4:Y:S01]  /*3adf0*/  LDL.LU R143, [R1+0x1a7c] ;  /* 0x001a7c00018f7983 */ /* 0x000f220000300800 */
[----:B---3--:R-:W-:-:S03]  /*3ae00*/  IADD3 R3, P4, R3, UR14, RZ ;  /* 0x0000000e03037c10 */ /* 0x008fc6000ff9e0ff */
[----:B-1----:R-:W3:Y:S04]  /*3ae10*/  LDL.LU R142, [R1+0x1a80] ;  /* 0x001a8000018e7983 */ /* 0x002ee80000300800 */
[----:B------:R-:W-:Y:S04]  /*3ae20*/  STL [R1+0x1a6c], R3 ;  /* 0x001a6c0301007387 */ /* 0x000fe80000100800 */
[----:B------:R1:W-:Y:S04]  /*3ae30*/  STL [R1+0x1a00], R139 ;  /* 0x001a008b01007387 */ /* 0x0003e80000100800 */
[----:B------:R-:W2:Y:S01]  /*3ae40*/  LDL.LU R121, [R1+0x1a84] ;  /* 0x001a840001797983 */ /* 0x000ea20000300800 */
        /* <DEDUP_REMOVED lines=8> */
[----:B------:R1:W-:Y:S01]  /*3aed0*/  LDGSTS.E [R2+0x4f00], desc[UR32][R124.64], P1 ;  /* 0x04f000007c027fae */ /* 0x0003e20008921860 */
[----:B------:R-:W-:-:S05]  /*3aee0*/  IADD3 R120, P3, R120, UR14, RZ ;  /* 0x0000000e78787c10 */ /* 0x000fca000ff7e0ff */
[----:B------:R-:W-:Y:S01]  /*3aef0*/  STL [R1+0x1a74], R120 ;  /* 0x001a747801007387 */ /* 0x000fe20000100800 */
[----:B------:R-:W-:-:S03]  /*3af00*/  IADD3.X R134, R134, UR9, RZ, P3, !PT ;  /* 0x0000000986867c10 */ /* 0x000fc60009ffe4ff */
[----:B------:R4:W-:Y:S01]  /*3af10*/  STL [R1+0x1a68], R138 ;  /* 0x001a688a01007387 */ /* 0x0009e20000100800 */
[----:B-1----:R-:W-:-:S03]  /*3af20*/  IMAD.MOV.U32 R124, RZ, RZ, R3 ;  /* 0x000000ffff7c7224 */ /* 0x002fc600078e0003 */
[----:B------:R-:W3:Y:S01]  /*3af30*/  LDL.LU R139, [R1+0x1ae8] ;  /* 0x001ae800018b7983 */ /* 0x000ee20000300800 */
[----:B------:R-:W-:-:S03]  /*3af40*/  IMAD.MOV.U32 R125, RZ, RZ, R138 ;  /* 0x000000ffff7d7224 */ /* 0x000fc600078e008a */
[----:B------:R-:W3:Y:S04]  /*3af50*/  LDL.LU R135, [R1+0x1aec] ;  /* 0x001aec0001877983 */ /* 0x000ee80000300800 */
[----:B----4-:R-:W4:Y:S04]  /*3af60*/  LDL.LU R138, [R1+0x1af0] ;  /* 0x001af000018a7983 */ /* 0x010f280000300800 */
[----:B------:R1:W-:Y:S01]  /*3af70*/  STL [R1+0x1a70], R134 ;  /* 0x001a708601007387 */ /* 0x0003e20000100800 */
[----:B------:R-:W-:-:S03]  /*3af80*/  IADD3 R143, P1, R143, UR14, RZ ;  /* 0x0000000e8f8f7c10 */ /* 0x000fc6000ff3e0ff */
[----:B------:R-:W4:Y:S04]  /*3af90*/  LDL.LU R3, [R1+0x1af4] ;  /* 0x001af40001037983 */ /* 0x000f280000300800 */
[----:B------:R1:W-:Y:S04]  /*3afa0*/  LDGSTS.E [R2+0x5c00], desc[UR32][R124.64], P2 ;  /* 0x05c000007c027fae */ /* 0x0003e80009121860 */
[----:B------:R-:W-:Y:S01]  /*3afb0*/  STL [R1+0x1a7c], R143 ;  /* 0x001a7c8f01007387 */ /* 0x000fe20000100800 */
[----:B-1----:R-:W-:-:S03]  /*3afc0*/  IMAD.MOV.U32 R125, RZ, RZ, R134 ;  /* 0x000000ffff7d7224 */ /* 0x002fc600078e0086 */
[----:B------:R-:W4:Y:S01]  /*3afd0*/  LDL.LU R134, [R1+0x1af8] ;  /* 0x001af80001867983 */ /* 0x000f220000300800 */
[----:B------:R-:W-:Y:S01]  /*3afe0*/  IMAD.MOV.U32 R124, RZ, RZ, R120 ;  /* 0x000000ffff7c7224 */ /* 0x000fe200078e0078 */
[----:B--2---:R-:W-:-:S04]  /*3aff0*/  IADD3 R121, P3, R121, UR14, RZ ;  /* 0x0000000e79797c10 */ /* 0x004fc8000ff7e0ff */
[----:B------:R1:W-:Y:S04]  /*3b000*/  LDGSTS.E [R2+0x5d00], desc[UR32][R124.64], P2 ;  /* 0x05d000007c027fae */ /* 0x0003e80009121860 */
[----:B------:R-:W-:Y:S04]  /*3b010*/  STL [R1+0x1a84], R121 ;  /* 0x001a847901007387 */ /* 0x000fe80000100800 */
[----:B------:R-:W2:Y:S01]  /*3b020*/  LDL.LU R120, [R1+0x1afc] ;  /* 0x001afc0001787983 */ /* 0x000ea20000300800 */
[----:B------:R-:W-:Y:S02]  /*3b030*/  IADD3.X R146, R146, UR9, RZ, P1, !PT ;  /* 0x0000000992927c10 */ /* 0x000fe40008ffe4ff */
[----:B---3--:R-:W-:Y:S01]  /*3b040*/  IADD3.X R142, R142, UR9, RZ, P3, !PT ;  /* 0x000000098e8e7c10 */ /* 0x008fe20009ffe4ff */
[----:B-1----:R-:W-:-:S02]  /*3b050*/  IMAD.MOV.U32 R124, RZ, RZ, R143 ;  /* 0x000000ffff7c7224 */ /* 0x002fc400078e008f */
[----:B------:R-:W-:Y:S01]  /*3b060*/  IMAD.MOV.U32 R125, RZ, RZ, R146 ;  /* 0x000000ffff7d7224 */ /* 0x000fe200078e0092 */
[----:B------:R1:W-:Y:S04]  /*3b070*/  STL [R1+0x1a78], R146 ;  /* 0x001a789201007387 */ /* 0x0003e80000100800 */
[----:B------:R3:W-:Y:S02]  /*3b080*/  LDGSTS.E [R2+0x5e00], desc[UR32][R124.64], P2 ;  /* 0x05e000007c027fae */ /* 0x0007e40009121860 */
[----:B---3--:R-:W-:Y:S02]  /*3b090*/  IMAD.MOV.U32 R124, RZ, RZ, R121 ;  /* 0x000000ffff7c7224 */ /* 0x008fe400078e0079 */
[----:B------:R-:W-:-:S05]  /*3b0a0*/  IMAD.MOV.U32 R125, RZ, RZ, R142 ;  /* 0x000000ffff7d7224 */ /* 0x000fca00078e008e */
[----:B------:R3:W-:Y:S01]  /*3b0b0*/  LDGSTS.E [R2+0x5f00], desc[UR32][R124.64], P2 ;  /* 0x05f000007c027fae */ /* 0x0007e20009121860 */
[----:B------:R-:W-:-:S04]  /*3b0c0*/  IADD3 R135, P4, R135, UR14, RZ ;  /* 0x0000000e87877c10 */ /* 0x000fc8000ff9e0ff */
[----:B------:R-:W-:Y:S01]  /*3b0d0*/  IADD3.X R139, R139, UR9, RZ, P4, !PT ;  /* 0x000000098b8b7c10 */ /* 0x000fe2000a7fe4ff */
[----:B------:R-:W-:Y:S04]  /*3b0e0*/  STL [R1+0x1aec], R135 ;  /* 0x001aec8701007387 */ /* 0x000fe80000100800 */
[----:B------:R3:W-:Y:S01]  /*3b0f0*/  STL [R1+0x1a80], R142 ;  /* 0x001a808e01007387 */ /* 0x0007e20000100800 */
[----:B----4-:R-:W-:-:S03]  /*3b100*/  IADD3 R3, P3, R3, UR14, RZ ;  /* 0x0000000e03037c10 */ /* 0x010fc6000ff7e0ff */
[----:B------:R-:W4:Y:S04]  /*3b110*/  LDL.LU R147, [R1+0x1768] ;  /* 0x0017680001937983 */ /* 0x000f280000300800 */
[----:B-1----:R-:W4:Y:S01]  /*3b120*/  LDL.LU R146, [R1+0x176c] ;  /* 0x00176c0001927983 */ /* 0x002f220000300800 */
[----:B------:R-:W-:-:S03]  /*3b130*/  IADD3.X R138, R138, UR9, RZ, P3, !PT ;  /* 0x000000098a8a7c10 */ /* 0x000fc60009ffe4ff */
[----:B------:R-:W-:Y:S04]  /*3b140*/  STL [R1+0x1af4], R3 ;  /* 0x001af40301007387 */ /* 0x000fe80000100800 */
[----:B------:R1:W-:Y:S04]  /*3b150*/  STL [R1+0x1ae8], R139 ;  /* 0x001ae88b01007387 */ /* 0x0003e80000100800 */
[----:B------:R-:W4:Y:S04]  /*3b160*/  LDL.LU R143, [R1+0x1b60] ;  /* 0x001b6000018f7983 */ /* 0x000f280000300800 */
[----:B------:R-:W4:Y:S01]  /*3b170*/  LDL.LU R121, [R1+0x1b64] ;  /* 0x001b640001797983 */ /* 0x000f220000300800 */
[----:B---3--:R-:W-:-:S03]  /*3b180*/  IMAD.MOV.U32 R125, RZ, RZ, R139 ;  /* 0x000000ffff7d7224 */ /* 0x008fc600078e008b */
[----:B------:R-:W3:Y:S01]  /*3b190*/  LDL.LU R142, [R1+0x1770] ;  /* 0x00177000018e7983 */ /* 0x000ee20000300800 */
[----:B--2---:R-:W-:-:S05]  /*3b1a0*/  IADD3 R120, P2, R120, UR14, RZ ;  /* 0x0000000e78787c10 */ /* 0x004fca000ff5e0ff */
[----:B------:R-:W-:Y:S04]  /*3b1b0*/  STL [R1+0x1afc], R120 ;  /* 0x001afc7801007387 */ /* 0x000fe80000100800 */
[----:B------:R2:W-:Y:S04]  /*3b1c0*/  STL [R1+0x1af0], R138 ;  /* 0x001af08a01007387 */ /* 0x0005e80000100800 */
[----:B-1----:R-:W3:Y:S01]  /*3b1d0*/  LDL.LU R139, [R1+0x1774] ;  /* 0x00177400018b7983 */ /* 0x002ee20000300800 */
[----:B------:R-:W-:-:S04]  /*3b1e0*/  UISETP.GT.AND UP1, UPT, UR17, 0x1b, UPT ;  /* 0x0000001b1100788c */ /* 0x000fc8000bf24270 */
[----:B------:R-:W-:-:S04]  /*3b1f0*/  USEL UR13, URZ, 0x4, !UP1 ;  /* 0x000000043f0d7887 */ /* 0x000fc8000c800000 */
[----:B------:R-:W-:-:S06]  /*3b200*/  USEL UR13, UR13, URZ, !UP0 ;  /* 0x0000003f0d0d7287 */ /* 0x000fcc000c000000 */
[----:B------:R-:W-:Y:S01]  /*3b210*/  ISETP.NE.U32.AND P1, PT, RZ, UR13, PT ;  /* 0x0000000dff007c0c */ /* 0x000fe2000bf25070 */
[----:B------:R-:W-:Y:S01]  /*3b220*/  IMAD.MOV.U32 R124, RZ, RZ, R135 ;  /* 0x000000ffff7c7224 */ /* 0x000fe200078e0087 */
[----:B------:R-:W-:Y:S01]  /*3b230*/  IADD3.X R134, R134, UR9, RZ, P2, !PT ;  /* 0x0000000986867c10 */ /* 0x000fe200097fe4ff */
[----:B------:R-:W3:Y:S10]  /*3b240*/  LDL.LU R135, [R1+0x177c] ;  /* 0x00177c0001877983 */ /* 0x000ef40000300800 */
[----:B------:R1:W-:Y:S02]  /*3b250*/  LDGSTS.E [R2+0x6c00], desc[UR32][R124.64], P1 ;  /* 0x06c000007c027fae */ /* 0x0003e40008921860 */
[----:B-1----:R-:W-:-:S02]  /*3b260*/  IMAD.MOV.U32 R124, RZ, RZ, R3 ;  /* 0x000000ffff7c7224 */ /* 0x002fc400078e0003 */
[----:B------:R-:W-:Y:S02]  /*3b270*/  IMAD.MOV.U32 R125, RZ, RZ, R138 ;  /* 0x000000ffff7d7224 */ /* 0x000fe400078e008a */
[----:B--2---:R-:W2:Y:S04]  /*3b280*/  LDL.LU R138, [R1+0x1778] ;  /* 0x00177800018a7983 */ /* 0x004ea80000300800 */
[----:B------:R1:W-:Y:S01]  /*3b290*/  LDGSTS.E [R2+0x6d00], desc[UR32][R124.64], P1 ;  /* 0x06d000007c027fae */ /* 0x0003e20008921860 */
[----:B----4-:R-:W-:-:S04]  /*3b2a0*/  IADD3 R146, P3, R146, UR14, RZ ;  /* 0x0000000e92927c10 */ /* 0x010fc8000ff7e0ff */
[----:B------:R-:W-:Y:S01]  /*3b2b0*/  IADD3.X R147, R147, UR9, RZ, P3, !PT ;  /* 0x0000000993937c10 */ /* 0x000fe20009ffe4ff */
[----:B------:R-:W-:Y:S01]  /*3b2c0*/  STL [R1+0x176c], R146 ;  /* 0x00176c9201007387 */ /* 0x000fe20000100800 */
[----:B-1----:R-:W-:Y:S02]  /*3b2d0*/  IMAD.MOV.U32 R124, RZ, RZ, R120 ;  /* 0x000000ffff7c7224 */ /* 0x002fe400078e0078 */
[----:B------:R-:W-:Y:S01]  /*3b2e0*/  IMAD.MOV.U32 R125, RZ, RZ, R134 ;  /* 0x000000ffff7d7224 */ /* 0x000fe200078e0086 */
[----:B------:R1:W-:Y:S04]  /*3b2f0*/  STL [R1+0x1af8], R134 ;  /* 0x001af88601007387 */ /* 0x0003e80000100800 */
[----:B------:R-:W4:Y:S01]  /*3b300*/  LDL.LU R3, [R1+0x1784] ;  /* 0x0017840001037983 */ /* 0x000f220000300800 */
[----:B------:R-:W-:-:S03]  /*3b310*/  IADD3 R121, P4, R121, UR14, RZ ;  /* 0x0000000e79797c10 */ /* 0x000fc6000ff9e0ff */
[----:B------:R1:W-:Y:S01]  /*3b320*/  LDGSTS.E [R2+0x6e00], desc[UR32][R124.64], P1 ;  /* 0x06e000007c027fae */ /* 0x0003e20008921860 */
[----:B------:R-:W-:-:S03]  /*3b330*/  IADD3.X R143, R143, UR9, RZ, P4, !PT ;  /* 0x000000098f8f7c10 */ /* 0x000fc6000a7fe4ff */
[----:B-1----:R-:W4:Y:S04]  /*3b340*/  LDL.LU R134, [R1+0x1780] ;  /* 0x0017800001867983 */ /* 0x002f280000300800 */
[----:B------:R1:W-:Y:S01]  /*3b350*/  STL [R1+0x1b64], R121 ;  /* 0x001b647901007387 */ /* 0x0003e20000100800 */
[----:B------:R-:W-:-:S03]  /*3b360*/  IMAD.MOV.U32 R124, RZ, RZ, R146 ;  /* 0x000000ffff7c7224 */ /* 0x000fc600078e0092 */
[----:B------:R-:W-:Y:S01]  /*3b370*/  STL [R1+0x1768], R147 ;  /* 0x0017689301007387 */ /* 0x000fe20000100800 */
[----:B------:R-:W-:-:S03]  /*3b380*/  IMAD.MOV.U32 R125, RZ, RZ, R147 ;  /* 0x000000ffff7d7224 */ /* 0x000fc600078e0093 */
[----:B------:R-:W4:Y:S04]  /*3b390*/  LDL.LU R120, [R1+0x1c64] ;  /* 0x001c640001787983 */ /* 0x000f280000300800 */
[----:B------:R-:W4:Y:S04]  /*3b3a0*/  LDL.LU R193, [R1+0x1c60] ;  /* 0x001c600001c17983 */ /* 0x000f280000300800 */
[----:B------:R1:W-:Y:S02]  /*3b3b0*/  LDGSTS.E [R2+0x6f00], desc[UR32][R124.64], P1 ;  /* 0x06f000007c027fae */ /* 0x0003e40008921860 */
[----:B-1----:R-:W-:Y:S01]  /*3b3c0*/  IMAD.MOV.U32 R124, RZ, RZ, R121 ;  /* 0x000000ffff7c7224 */ /* 0x002fe200078e0079 */
[----:B---3--:R-:W-:-:S05]  /*3b3d0*/  IADD3 R139, P3, R139, UR14, RZ ;  /* 0x0000000e8b8b7c10 */ /* 0x008fca000ff7e0ff */
[----:B------:R-:W-:Y:S04]  /*3b3e0*/  STL [R1+0x1774], R139 ;  /* 0x0017748b01007387 */ /* 0x000fe80000100800 */
[----:B------:R-:W-:Y:S04]  /*3b3f0*/  STL [R1+0x1b60], R143 ;  /* 0x001b608f01007387 */ /* 0x000fe80000100800 */
[----:B------:R-:W3:Y:S01]  /*3b400*/  LDL.LU R121, [R1+0x1c5c] ;  /* 0x001c5c0001797983 */ /* 0x000ee20000300800 */
[----:B------:R-:W-:-:S04]  /*3b410*/  UISETP.GT.AND UP1, UPT, UR17, 0x1f, UPT ;  /* 0x0000001f1100788c */ /* 0x000fc8000bf24270 */
[----:B------:R-:W-:-:S04]  /*3b420*/  USEL UR13, URZ, 0x4, !UP1 ;  /* 0x000000043f0d7887 */ /* 0x000fc8000c800000 */
[----:B------:R-:W-:Y:S01]  /*3b430*/  USEL UR13, UR13, URZ, !UP0 ;  /* 0x0000003f0d0d7287 */ /* 0x000fe2000c000000 */
[----:B------:R-:W-:-:S05]  /*3b440*/  IADD3 R135, P1, R135, UR14, RZ ;  /* 0x0000000e87877c10 */ /* 0x000fca000ff3e0ff */
[----:B------:R-:W-:Y:S02]  /*3b450*/  ISETP.NE.U32.AND P2, PT, RZ, UR13, PT ;  /* 0x0000000dff007c0c */ /* 0x000fe4000bf45070 */
[----:B------:R-:W-:Y:S01]  /*3b460*/  IADD3.X R142, R142, UR9, RZ, P3, !PT ;  /* 0x000000098e8e7c10 */ /* 0x000fe20009ffe4ff */
[----:B------:R-:W-:Y:S01]  /*3b470*/  IMAD.MOV.U32 R125, RZ, RZ, R143 ;  /* 0x000000ffff7d7224 */ /* 0x000fe200078e008f */
[----:B------:R-:W-:Y:S04]  /*3b480*/  STL [R1+0x177c], R135 ;  /* 0x00177c8701007387 */ /* 0x000fe80000100800 */
[----:B------:R1:W-:Y:S04]  /*3b490*/  STL [R1+0x1770], R142 ;  /* 0x0017708e01007387 */ /* 0x0003e80000100800 */
[----:B------:R-:W3:Y:S01]  /*3b4a0*/  LDL.LU R194, [R1+0x1c54] ;  /* 0x001c540001c27983 */ /* 0x000ee20000300800 */
[----:B--2---:R-:W-:-:S03]  /*3b4b0*/  IADD3.X R138, R138, UR9, RZ, P1, !PT ;  /* 0x000000098a8a7c10 */ /* 0x004fc60008ffe4ff */
[----:B------:R2:W-:Y:S02]  /*3b4c0*/  LDGSTS.E [R2+0x7c00], desc[UR32][R124.64], P2 ;  /* 0x07c000007c027fae */ /* 0x0005e40009121860 */
[----:B--2---:R-:W-:Y:S02]  /*3b4d0*/  IMAD.MOV.U32 R125, RZ, RZ, R142 ;  /* 0x000000ffff7d7224 */ /* 0x004fe400078e008e */
[----:B------:R-:W-:-:S05]  /*3b4e0*/  IMAD.MOV.U32 R124, RZ, RZ, R139 ;  /* 0x000000ffff7c7224 */ /* 0x000fca00078e008b */
[----:B------:R2:W-:Y:S01]  /*3b4f0*/  LDGSTS.E [R2+0x7d00], desc[UR32][R124.64], P2 ;  /* 0x07d000007c027fae */ /* 0x0005e20009121860 */
[----:B----4-:R-:W-:-:S05]  /*3b500*/  IADD3 R3, P3, R3, UR14, RZ ;  /* 0x0000000e03037c10 */ /* 0x010fca000ff7e0ff */
[----:B------:R-:W-:Y:S01]  /*3b510*/  STL [R1+0x1784], R3 ;  /* 0x0017840301007387 */ /* 0x000fe20000100800 */
[----:B------:R-:W-:-:S03]  /*3b520*/  IADD3.X R134, R134, UR9, RZ, P3, !PT ;  /* 0x0000000986867c10 */ /* 0x000fc60009ffe4ff */
[----:B------:R4:W-:Y:S04]  /*3b530*/  STL [R1+0x1778], R138 ;  /* 0x0017788a01007387 */ /* 0x0009e80000100800 */
[----:B-1----:R-:W4:Y:S04]  /*3b540*/  LDL.LU R142, [R1+0x1c4c] ;  /* 0x001c4c00018e7983 */ /* 0x002f280000300800 */
[----:B------:R-:W4:Y:S01]  /*3b550*/  LDL.LU R139, [R1+0x1c58] ;  /* 0x001c5800018b7983 */ /* 0x000f220000300800 */
[----:B------:R-:W-:-:S03]  /*3b560*/  IADD3 R120, P1, R120, UR15, RZ ;  /* 0x0000000f78787c10 */ /* 0x000fc6000ff3e0ff */
[----:B------:R-:W4:Y:S01]  /*3b570*/  LDL.LU R192, [R1+0x1c44] ;  /* 0x001c440001c07983 */ /* 0x000f220000300800 */
[----:B------:R-:W-:-:S03]  /*3b580*/  IADD3 R193, P3, R193, UR15, RZ ;  /* 0x0000000fc1c17c10 */ /* 0x000fc6000ff7e0ff */
[----:B------:R-:W-:Y:S04]  /*3b590*/  STL [R1+0x1c64], R120 ;  /* 0x001c647801007387 */ /* 0x000fe80000100800 */
[----:B------:R1:W-:Y:S04]  /*3b5a0*/  STL [R1+0x1780], R134 ;  /* 0x0017808601007387 */ /* 0x0003e80000100800 */
[----:B------:R-:W4:Y:S04]  /*3b5b0*/  LDL.LU R143, [R1+0x1c50] ;  /* 0x001c5000018f7983 */ /* 0x000f280000300800 */
[----:B------:R-:W4:Y:S01]  /*3b5c0*/  LDL.LU R147, [R1+0x1c3c] ;  /* 0x001c3c0001937983 */ /* 0x000f220000300800 */
[----:B--2---:R-:W-:-:S03]  /*3b5d0*/  IMAD.MOV.U32 R125, RZ, RZ, R138 ;  /* 0x000000ffff7d7224 */ /* 0x004fc600078e008a */
[----:B------:R-:W-:Y:S01]  /*3b5e0*/  STL [R1+0x1c60], R193 ;  /* 0x001c60c101007387 */ /* 0x000fe20000100800 */
[----:B------:R-:W-:Y:S01]  /*3b5f0*/  IMAD.MOV.U32 R124, RZ, RZ, R135 ;  /* 0x000000ffff7c7224 */ /* 0x000fe200078e0087 */
[----:B------:R-:W-:-:S04]  /*3b600*/  SHF.R.S32.HI R195, RZ, 0x5, R225 ;  /* 0x00000005ffc37819 */ /* 0x000fc800000114e1 */
[----:B------:R2:W-:Y:S01]  /*3b610*/  LDGSTS.E [R2+0x7e00], desc[UR32][R124.64], P2 ;  /* 0x07e000007c027fae */ /* 0x0005e20009121860 */
[----:B---3--:R-:W-:-:S05]  /*3b620*/  IADD3.X R121, R121, UR11, RZ, P1, !PT ;  /* 0x0000000b79797c10 */ /* 0x008fca0008ffe4ff */
[----:B------:R3:W-:Y:S04]  /*3b630*/  STL [R1+0x1c5c], R121 ;  /* 0x001c5c7901007387 */ /* 0x0007e80000100800 */
[----:B------:R-:W3:Y:S04]  /*3b640*/  LDL.LU R146, [R1+0x1c48] ;  /* 0x001c480001927983 */ /* 0x000ee80000300800 */
[----:B----4-:R-:W4:Y:S04]  /*3b650*/  LDL.LU R138, [R1+0x1c34] ;  /* 0x001c3400018a7983 */ /* 0x010f280000300800 */
[----:B------:R-:W4:Y:S01]  /*3b660*/  LDL.LU R135, [R1+0x1c40] ;  /* 0x001c400001877983 */ /* 0x000f220000300800 */
[----:B--2---:R-:W-:Y:S01]  /*3b670*/  IMAD.MOV.U32 R124, RZ, RZ, R3 ;  /* 0x000000ffff7c7224 */ /* 0x004fe200078e0003 */
[----:B------:R-:W-:Y:S01]  /*3b680*/  SGXT R195, R195, 0x1 ;  /* 0x00000001c3c3781a */ /* 0x000fe20000000200 */
[----:B------:R-:W-:-:S02]  /*3b690*/  IMAD.SHL.U32 R3, R196, 0x4, RZ ;  /* 0x00000004c4037824 */ /* 0x000fc400078e00ff */
[----:B------:R-:W-:Y:S02]  /*3b6a0*/  IMAD.MOV.U32 R125, RZ, RZ, R134 ;  /* 0x000000ffff7d7224 */ /* 0x000fe400078e0086 */
[----:B-1----:R-:W2:Y:S01]  /*3b6b0*/  LDL.LU R134, [R1+0x1c2c] ;  /* 0x001c2c0001867983 */ /* 0x002ea20000300800 */
[----:B------:R-:W-:-:S03]  /*3b6c0*/  LOP3.LUT R3, R3, 0x90, R195, 0x78, !PT ;  /* 0x0000009003037812 */ /* 0x000fc600078e78c3 */
[----:B------:R1:W-:Y:S01]  /*3b6d0*/  LDGSTS.E [R2+0x7f00], desc[UR32][R124.64], P2 ;  /* 0x07f000007c027fae */ /* 0x0003e20009121860 */
[----:B------:R-:W-:Y:S01]  /*3b6e0*/  IADD3.X R194, R194, UR11, RZ, P3, !PT ;  /* 0x0000000bc2c27c10 */ /* 0x000fe20009ffe4ff */
[----:B------:R-:W-:Y:S02]  /*3b6f0*/  VIADD R3, R3, UR18 ;  /* 0x0000001203037c36 */ /* 0x000fe40008000000 */
[----:B------:R-:W0:Y:S01]  /*3b700*/  LDGDEPBAR ;  /* 0x00000000000079af */ /* 0x000e220000000000 */
[----:B-1----:R-:W-:Y:S02]  /*3b710*/  IMAD.MOV.U32 R124, RZ, RZ, R120 ;  /* 0x000000ffff7c7224 */ /* 0x002fe400078e0078 */
[----:B------:R-:W-:Y:S02]  /*3b720*/  IMAD.MOV.U32 R125, RZ, RZ, R121 ;  /* 0x000000ffff7d7224 */ /* 0x000fe400078e0079 */
[----:B---3--:R-:W3:Y:S04]  /*3b730*/  LDL.LU R121, [R1+0x1c38] ;  /* 0x001c380001797983 */ /* 0x008ee80000300800 */
[----:B------:R1:W-:Y:S02]  /*3b740*/  LDGSTS.E [R3+0x10000], desc[UR32][R124.64], P0 ;  /* 0x100000007c037fae */ /* 0x0003e40008121860 */
[----:B-1----:R-:W-:-:S02]  /*3b750*/  IMAD.MOV.U32 R124, RZ, RZ, R193 ;  /* 0x000000ffff7c7224 */ /* 0x002fc400078e00c1 */
[----:B------:R-:W-:-:S05]  /*3b760*/  IMAD.MOV.U32 R125, RZ, RZ, R194 ;  /* 0x000000ffff7d7224 */ /* 0x000fca00078e00c2 */
[----:B------:R1:W-:Y:S01]  /*3b770*/  LDGSTS.E [R3+0x10400], desc[UR32][R124.64], P0 ;  /* 0x104000007c037fae */ /* 0x0003e20008121860 */
[----:B------:R-:W-:-:S04]  /*3b780*/  IADD3 R139, P1, R139, UR15, RZ ;  /* 0x0000000f8b8b7c10 */ /* 0x000fc8000ff3e0ff */
[----:B------:R-:W-:Y:S01]  /*3b790*/  IADD3.X R142, R142, UR11, RZ, P1, !PT ;  /* 0x0000000b8e8e7c10 */ /* 0x000fe20008ffe4ff */
[----:B------:R-:W-:Y:S04]  /*3b7a0*/  STL [R1+0x1c58], R139 ;  /* 0x001c588b01007387 */ /* 0x000fe80000100800 */
[----:B------:R-:W-:Y:S01]  /*3b7b0*/  STL [R1+0x1c54], R194 ;  /* 0x001c54c201007387 */ /* 0x000fe20000100800 */
[----:B-1----:R-:W-:-:S03]  /*3b7c0*/  IMAD.MOV.U32 R124, RZ, RZ, R139 ;  /* 0x000000ffff7c7224 */ /* 0x002fc600078e008b */
[----:B------:R-:W2:Y:S01]  /*3b7d0*/  LDL.LU R120, [R1+0x1c28] ;  /* 0x001c280001787983 */ /* 0x000ea20000300800 */
[----:B------:R-:W-:-:S03]  /*3b7e0*/  IADD3 R143, P2, R143, UR15, RZ ;  /* 0x0000000f8f8f7c10 */ /* 0x000fc6000ff5e0ff */
[----:B------:R-:W2:Y:S01]  /*3b7f0*/  LDL.LU R2, [R1+0x1c30] ;  /* 0x001c300001027983 */ /* 0x000ea20000300800 */
[----:B------:R-:W-:Y:S01]  /*3b800*/  IMAD.MOV.U32 R125, RZ, RZ, R142 ;  /* 0x000000ffff7d7224 */ /* 0x000fe200078e008e */
[----:B------:R-:W-:Y:S02]  /*3b810*/  IADD3.X R192, R192, UR11, RZ, P2, !PT ;  /* 0x0000000bc0c07c10 */ /* 0x000fe400097fe4ff */
[----:B------:R-:W-:Y:S04]  /*3b820*/  STL [R1+0x1c50], R143 ;  /* 0x001c508f01007387 */ /* 0x000fe80000100800 */
[----:B------:R1:W-:Y:S04]  /*3b830*/  STL [R1+0x1c4c], R142 ;  /* 0x001c4c8e01007387 */ /* 0x0003e80000100800 */
[----:B------:R1:W-:Y:S04]  /*3b840*/  LDGSTS.E [R3+0x10800], desc[UR32][R124.64], P0 ;  /* 0x108000007c037fae */ /* 0x0003e80008121860 */
[----:B-1----:R-:W2:Y:S01]  /*3b850*/  LDL.LU R142, [R1+0x1c24] ;  /* 0x001c2400018e7983 */ /* 0x002ea20000300800 */
[----:B------:R-:W-:Y:S01]  /*3b860*/  IMAD.MOV.U32 R124, RZ, RZ, R143 ;  /* 0x000000ffff7c7224 */ /* 0x000fe200078e008f */
[----:B------:R-:W-:-:S05]  /*3b870*/  IADD3 R146, P1, R146, UR15, RZ ;  /* 0x0000000f92927c10 */ /* 0x000fca000ff3e0ff */
[----:B------:R-:W-:Y:S01]  /*3b880*/  STL [R1+0x1c48], R146 ;  /* 0x001c489201007387 */ /* 0x000fe20000100800 */
[----:B----4-:R-:W-:-:S03]  /*3b890*/  IADD3 R135, P2, R135, UR15, RZ ;  /* 0x0000000f87877c10 */ /* 0x010fc6000ff5e0ff */
[----:B------:R-:W-:Y:S04]  /*3b8a0*/  STL [R1+0x1c44], R192 ;  /* 0x001c44c001007387 */ /* 0x000fe80000100800 */
[----:B------:R-:W4:Y:S04]  /*3b8b0*/  LDL.LU R139, [R1+0x1c20] ;  /* 0x001c2000018b7983 */ /* 0x000f280000300800 */
[----:B------:R-:W-:Y:S04]  /*3b8c0*/  STL [R1+0x1c40], R135 ;  /* 0x001c408701007387 */ /* 0x000fe80000100800 */
[----:B------:R-:W4:Y:S01]  /*3b8d0*/  LDL.LU R143, [R1+0x1c1c] ;  /* 0x001c1c00018f7983 */ /* 0x000f220000300800 */
[----:B------:R-:W-:Y:S01]  /*3b8e0*/  IMAD.MOV.U32 R125, RZ, RZ, R192 ;  /* 0x000000ffff7d7224 */ /* 0x000fe200078e00c0 */
[----:B------:R-:W-:-:S02]  /*3b8f0*/  IADD3.X R147, R147, UR11, RZ, P1, !PT ;  /* 0x0000000b93937c10 */ /* 0x000fc40008ffe4ff */
[----:B------:R-:W-:Y:S02]  /*3b900*/  IADD3.X R138, R138, UR11, RZ, P2, !PT ;  /* 0x0000000b8a8a7c10 */ /* 0x000fe400097fe4ff */
[----:B------:R1:W-:Y:S04]  /*3b910*/  LDGSTS.E [R3+0x10c00], desc[UR32][R124.64], P0 ;  /* 0x10c000007c037fae */ /* 0x0003e80008121860 */
[----:B------:R-:W-:Y:S01]  /*3b920*/  STL [R1+0x1c3c], R147 ;  /* 0x001c3c9301007387 */ /* 0x000fe20000100800 */
[----:B---3--:R-:W-:Y:S01]  /*3b930*/  IADD3 R121, P3, R121, UR15, RZ ;  /* 0x0000000f79797c10 */ /* 0x008fe2000ff7e0ff */
[----:B-1----:R-:W-:Y:S02]  /*3b940*/  IMAD.MOV.U32 R124, RZ, RZ, R146 ;  /* 0x000000ffff7c7224 */ /* 0x002fe400078e0092 */
[----:B------:R-:W-:Y:S01]  /*3b950*/  IMAD.MOV.U32 R125, RZ, RZ, R147 ;  /* 0x000000ffff7d7224 */ /* 0x000fe200078e0093 */
[----:B--2---:R-:W-:Y:S01]  /*3b960*/  IADD3.X R134, R134, UR11, RZ, P3, !PT ;  /* 0x0000000b86867c10 */ /* 0x004fe20009ffe4ff */
[----:B------:R-:W-:Y:S01]  /*3b970*/  STL [R1+0x1c38], R121 ;  /* 0x001c387901007387 */ /* 0x000fe20000100800 */
[----:B------:R-:W-:-:S03]  /*3b980*/  IMAD.MOV.U32 R200, RZ, RZ, R169 ;  /* 0x000000ffffc87224 */ /* 0x000fc600078e00a9 */
[----:B------:R1:W-:Y:S01]  /*3b990*/  LDGSTS.E [R3+0x11000], desc[UR32][R124.64], P0 ;  /* 0x110000007c037fae */ /* 0x0003e20008121860 */
[----:B------:R-:W-:Y:S02]  /*3b9a0*/  IMAD.MOV.U32 R201, RZ, RZ, R127 ;  /* 0x000000ffffc97224 */ /* 0x000fe400078e007f */
[----:B------:R-:W-:Y:S02]  /*3b9b0*/  IMAD.MOV.U32 R202, RZ, RZ, R172 ;  /* 0x000000ffffca7224 */ /* 0x000fe400078e00ac */
[----:B------:R-:W-:Y:S02]  /*3b9c0*/  IMAD.MOV.U32 R203, RZ, RZ, R128 ;  /* 0x000000ffffcb7224 */ /* 0x000fe400078e0080 */
[----:B------:R-:W-:Y:S02]  /*3b9d0*/  IMAD.MOV.U32 R196, RZ, RZ, R173 ;  /* 0x000000ffffc47224 */ /* 0x000fe400078e00ad */
[----:B-1----:R-:W-:Y:S02]  /*3b9e0*/  IMAD.MOV.U32 R125, RZ, RZ, R138 ;  /* 0x000000ffff7d7224 */ /* 0x002fe400078e008a */
[----:B------:R-:W-:-:S02]  /*3b9f0*/  IMAD.MOV.U32 R124, RZ, RZ, R135 ;  /* 0x000000ffff7c7224 */ /* 0x000fc400078e0087 */
[----:B------:R-:W-:Y:S02]  /*3ba00*/  IMAD.MOV.U32 R197, RZ, RZ, R129 ;  /* 0x000000ffffc57224 */ /* 0x000fe400078e0081 */
[----:B------:R-:W-:Y:S01]  /*3ba10*/  IMAD.MOV.U32 R198, RZ, RZ, R176 ;  /* 0x000000ffffc67224 */ /* 0x000fe200078e00b0 */
[----:B------:R1:W-:Y:S01]  /*3ba20*/  LDGSTS.E [R3+0x11400], desc[UR32][R124.64], P0 ;  /* 0x114000007c037fae */ /* 0x0003e20008121860 */
[----:B------:R-:W-:Y:S01]  /*3ba30*/  IMAD.MOV.U32 R199, RZ, RZ, R130 ;  /* 0x000000ffffc77224 */ /* 0x000fe200078e0082 */
[----:B------:R-:W-:-:S04]  /*3ba40*/  IADD3 R2, P1, R2, UR15, RZ ;  /* 0x0000000f02027c10 */ /* 0x000fc8000ff3e0ff */
[----:B------:R-:W-:Y:S01]  /*3ba50*/  IADD3.X R120, R120, UR11, RZ, P1, !PT ;  /* 0x0000000b78787c10 */ /* 0x000fe20008ffe4ff */
[----:B------:R-:W-:Y:S04]  /*3ba60*/  STL [R1+0x1c30], R2 ;  /* 0x001c300201007387 */ /* 0x000fe80000100800 */
[----:B------:R2:W-:Y:S04]  /*3ba70*/  STL [R1+0x1c34], R138 ;  /* 0x001c348a01007387 */ /* 0x0005e80000100800 */
[----:B------:R3:W-:Y:S01]  /*3ba80*/  STL [R1+0x1c2c], R134 ;  /* 0x001c2c8601007387 */ /* 0x0007e20000100800 */
[----:B------:R-:W-:Y:S01]  /*3ba90*/  IADD3 R142, P1, R142, UR15, RZ ;  /* 0x0000000f8e8e7c10 */ /* 0x000fe2000ff3e0ff */
[----:B--2---:R-:W2:Y:S01]  /*3baa0*/  S2R R138, SR_TID.X ;  /* 0x00000000008a7919 */ /* 0x004ea20000002100 */
[----:B------:R-:W-:Y:S01]  /*3bab0*/  IMAD.MOV.U32 R192, RZ, RZ, R177 ;  /* 0x000000ffffc07224 */ /* 0x000fe200078e00b1 */
[----:B------:R2:W-:Y:S01]  /*3bac0*/  STL [R1+0x1c28], R120 ;  /* 0x001c287801007387 */ /* 0x0005e20000100800 */
[----:B------:R-:W-:-:S03]  /*3bad0*/  IMAD.MOV.U32 R193, RZ, RZ, R131 ;  /* 0x000000ffffc17224 */ /* 0x000fc600078e0083 */
[----:B------:R-:W-:Y:S01]  /*3bae0*/  STL [R1+0x1c24], R142 ;  /* 0x001c248e01007387 */ /* 0x000fe20000100800 */
[----:B-1----:R-:W-:Y:S02]  /*3baf0*/  IMAD.MOV.U32 R125, RZ, RZ, R134 ;  /* 0x000000ffff7d7224 */ /* 0x002fe400078e0086 */
[----:B------:R-:W-:Y:S02]  /*3bb00*/  IMAD.MOV.U32 R194, RZ, RZ, R180 ;  /* 0x000000ffffc27224 */ /* 0x000fe400078e00b4 */
[----:B------:R-:W-:Y:S02]  /*3bb10*/  IMAD.MOV.U32 R195, RZ, RZ, R132 ;  /* 0x000000ffffc37224 */ /* 0x000fe400078e0084 */
[----:B------:R-:W-:Y:S02]  /*3bb20*/  IMAD.MOV.U32 R124, RZ, RZ, R121 ;  /* 0x000000ffff7c7224 */ /* 0x000fe400078e0079 */
[----:B---3--:R-:W-:Y:S02]  /*3bb30*/  IMAD.MOV.U32 R134, RZ, RZ, R181 ;  /* 0x000000ffff867224 */ /* 0x008fe400078e00b5 */
[----:B------:R-:W-:Y:S01]  /*3bb40*/  IMAD.MOV.U32 R135, RZ, RZ, R133 ;  /* 0x000000ffff877224 */ /* 0x000fe200078e0085 */
[----:B------:R1:W-:Y:S01]  /*3bb50*/  LDGSTS.E [R3+0x11800], desc[UR32][R124.64], P0 ;  /* 0x118000007c037fae */ /* 0x0003e20008121860 */
        /* <DEDUP_REMOVED lines=10> */
[----:B-1----:R-:W-:Y:S02]  /*3bc00*/  IMAD.MOV.U32 R125, RZ, RZ, R120 ;  /* 0x000000ffff7d7224 */ /* 0x002fe400078e0078 */
[----:B------:R-:W-:Y:S02]  /*3bc10*/  IMAD.MOV.U32 R128, RZ, RZ, R187 ;  /* 0x000000ffff807224 */ /* 0x000fe400078e00bb */
[----:B------:R-:W-:-:S02]  /*3bc20*/  IMAD.MOV.U32 R129, RZ, RZ, R145 ;  /* 0x000000ffff817224 */ /* 0x000fc400078e0091 */
[----:B--2---:R-:W-:Y:S02]  /*3bc30*/  IMAD.MOV.U32 R120, RZ, RZ, R240 ;  /* 0x000000ffff787224 */ /* 0x004fe400078e00f0 */
        /* <DEDUP_REMOVED lines=14> */
[----:B------:R1:W-:Y:S01]  /*3bd20*/  LDGSTS.E [R3+0x11c00], desc[UR32][R124.64], P0 ;  /* 0x11c000007c037fae */ /* 0x0003e20008121860 */
[----:B------:R-:W-:Y:S02]  /*3bd30*/  IMAD.MOV.U32 R236, RZ, RZ, R117 ;  /* 0x000000ffffec7224 */ /* 0x000fe400078e0075 */
[----:B------:R-:W-:Y:S01]  /*3bd40*/  IMAD.MOV.U32 R238, RZ, RZ, R247 ;  /* 0x000000ffffee7224 */ /* 0x000fe200078e00f7 */
[----:B------:R-:W-:Y:S01]  /*3bd50*/  LDGSTS.E [R3+0x12000], desc[UR32][R200.64], P0 ;  /* 0x12000000c8037fae */ /* 0x000fe20008121860 */
[----:B------:R-:W-:-:S02]  /*3bd60*/  IMAD.MOV.U32 R239, RZ, RZ, R161 ;  /* 0x000000ffffef7224 */ /* 0x000fc400078e00a1 */
[----:B------:R-:W-:Y:S02]  /*3bd70*/  IMAD.MOV.U32 R237, RZ, RZ, R164 ;  /* 0x000000ffffed7224 */ /* 0x000fe400078e00a4 */
[----:B------:R-:W-:Y:S02]  /*3bd80*/  IMAD.MOV.U32 R144, RZ, RZ, R118 ;  /* 0x000000ffff907224 */ /* 0x000fe400078e0076 */
[----:B------:R-:W-:Y:S01]  /*3bd90*/  IMAD.MOV.U32 R145, RZ, RZ, R165 ;  /* 0x000000ffff917224 */ /* 0x000fe200078e00a5 */
[----:B------:R-:W-:Y:S01]  /*3bda0*/  LOP3.LUT R2, R138, 0x1f, RZ, 0xc0, !PT ;  /* 0x0000001f8a027812 */ /* 0x000fe200078ec0ff */
[----:B-1----:R-:W-:Y:S01]  /*3bdb0*/  IMAD.MOV.U32 R124, RZ, RZ, R119 ;  /* 0x000000ffff7c7224 */ /* 0x002fe200078e0077 */
[----:B------:R-:W-:Y:S01]  /*3bdc0*/  LDGSTS.E [R3+0x12400], desc[UR32][R202.64], P0 ;  /* 0x12400000ca037fae */ /* 0x000fe20008121860 */
[----:B------:R-:W-:Y:S01]  /*3bdd0*/  IMAD.MOV.U32 R125, RZ, RZ, R168 ;  /* 0x000000ffff7d7224 */ /* 0x000fe200078e00a8 */
[----:B------:R-:W-:Y:S02]  /*3bde0*/  SHF.R.S32.HI R138, RZ, 0x5, R138 ;  /* 0x00000005ff8a7819 */ /* 0x000fe4000001148a */
[----:B------:R-:W-:Y:S01]  /*3bdf0*/  LDGSTS.E [R3+0x12800], desc[UR32][R196.64], P0 ;  /* 0x12800000c4037fae */ /* 0x000fe20008121860 */
[----:B------:R-:W-:Y:S01]  /*3be00*/  IMAD.SHL.U32 R2, R2, 0x4, RZ ;  /* 0x0000000402027824 */ /* 0x000fe200078e00ff */
[----:B------:R-:W-:-:S02]  /*3be10*/  SGXT R138, R138, 0x1 ;  /* 0x000000018a8a781a */ /* 0x000fc40000000200 */
[----:B------:R-:W-:Y:S04]  /*3be20*/  LDGSTS.E [R3+0x12c00], desc[UR32][R198.64], P0 ;  /* 0x12c00000c6037fae */ /* 0x000fe80008121860 */
[----:B------:R-:W-:Y:S04]  /*3be30*/  LDGSTS.E [R3+0x13000], desc[UR32][R192.64], P0 ;  /* 0x13000000c0037fae */ /* 0x000fe80008121860 */
[----:B------:R-:W-:Y:S01]  /*3be40*/  LDGSTS.E [R3+0x13400], desc[UR32][R194.64], P0 ;  /* 0x13400000c2037fae */ /* 0x000fe20008121860 */
[----:B------:R-:W-:-:S03]  /*3be50*/  LOP3.LUT R2, R2, 0x90, R138, 0x78, !PT ;  /* 0x0000009002027812 */ /* 0x000fc600078e788a */
        /* <DEDUP_REMOVED lines=8> */
[----:B------:R-:W-:Y:S01]  /*3bee0*/  LDGSTS.E [R3+0x15800], desc[UR32][R184.64], P0 ;  /* 0x15800000b8037fae */ /* 0x000fe20008121860 */
[----:B----4-:R-:W-:-:S03]  /*3bef0*/  IADD3 R139, P2, R139, UR15, RZ ;  /* 0x0000000f8b8b7c10 */ /* 0x010fc6000ff5e0ff */
[----:B------:R-:W-:Y:S01]  /*3bf00*/  LDGSTS.E [R3+0x15c00], desc[UR32][R182.64], P0 ;  /* 0x15c00000b6037fae */ /* 0x000fe20008121860 */
[----:B------:R-:W-:-:S03]  /*3bf10*/  IADD3.X R143, R143, UR11, RZ, P1, !PT ;  /* 0x0000000b8f8f7c10 */ /* 0x000fc60008ffe4ff */
[----:B------:R-:W-:Y:S04]  /*3bf20*/  STL [R1+0x1c20], R139 ;  /* 0x001c208b01007387 */ /* 0x000fe80000100800 */
[----:B------:R-:W-:Y:S04]  /*3bf30*/  STL [R1+0x1c1c], R143 ;  /* 0x001c1c8f01007387 */ /* 0x000fe80000100800 */
        /* <DEDUP_REMOVED lines=11> */
[----:B------:R-:W-:Y:S04]  /*3bff0*/  STL.64 [R1+0x16a8], R146 ;  /* 0x0016a89201007387 */ /* 0x000fe80000100a00 */
[----:B------:R4:W-:Y:S04]  /*3c000*/  STL.64 [R1+0x1708], R128 ;  /* 0x0017088001007387 */ /* 0x0009e80000100a00 */
[----:B------:R4:W-:Y:S04]  /*3c010*/  STL.64 [R1+0x1700], R120 ;  /* 0x0017007801007387 */ /* 0x0009e80000100a00 */
[----:B------:R-:W-:Y:S04]  /*3c020*/  STL.64 [R1+0x16f8], R186 ;  /* 0x0016f8ba01007387 */ /* 0x000fe80000100a00 */
[----:B------:R-:W-:Y:S04]  /*3c030*/  STL.64 [R1+0x16f0], R184 ;  /* 0x0016f0b801007387 */ /* 0x000fe80000100a00 */
[----:B------:R-:W-:Y:S04]  /*3c040*/  STL.64 [R1+0x16e8], R182 ;  /* 0x0016e8b601007387 */ /* 0x000fe80000100a00 */
[----:B------:R-:W-:Y:S04]  /*3c050*/  STL.64 [R1+0x16e0], R180 ;  /* 0x0016e0b401007387 */ /* 0x000fe80000100a00 */
[----:B------:R-:W5:Y:S04]  /*3c060*/  LDL.LU R117, [R1+0x1ef0] ;  /* 0x001ef00001757983 */ /* 0x000f680000300800 */
[----:B------:R-:W-:Y:S04]  /*3c070*/  STL.64 [R1+0x16d8], R176 ;  /* 0x0016d8b001007387 */ /* 0x000fe80000100a00 */
[----:B------:R-:W5:Y:S04]  /*3c080*/  LDL.LU R118, [R1+0x1eec] ;  /* 0x001eec0001767983 */ /* 0x000f680000300800 */
[----:B------:R-:W-:Y:S04]  /*3c090*/  STL.64 [R1+0x16d0], R172 ;  /* 0x0016d0ac01007387 */ /* 0x000fe80000100a00 */
[----:B------:R-:W5:Y:S04]  /*3c0a0*/  LDL.LU R119, [R1+0x1ee8] ;  /* 0x001ee80001777983 */ /* 0x000f680000300800 */
[----:B------:R-:W-:Y:S04]  /*3c0b0*/  STL.64 [R1+0x16c8], R238 ;  /* 0x0016c8ee01007387 */ /* 0x000fe80000100a00 */
[----:B------:R-:W-:Y:S04]  /*3c0c0*/  STL.64 [R1+0x16c0], R236 ;  /* 0x0016c0ec01007387 */ /* 0x000fe80000100a00 */
[----:B-1----:R-:W5:Y:S04]  /*3c0d0*/  LDL.LU.64 R200, [R1+0x1ee0] ;  /* 0x001ee00001c87983 */ /* 0x002f680000300a00 */
[----:B------:R-:W-:Y:S04]  /*3c0e0*/  STL.64 [R1+0x16b8], R144 ;  /* 0x0016b89001007387 */ /* 0x000fe80000100a00 */
[----:B--2---:R-:W5:Y:S04]  /*3c0f0*/  LDL.LU.64 R202, [R1+0x1ed8] ;  /* 0x001ed80001ca7983 */ /* 0x004f680000300a00 */
[----:B------:R1:W-:Y:S04]  /*3c100*/  STL.64 [R1+0x16b0], R124 ;  /* 0x0016b07c01007387 */ /* 0x0003e80000100a00 */
[----:B---3--:R-:W5:Y:S04]  /*3c110*/  LDL.LU.64 R196, [R1+0x1ed0] ;  /* 0x001ed00001c47983 */ /* 0x008f680000300a00 */
[----:B----4-:R-:W5:Y:S04]  /*3c120*/  LDL.LU.64 R198, [R1+0x1ec8] ;  /* 0x001ec80001c67983 */ /* 0x010f680000300a00 */
[----:B------:R-:W5:Y:S04]  /*3c130*/  LDL.LU.64 R192, [R1+0x1ec0] ;  /* 0x001ec00001c07983 */ /* 0x000f680000300a00 */
[----:B------:R-:W2:Y:S04]  /*3c140*/  LDL.LU R137, [R1+0x1c18] ;  /* 0x001c180001897983 */ /* 0x000ea80000300800 */
[----:B------:R-:W5:Y:S04]  /*3c150*/  LDL.LU.64 R194, [R1+0x1eb8] ;  /* 0x001eb80001c27983 */ /* 0x000f680000300a00 */
[----:B------:R-:W3:Y:S04]  /*3c160*/  LDL.LU R140, [R1+0x1c14] ;  /* 0x001c1400018c7983 */ /* 0x000ee80000300800 */
[----:B------:R-:W4:Y:S04]  /*3c170*/  LDL.LU R135, [R1+0x1c10] ;  /* 0x001c100001877983 */ /* 0x000f280000300800 */
[----:B------:R-:W5:Y:S04]  /*3c180*/  LDL.LU.64 R224, [R1+0x1eb0] ;  /* 0x001eb00001e07983 */ /* 0x000f680000300a00 */
[----:B------:R-:W4:Y:S04]  /*3c190*/  LDL.LU R138, [R1+0x1c0c] ;  /* 0x001c0c00018a7983 */ /* 0x000f280000300800 */
[----:B------:R-:W4:Y:S04]  /*3c1a0*/  LDL.LU R133, [R1+0x1c08] ;  /* 0x001c080001857983 */ /* 0x000f280000300800 */
[----:B------:R-:W5:Y:S04]  /*3c1b0*/  LDL.LU.64 R226, [R1+0x1ea8] ;  /* 0x001ea80001e27983 */ /* 0x000f680000300a00 */
[----:B------:R-:W4:Y:S04]  /*3c1c0*/  LDL.LU R136, [R1+0x1c04] ;  /* 0x001c040001887983 */ /* 0x000f280000300800 */
[----:B------:R-:W4:Y:S01]  /*3c1d0*/  LDL.LU R131, [R1+0x1c00] ;  /* 0x001c000001837983 */ /* 0x000f220000300800 */
[----:B------:R-:W-:-:S03]  /*3c1e0*/  LOP3.LUT R2, R2, 0x20, RZ, 0x3c, !PT ;  /* 0x0000002002027812 */ /* 0x000fc600078e3cff */
[----:B------:R-:W4:Y:S04]  /*3c1f0*/  LDL.LU R129, [R1+0x1bf8] ;  /* 0x001bf80001817983 */ /* 0x000f280000300800 */
[----:B------:R-:W5:Y:S04]  /*3c200*/  LDL.LU.64 R120, [R1+0x1ea0] ;  /* 0x001ea00001787983 */ /* 0x000f680000300a00 */
[----:B------:R-:W-:Y:S04]  /*3c210*/  LDGSTS.E [R3+0x16000], desc[UR32][R180.64], P0 ;  /* 0x16000000b4037fae */ /* 0x000fe80008121860 */
[----:B------:R-:W4:Y:S04]  /*3c220*/  LDL.LU R134, [R1+0x1bfc] ;  /* 0x001bfc0001867983 */ /* 0x000f280000300800 */
[----:B------:R-:W-:Y:S04]  /*3c230*/  LDGSTS.E [R3+0x16400], desc[UR32][R176.64], P0 ;  /* 0x16400000b0037fae */ /* 0x000fe80008121860 */
[----:B------:R-:W4:Y:S04]  /*3c240*/  LDL.LU R127, [R1+0x1bf0] ;  /* 0x001bf000017f7983 */ /* 0x000f280000300800 */
[----:B------:R-:W-:Y:S04]  /*3c250*/  LDGSTS.E [R3+0x16800], desc[UR32][R172.64], P0 ;  /* 0x16800000ac037fae */ /* 0x000fe80008121860 */
[----:B------:R-:W4:Y:S04]  /*3c260*/  LDL.LU R132, [R1+0x1bf4] ;  /* 0x001bf40001847983 */ /* 0x000f280000300800 */
[----:B------:R-:W-:Y:S01]  /*3c270*/  LDGSTS.E [R3+0x16c00], desc[UR32][R238.64], P0 ;  /* 0x16c00000ee037fae */ /* 0x000fe20008121860 */
[----:B------:R-:W-:-:S03]  /*3c280*/  VIADD R2, R2, UR18 ;  /* 0x0000001202027c36 */ /* 0x000fc60008000000 */
[----:B------:R-:W4:Y:S04]  /*3c290*/  LDL.LU R130, [R1+0x1bec] ;  /* 0x001bec0001827983 */ /* 0x000f280000300800 */
[----:B------:R-:W-:Y:S04]  /*3c2a0*/  LDGSTS.E [R3+0x17000], desc[UR32][R236.64], P0 ;  /* 0x17000000ec037fae */ /* 0x000fe80008121860 */
[----:B------:R-:W4:Y:S04]  /*3c2b0*/  LDL.LU R128, [R1+0x1be8] ;  /* 0x001be80001807983 */ /* 0x000f280000300800 */
[----:B------:R-:W-:Y:S04]  /*3c2c0*/  LDGSTS.E [R3+0x17400], desc[UR32][R144.64], P0 ;  /* 0x1740000090037fae */ /* 0x000fe80008121860 */
[----:B------:R1:W-:Y:S04]  /*3c2d0*/  LDGSTS.E [R3+0x17800], desc[UR32][R124.64], P0 ;  /* 0x178000007c037fae */ /* 0x0003e80008121860 */
[----:B------:R-:W-:Y:S01]  /*3c2e0*/  LDGSTS.E [R3+0x17c00], desc[UR32][R146.64], P0 ;  /* 0x17c0000092037fae */ /* 0x000fe20008121860 */
[----:B-1----:R-:W-:-:S02]  /*3c2f0*/  IMAD.MOV.U32 R124, RZ, RZ, R142 ;  /* 0x000000ffff7c7224 */ /* 0x002fc400078e008e */
[----:B------:R-:W-:-:S05]  /*3c300*/  IMAD.MOV.U32 R125, RZ, RZ, R143 ;  /* 0x000000ffff7d7224 */ /* 0x000fca00078e008f */
[----:B------:R1:W-:Y:S02]  /*3c310*/  LDGSTS.E [R2+0x10100], desc[UR32][R124.64], P0 ;  /* 0x101000007c027fae */ /* 0x0003e40008121860 */
[----:B-1----:R-:W-:Y:S01]  /*3c320*/  IMAD.MOV.U32 R124, RZ, RZ, R139 ;  /* 0x000000ffff7c7224 */ /* 0x002fe200078e008b */
[----:B--2---:R-:W-:Y:S02]  /*3c330*/  IADD3 R137, P1, R137, UR15, RZ ;  /* 0x0000000f89897c10 */ /* 0x004fe4000ff3e0ff */
[----:B---3--:R-:W-:-:S03]  /*3c340*/  IADD3.X R140, R140, UR11, RZ, P2, !PT ;  /* 0x0000000b8c8c7c10 */ /* 0x008fc600097fe4ff */
[----:B------:R1:W-:Y:S01]  /*3c350*/  STL [R1+0x1c18], R137 ;  /* 0x001c188901007387 */ /* 0x0003e20000100800 */
[----:B----4-:R-:W-:-:S03]  /*3c360*/  IADD3 R135, P2, R135, UR15, RZ ;  /* 0x0000000f87877c10 */ /* 0x010fc6000ff5e0ff */
[----:B------:R-:W-:Y:S01]  /*3c370*/  STL [R1+0x1c14], R140 ;  /* 0x001c148c01007387 */ /* 0x000fe20000100800 */
[----:B------:R-:W-:-:S03]  /*3c380*/  IADD3.X R138, R138, UR11, RZ, P1, !PT ;  /* 0x0000000b8a8a7c10 */ /* 0x000fc60008ffe4ff */
[----:B------:R-:W-:Y:S01]  /*3c390*/  STL [R1+0x1c10], R135 ;  /* 0x001c108701007387 */ /* 0x000fe20000100800 */
[----:B------:R-:W-:-:S03]  /*3c3a0*/  IADD3 R133, P1, R133, UR15, RZ ;  /* 0x0000000f85857c10 */ /* 0x000fc6000ff3e0ff */
[----:B------:R-:W-:Y:S04]  /*3c3b0*/  STL [R1+0x1c0c], R138 ;  /* 0x001c0c8a01007387 */ /* 0x000fe80000100800 */
[----:B------:R-:W2:Y:S01]  /*3c3c0*/  LDL.LU R141, [R1+0x1be4] ;  /* 0x001be400018d7983 */ /* 0x000ea20000300800 */
[----:B------:R-:W-:-:S03]  /*3c3d0*/  IADD3.X R136, R136, UR11, RZ, P2, !PT ;  /* 0x0000000b88887c10 */ /* 0x000fc600097fe4ff */
[----:B------:R-:W-:Y:S01]  /*3c3e0*/  STL [R1+0x1c08], R133 ;  /* 0x001c088501007387 */ /* 0x000fe20000100800 */
[----:B------:R-:W-:-:S03]  /*3c3f0*/  IADD3 R131, P2, R131, UR15, RZ ;  /* 0x0000000f83837c10 */ /* 0x000fc6000ff5e0ff */
[----:B------:R3:W-:Y:S04]  /*3c400*/  STL [R1+0x1c04], R136 ;  /* 0x001c048801007387 */ /* 0x0007e80000100800 */
[----:B------:R-:W4:Y:S04]  /*3c410*/  LDL.LU R139, [R1+0x1be0] ;  /* 0x001be000018b7983 */ /* 0x000f280000300800 */
[----:B------:R-:W-:Y:S04]  /*3c420*/  STL [R1+0x1c00], R131 ;  /* 0x001c008301007387 */ /* 0x000fe80000100800 */
[----:B------:R-:W4:Y:S01]  /*3c430*/  LDL.LU R142, [R1+0x1bdc] ;  /* 0x001bdc00018e7983 */ /* 0x000f220000300800 */
[----:B------:R-:W-:-:S02]  /*3c440*/  IADD3 R129, P3, R129, UR15, RZ ;  /* 0x0000000f81817c10 */ /* 0x000fc4000ff7e0ff */
[----:B------:R-:W-:Y:S01]  /*3c450*/  IADD3.X R134, R134, UR11, RZ, P1, !PT ;  /* 0x0000000b86867c10 */ /* 0x000fe20008ffe4ff */
[----:B------:R-:W-:Y:S01]  /*3c460*/  IMAD.MOV.U32 R125, RZ, RZ, R140 ;  /* 0x000000ffff7d7224 */ /* 0x000fe200078e008c */
[----:B------:R-:W-:-:S03]  /*3c470*/  IADD3 R127, P1, R127, UR15, RZ ;  /* 0x0000000f7f7f7c10 */ /* 0x000fc6000ff3e0ff */
[----:B------:R3:W-:Y:S04]  /*3c480*/  STL [R1+0x1bfc], R134 ;  /* 0x001bfc8601007387 */ /* 0x0007e80000100800 */
[----:B------:R-:W-:Y:S01]  /*3c490*/  STL [R1+0x1bf8], R129 ;  /* 0x001bf88101007387 */ /* 0x000fe20000100800 */
[----:B------:R-:W-:-:S03]  /*3c4a0*/  IADD3.X R132, R132, UR11, RZ, P2, !PT ;  /* 0x0000000b84847c10 */ /* 0x000fc600097fe4ff */
[----:B------:R-:W-:Y:S01]  /*3c4b0*/  STL [R1+0x1bf0], R127 ;  /* 0x001bf07f01007387 */ /* 0x000fe20000100800 */
[----:B------:R-:W-:-:S03]  /*3c4c0*/  IADD3.X R130, R130, UR11, RZ, P3, !PT ;  /* 0x0000000b82827c10 */ /* 0x000fc60009ffe4ff */
[----:B------:R3:W-:Y:S01]  /*3c4d0*/  STL [R1+0x1bf4], R132 ;  /* 0x001bf48401007387 */ /* 0x0007e20000100800 */
[----:B------:R-:W-:Y:S02]  /*3c4e0*/  IMAD.MOV.U32 R243, RZ, RZ, R122 ;  /* 0x000000fffff37224 */ /* 0x000fe400078e007a */
[----:B------:R-:W-:Y:S01]  /*3c4f0*/  IMAD.MOV.U32 R242, RZ, RZ, R123 ;  /* 0x000000fffff27224 */ /* 0x000fe200078e007b */
[----:B------:R1:W-:Y:S01]  /*3c500*/  LDGSTS.E [R2+0x10500], desc[UR32][R124.64], P0 ;  /* 0x105000007c027fae */ /* 0x0003e20008121860 */
[----:B------:R-:W-:-:S03]  /*3c510*/  IADD3.X R128, R128, UR11, RZ, P1, !PT ;  /* 0x0000000b80807c10 */ /* 0x000fc60008ffe4ff */
[----:B------:R3:W-:Y:S01]  /*3c520*/  STL [R1+0x1bec], R130 ;  /* 0x001bec8201007387 */ /* 0x0007e20000100800 */
[----:B------:R-:W-:-:S03]  /*3c530*/  IMAD.MOV.U32 R241, RZ, RZ, R220 ;  /* 0x000000fffff17224 */ /* 0x000fc600078e00dc */
[----:B------:R3:W-:Y:S01]  /*3c540*/  STL [R1+0x1be8], R128 ;  /* 0x001be88001007387 */ /* 0x0007e20000100800 */
[----:B------:R-:W-:Y:S02]  /*3c550*/  IMAD.MOV.U32 R240, RZ, RZ, R221 ;  /* 0x000000fffff07224 */ /* 0x000fe400078e00dd */
[----:B-1----:R-:W-:Y:S02]  /*3c560*/  IMAD.MOV.U32 R124, RZ, RZ, R137 ;  /* 0x000000ffff7c7224 */ /* 0x002fe400078e0089 */
[----:B------:R-:W-:Y:S02]  /*3c570*/  IMAD.MOV.U32 R125, RZ, RZ, R138 ;  /* 0x000000ffff7d7224 */ /* 0x000fe400078e008a */
[----:B------:R-:W-:Y:S02]  /*3c580*/  IMAD.MOV.U32 R239, RZ, RZ, R222 ;  /* 0x000000ffffef7224 */ /* 0x000fe400078e00de */
[----:B------:R-:W-:Y:S01]  /*3c590*/  IMAD.MOV.U32 R238, RZ, RZ, R223 ;  /* 0x000000ffffee7224 */ /* 0x000fe200078e00df */
[----:B------:R1:W-:Y:S01]  /*3c5a0*/  LDGSTS.E [R2+0x10900], desc[UR32][R124.64], P0 ;  /* 0x109000007c027fae */ /* 0x0003e20008121860 */
[----:B------:R-:W-:-:S02]  /*3c5b0*/  IMAD.MOV.U32 R237, RZ, RZ, R112 ;  /* 0x000000ffffed7224 */ /* 0x000fc400078e0070 */
[----:B------:R-:W-:Y:S02]  /*3c5c0*/  IMAD.MOV.U32 R236, RZ, RZ, R113 ;  /* 0x000000ffffec7224 */ /* 0x000fe400078e0071 */
[----:B------:R-:W-:Y:S02]  /*3c5d0*/  IMAD.MOV.U32 R137, RZ, RZ, R114 ;  /* 0x000000ffff897224 */ /* 0x000fe400078e0072 */
[----:B-1----:R-:W-:Y:S02]  /*3c5e0*/  IMAD.MOV.U32 R124, RZ, RZ, R135 ;  /* 0x000000ffff7c7224 */ /* 0x002fe400078e0087 */
[----:B------:R-:W-:Y:S02]  /*3c5f0*/  IMAD.MOV.U32 R125, RZ, RZ, R136 ;  /* 0x000000ffff7d7224 */ /* 0x000fe400078e0088 */
[----:B---3--:R-:W-:Y:S02]  /*3c600*/  IMAD.MOV.U32 R136, RZ, RZ, R115 ;  /* 0x000000ffff887224 */ /* 0x008fe400078e0073 */
[----:B------:R-:W-:Y:S01]  /*3c610*/  IMAD.MOV.U32 R187, RZ, RZ, R108 ;  /* 0x000000ffffbb7224 */ /* 0x000fe200078e006c */
[----:B------:R1:W-:Y:S01]  /*3c620*/  LDGSTS.E [R2+0x10d00], desc[UR32][R124.64], P0 ;  /* 0x10d000007c027fae */ /* 0x0003e20008121860 */
[----:B------:R-:W-:-:S02]  /*3c630*/  IMAD.MOV.U32 R186, RZ, RZ, R109 ;  /* 0x000000ffffba7224 */ /* 0x000fc400078e006d */
[----:B------:R-:W-:Y:S02]  /*3c640*/  IMAD.MOV.U32 R135, RZ, RZ, R110 ;  /* 0x000000ffff877224 */ /* 0x000fe400078e006e */
[----:B------:R-:W-:Y:S02]  /*3c650*/  IMAD.MOV.U32 R185, RZ, RZ, R56 ;  /* 0x000000ffffb97224 */ /* 0x000fe400078e0038 */
[----:B-1----:R-:W-:Y:S02]  /*3c660*/  IMAD.MOV.U32 R124, RZ, RZ, R133 ;  /* 0x000000ffff7c7224 */ /* 0x002fe400078e0085 */
[----:B------:R-:W-:Y:S02]  /*3c670*/  IMAD.MOV.U32 R125, RZ, RZ, R134 ;  /* 0x000000ffff7d7224 */ /* 0x000fe400078e0086 */
[----:B------:R-:W-:-:S03]  /*3c680*/  IMAD.MOV.U32 R134, RZ, RZ, R111 ;  /* 0x000000ffff867224 */ /* 0x000fc600078e006f */
[----:B------:R1:W-:Y:S01]  /*3c690*/  LDGSTS.E [R2+0x11100], desc[UR32][R124.64], P0 ;  /* 0x111000007c027fae */ /* 0x0003e20008121860 */
[----:B------:R-:W-:Y:S02]  /*3c6a0*/  IMAD.MOV.U32 R184, RZ, RZ, R57 ;  /* 0x000000ffffb87224 */ /* 0x000fe400078e0039 */
        /* <DEDUP_REMOVED lines=18> */
[----:B------:R-:W-:Y:S02]  /*3c7d0*/  IMAD.MOV.U32 R124, RZ, RZ, R127 ;  /* 0x000000ffff7c7224 */ /* 0x000fe400078e007f */
[----:B------:R-:W-:-:S03]  /*3c7e0*/  IMAD.MOV.U32 R176, RZ, RZ, R93 ;  /* 0x000000ffffb07224 */ /* 0x000fc600078e005d */
[----:B------:R1:W-:Y:S01]  /*3c7f0*/  LDGSTS.E [R2+0x11d00], desc[UR32][R124.64], P0 ;  /* 0x11d000007c027fae */ /* 0x0003e20008121860 */
[----:B------:R-:W-:Y:S02]  /*3c800*/  IMAD.MOV.U32 R173, RZ, RZ, R88 ;  /* 0x000000ffffad7224 */ /* 0x000fe400078e0058 */
[----:B------:R-:W-:Y:S01]  /*3c810*/  IMAD.MOV.U32 R172, RZ, RZ, R89 ;  /* 0x000000ffffac7224 */ /* 0x000fe200078e0059 */
[----:B------:R-:W3:Y:S01]  /*3c820*/  S2R R138, SR_TID.X ;  /* 0x00000000008a7919 */ /* 0x000ee20000002100 */
[----:B------:R-:W-:Y:S02]  /*3c830*/  IMAD.MOV.U32 R169, RZ, RZ, R90 ;  /* 0x000000ffffa97224 */ /* 0x000fe400078e005a */
[----:B------:R-:W-:Y:S01]  /*3c840*/  IMAD.MOV.U32 R168, RZ, RZ, R91 ;  /* 0x000000ffffa87224 */ /* 0x000fe200078e005b */
[----:B------:R-:W-:Y:S01]  /*3c850*/  LDGSTS.E [R2+0x12100], desc[UR32][R242.64], P0 ;  /* 0x12100000f2027fae */ /* 0x000fe20008121860 */
[----:B-1----:R-:W-:-:S03]  /*3c860*/  IMAD.MOV.U32 R125, RZ, RZ, R94 ;  /* 0x000000ffff7d7224 */ /* 0x002fc600078e005e */
[----:B------:R-:W-:Y:S01]  /*3c870*/  LDGSTS.E [R2+0x12500], desc[UR32][R240.64], P0 ;  /* 0x12500000f0027fae */ /* 0x000fe20008121860 */
[----:B------:R-:W-:Y:S02]  /*3c880*/  IMAD.MOV.U32 R124, RZ, RZ, R95 ;  /* 0x000000ffff7c7224 */ /* 0x000fe400078e005f */
[----:B------:R-:W-:Y:S01]  /*3c890*/  IMAD.MOV.U32 R165, RZ, RZ, R84 ;  /* 0x000000ffffa57224 */ /* 0x000fe200078e0054 */
[----:B------:R-:W-:Y:S01]  /*3c8a0*/  LDGSTS.E [R2+0x12900], desc[UR32][R238.64], P0 ;  /* 0x12900000ee027fae */ /* 0x000fe20008121860 */
[----:B------:R-:W-:Y:S02]  /*3c8b0*/  IMAD.MOV.U32 R164, RZ, RZ, R85 ;  /* 0x000000ffffa47224 */ /* 0x000fe400078e0055 */
[----:B------:R-:W-:Y:S01]  /*3c8c0*/  IMAD.MOV.U32 R161, RZ, RZ, R86 ;  /* 0x000000ffffa17224 */ /* 0x000fe200078e0056 */
[----:B------:R-:W-:Y:S01]  /*3c8d0*/  LDGSTS.E [R2+0x12d00], desc[UR32][R236.64], P0 ;  /* 0x12d00000ec027fae */ /* 0x000fe20008121860 */
[----:B------:R-:W-:Y:S02]  /*3c8e0*/  IMAD.MOV.U32 R160, RZ, RZ, R87 ;  /* 0x000000ffffa07224 */ /* 0x000fe400078e0057 */
[----:B------:R-:W-:Y:S01]  /*3c8f0*/  IMAD.MOV.U32 R157, RZ, RZ, R60 ;  /* 0x000000ffff9d7224 */ /* 0x000fe200078e003c */
[----:B------:R-:W-:Y:S01]  /*3c900*/  LDGSTS.E [R2+0x13100], desc[UR32][R136.64], P0 ;  /* 0x1310000088027fae */ /* 0x000fe20008121860 */
[----:B------:R-:W-:-:S02]  /*3c910*/  IMAD.MOV.U32 R156, RZ, RZ, R61 ;  /* 0x000000ffff9c7224 */ /* 0x000fc400078e003d */
[----:B------:R-:W-:Y:S01]  /*3c920*/  IMAD.MOV.U32 R153, RZ, RZ, R62 ;  /* 0x000000ffff997224 */ /* 0x000fe200078e003e */
[----:B------:R-:W-:Y:S01]  /*3c930*/  LDGSTS.E [R2+0x13500], desc[UR32][R186.64], P0 ;  /* 0x13500000ba027fae */ /* 0x000fe20008121860 */
[----:B------:R-:W-:Y:S02]  /*3c940*/  IMAD.MOV.U32 R152, RZ, RZ, R63 ;  /* 0x000000ffff987224 */ /* 0x000fe400078e003f */
[----:B------:R-:W-:Y:S01]  /*3c950*/  IMAD.MOV.U32 R149, RZ, RZ, R80 ;  /* 0x000000ffff957224 */ /* 0x000fe200078e0050 */
[----:B------:R-:W-:Y:S01]  /*3c960*/  LDGSTS.E [R2+0x13900], desc[UR32][R134.64], P0 ;  /* 0x1390000086027fae */ /* 0x000fe20008121860 */
[----:B------:R-:W-:Y:S02]  /*3c970*/  IMAD.MOV.U32 R148, RZ, RZ, R81 ;  /* 0x000000ffff947224 */ /* 0x000fe400078e0051 */
[----:B------:R-:W-:Y:S02]  /*3c980*/  IMAD.MOV.U32 R147, RZ, RZ, R82 ;  /* 0x000000ffff937224 */ /* 0x000fe400078e0052 */
[----:B------:R-:W-:-:S02]  /*3c990*/  IMAD.MOV.U32 R146, RZ, RZ, R83 ;  /* 0x000000ffff927224 */ /* 0x000fc400078e0053 */
[----:B------:R-:W-:Y:S02]  /*3c9a0*/  IMAD.MOV.U32 R145, RZ, RZ, R76 ;  /* 0x000000ffff917224 */ /* 0x000fe400078e004c */
[----:B------:R-:W-:Y:S01]  /*3c9b0*/  IMAD.MOV.U32 R144, RZ, RZ, R77 ;  /* 0x000000ffff907224 */ /* 0x000fe200078e004d */
[----:B---3--:R-:W-:Y:S01]  /*3c9c0*/  LOP3.LUT R143, R138, 0x1f, RZ, 0xc0, !PT ;  /* 0x0000001f8a8f7812 */ /* 0x008fe200078ec0ff */
[----:B------:R-:W-:Y:S01]  /*3c9d0*/  LDGSTS.E [R2+0x13d00], desc[UR32][R184.64], P0 ;  /* 0x13d00000b8027fae */ /* 0x000fe20008121860 */
[----:B------:R-:W-:-:S03]  /*3c9e0*/  SHF.R.S32.HI R127, RZ, 0x5, R138 ;  /* 0x00000005ff7f7819 */ /* 0x000fc6000001148a */
[----:B------:R-:W-:Y:S04]  /*3c9f0*/  LDGSTS.E [R2+0x14100], desc[UR32][R132.64], P0 ;  /* 0x1410000084027fae */ /* 0x000fe80008121860 */
[----:B------:R-:W-:Y:S04]  /*3ca00*/  LDGSTS.E [R2+0x14500], desc[UR32][R182.64], P0 ;  /* 0x14500000b6027fae */ /* 0x000fe80008121860 */
[----:B------:R-:W-:Y:S01]  /*3ca10*/  LDGSTS.E [R2+0x14900], desc[UR32][R130.64], P0 ;  /* 0x1490000082027fae */ /* 0x000fe20008121860 */
[----:B--2---:R-:W-:Y:S02]  /*3ca20*/  IADD3 R141, P1, R141, UR15, RZ ;  /* 0x0000000f8d8d7c10 */ /* 0x004fe4000ff3e0ff */
[----:B----4-:R-:W-:-:S03]  /*3ca30*/  IADD3 R139, P2, R139, UR15, RZ ;  /* 0x0000000f8b8b7c10 */ /* 0x010fc6000ff5e0ff */
[----:B------:R-:W-:Y:S04]  /*3ca40*/  STL [R1+0x1be4], R141 ;  /* 0x001be48d01007387 */ /* 0x000fe80000100800 */
[----:B------:R-:W5:Y:S01]  /*3ca50*/  LDL.LU R122, [R1+0x1e9c] ;  /* 0x001e9c00017a7983 */ /* 0x000f620000300800 */
[----:B------:R-:W-:-:S03]  /*3ca60*/  IADD3.X R142, R142, UR11, RZ, P1, !PT ;  /* 0x0000000b8e8e7c10 */ /* 0x000fc60008ffe4ff */
[----:B------:R-:W5:Y:S04]  /*3ca70*/  LDL.LU R123, [R1+0x1e98] ;  /* 0x001e9800017b7983 */ /* 0x000f680000300800 */
[----:B------:R-:W5:Y:S04]  /*3ca80*/  LDL.LU R220, [R1+0x1e94] ;  /* 0x001e940001dc7983 */ /* 0x000f680000300800 */
[----:B------:R-:W5:Y:S04]  /*3ca90*/  LDL.LU R221, [R1+0x1e90] ;  /* 0x001e900001dd7983 */ /* 0x000f680000300800 */
[----:B------:R-:W-:Y:S04]  /*3caa0*/  STL [R1+0x1be0], R139 ;  /* 0x001be08b01007387 */ /* 0x000fe80000100800 */
[----:B------:R-:W-:Y:S04]  /*3cab0*/  STL [R1+0x1bdc], R142 ;  /* 0x001bdc8e01007387 */ /* 0x000fe80000100800 */
[----:B------:R-:W-:Y:S04]  /*3cac0*/  STL.64 [R1+0x16a0], R242 ;  /* 0x0016a0f201007387 */ /* 0x000fe80000100a00 */
[----:B------:R-:W5:Y:S04]  /*3cad0*/  LDL.LU R222, [R1+0x1e8c] ;  /* 0x001e8c0001de7983 */ /* 0x000f680000300800 */
[----:B------:R-:W5:Y:S04]  /*3cae0*/  LDL.LU R223, [R1+0x1e88] ;  /* 0x001e880001df7983 */ /* 0x000f680000300800 */
[----:B------:R-:W-:Y:S04]  /*3caf0*/  STL.64 [R1+0x1698], R240 ;  /* 0x001698f001007387 */ /* 0x000fe80000100a00 */
[----:B------:R-:W5:Y:S04]  /*3cb00*/  LDL.LU R112, [R1+0x1e84] ;  /* 0x001e840001707983 */ /* 0x000f680000300800 */
[----:B------:R-:W5:Y:S04]  /*3cb10*/  LDL.LU R113, [R1+0x1e80] ;  /* 0x001e800001717983 */ /* 0x000f680000300800 */
[----:B------:R-:W5:Y:S04]  /*3cb20*/  LDL.LU R114, [R1+0x1e7c] ;  /* 0x001e7c0001727983 */ /* 0x000f680000300800 */
[----:B------:R-:W5:Y:S04]  /*3cb30*/  LDL.LU R115, [R1+0x1e78] ;  /* 0x001e780001737983 */ /* 0x000f680000300800 */
[----:B------:R-:W5:Y:S04]  /*3cb40*/  LDL.LU R108, [R1+0x1e74] ;  /* 0x001e7400016c7983 */ /* 0x000f680000300800 */
[----:B------:R-:W5:Y:S04]  /*3cb50*/  LDL.LU R109, [R1+0x1e70] ;  /* 0x001e7000016d7983 */ /* 0x000f680000300800 */
[----:B------:R-:W-:Y:S04]  /*3cb60*/  STL.64 [R1+0x1690], R238 ;  /* 0x001690ee01007387 */ /* 0x000fe80000100a00 */
[----:B------:R-:W5:Y:S04]  /*3cb70*/  LDL.LU R110, [R1+0x1e6c] ;  /* 0x001e6c00016e7983 */ /* 0x000f680000300800 */
[----:B------:R-:W5:Y:S04]  /*3cb80*/  LDL.LU R111, [R1+0x1e68] ;  /* 0x001e6800016f7983 */ /* 0x000f680000300800 */
[----:B------:R-:W-:Y:S04]  /*3cb90*/  STL.64 [R1+0x1688], R236 ;  /* 0x001688ec01007387 */ /* 0x000fe80000100a00 */
[----:B------:R-:W5:Y:S04]  /*3cba0*/  LDL.LU R56, [R1+0x1e64] ;  /* 0x001e640001387983 */ /* 0x000f680000300800 */
[----:B------:R-:W5:Y:S04]  /*3cbb0*/  LDL.LU R57, [R1+0x1e60] ;  /* 0x001e600001397983 */ /* 0x000f680000300800 */
[----:B------:R1:W-:Y:S04]  /*3cbc0*/  STL.64 [R1+0x1680], R136 ;  /* 0x0016808801007387 */ /* 0x0003e80000100a00 */
        /* <DEDUP_REMOVED lines=30> */
[----:B------:R-:W-:Y:S04]  /*3cdb0*/  STL.64 [R1+0x1630], R172 ;  /* 0x001630ac01007387 */ /* 0x000fe80000100a00 */
        /* <DEDUP_REMOVED lines=16> */
[----:B------:R-:W-:Y:S04]  /*3cec0*/  STL.64 [R1+0x1608], R152 ;  /* 0x0016089801007387 */ /* 0x000fe80000100a00 */
[----:B------:R-:W-:Y:S04]  /*3ced0*/  STL.64 [R1+0x1600], R148 ;  /* 0x0016009401007387 */ /* 0x000fe80000100a00 */
[----:B------:R-:W-:Y:S04]  /*3cee0*/  STL.64 [R1+0x15f8], R146 ;  /* 0x0015f89201007387 */ /* 0x000fe80000100a00 */
[----:B------:R-:W-:Y:S04]  /*3cef0*/  STL.64 [R1+0x15f0], R144 ;  /* 0x0015f09001007387 */ /* 0x000fe80000100a00 */
[----:B-1----:R-:W4:Y:S04]  /*3cf00*/  LDL.LU R137, [R1+0x1bd8] ;  /* 0x001bd80001897983 */ /* 0x002f280000300800 */
[----:B------:R-:W4:Y:S04]  /*3cf10*/  LDL.LU R140, [R1+0x1bd4] ;  /* 0x001bd400018c7983 */ /* 0x000f280000300800 */
[----:B--2---:R-:W2:Y:S04]  /*3cf20*/  LDL.LU R135, [R1+0x1bd0] ;  /* 0x001bd00001877983 */ /* 0x004ea80000300800 */
[----:B------:R-:W2:Y:S04]  /*3cf30*/  LDL.LU R138, [R1+0x1bcc] ;  /* 0x001bcc00018a7983 */ /* 0x000ea80000300800 */
[----:B---3--:R-:W3:Y:S04]  /*3cf40*/  LDL.LU R133, [R1+0x1bc8] ;  /* 0x001bc80001857983 */ /* 0x008ee80000300800 */
[----:B------:R-:W3:Y:S04]  /*3cf50*/  LDL.LU R136, [R1+0x1bc4] ;  /* 0x001bc40001887983 */ /* 0x000ee80000300800 */
[----:B----4-:R-:W4:Y:S01]  /*3cf60*/  LDL.LU R131, [R1+0x1bc0] ;  /* 0x001bc00001837983 */ /* 0x010f220000300800 */
[----:B------:R-:W-:Y:S01]  /*3cf70*/  IMAD.SHL.U32 R3, R143, 0x4, RZ ;  /* 0x000000048f037824 */ /* 0x000fe200078e00ff */
[----:B------:R-:W-:-:S02]  /*3cf80*/  SGXT R127, R127, 0x1 ;  /* 0x000000017f7f781a */ /* 0x000fc40000000200 */
[----:B------:R-:W-:Y:S04]  /*3cf90*/  LDGSTS.E [R2+0x14d00], desc[UR32][R128.64], P0 ;  /* 0x14d0000080027fae */ /* 0x000fe80008121860 */
[----:B------:R-:W-:Y:S01]  /*3cfa0*/  LDGSTS.E [R2+0x15100], desc[UR32][R180.64], P0 ;  /* 0x15100000b4027fae */ /* 0x000fe20008121860 */
[----:B------:R-:W-:-:S03]  /*3cfb0*/  LOP3.LUT R3, R3, 0x90, R127, 0x78, !PT ;  /* 0x0000009003037812 */ /* 0x000fc600078e787f */
[----:B------:R-:W-:Y:S04]  /*3cfc0*/  LDGSTS.E [R2+0x15500], desc[UR32][R176.64], P0 ;  /* 0x15500000b0027fae */ /* 0x000fe80008121860 */
[----:B------:R-:W-:Y:S04]  /*3cfd0*/  LDGSTS.E [R2+0x15900], desc[UR32][R172.64], P0 ;  /* 0x15900000ac027fae */ /* 0x000fe80008121860 */
[----:B------:R-:W-:Y:S01]  /*3cfe0*/  LDGSTS.E [R2+0x15d00], desc[UR32][R168.64], P0 ;  /* 0x15d00000a8027fae */ /* 0x000fe20008121860 */
[----:B------:R-:W-:-:S03]  /*3cff0*/  LOP3.LUT R3, R3, 0x40, RZ, 0x3c, !PT ;  /* 0x0000004003037812 */ /* 0x000fc600078e3cff */
[----:B------:R-:W-:Y:S04]  /*3d000*/  LDGSTS.E [R2+0x16100], desc[UR32][R164.64], P0 ;  /* 0x16100000a4027fae */ /* 0x000fe80008121860 */
[----:B------:R-:W4:Y:S04]  /*3d010*/  LDL.LU R129, [R1+0x1bb8] ;  /* 0x001bb80001817983 */ /* 0x000f280000300800 */
        /* <DEDUP_REMOVED lines=12> */
[----:B------:R1:W-:Y:S02]  /*3d0e0*/  LDGSTS.E [R2+0x17d00], desc[UR32][R124.64], P0 ;  /* 0x17d000007c027fae */ /* 0x0003e40008121860 */
[----:B-1----:R-:W-:-:S02]  /*3d0f0*/  IMAD.MOV.U32 R124, RZ, RZ, R141 ;  /* 0x000000ffff7c7224 */ /* 0x002fc400078e008d */
[----:B------:R-:W-:-:S05]  /*3d100*/  IMAD.MOV.U32 R125, RZ, RZ, R142 ;  /* 0x000000ffff7d7224 */ /* 0x000fca00078e008e */
[----:B------:R1:W-:Y:S02]  /*3d110*/  LDGSTS.E [R3+0x10200], desc[UR32][R124.64], P0 ;  /* 0x102000007c037fae */ /* 0x0003e40008121860 */
[----:B-1----:R-:W-:Y:S01]  /*3d120*/  IMAD.MOV.U32 R124, RZ, RZ, R139 ;  /* 0x000000ffff7c7224 */ /* 0x002fe200078e008b */
[----:B------:R-:W-:Y:S02]  /*3d130*/  IADD3 R137, P1, R137, UR15, RZ ;  /* 0x0000000f89897c10 */ /* 0x000fe4000ff3e0ff */
[----:B------:R-:W-:-:S03]  /*3d140*/  IADD3.X R140, R140, UR11, RZ, P2, !PT ;  /* 0x0000000b8c8c7c10 */ /* 0x000fc600097fe4ff */
[----:B------:R1:W-:Y:S01]  /*3d150*/  STL [R1+0x1bd8], R137 ;  /* 0x001bd88901007387 */ /* 0x0003e20000100800 */
[----:B--2---:R-:W-:-:S03]  /*3d160*/  IADD3 R135, P2, R135, UR15, RZ ;  /* 0x0000000f87877c10 */ /* 0x004fc6000ff5e0ff */
[----:B------:R-:W-:Y:S01]  /*3d170*/  STL [R1+0x1bd4], R140 ;  /* 0x001bd48c01007387 */ /* 0x000fe20000100800 */
[----:B------:R-:W-:-:S03]  /*3d180*/  IADD3.X R138, R138, UR11, RZ, P1, !PT ;  /* 0x0000000b8a8a7c10 */ /* 0x000fc60008ffe4ff */
[----:B------:R-:W-:Y:S01]  /*3d190*/  STL [R1+0x1bd0], R135 ;  /* 0x001bd08701007387 */ /* 0x000fe20000100800 */
[----:B---3--:R-:W-:-:S03]  /*3d1a0*/  IADD3 R133, P1, R133, UR15, RZ ;  /* 0x0000000f85857c10 */ /* 0x008fc6000ff3e0ff */
[----:B------:R-:W-:Y:S01]  /*3d1b0*/  STL [R1+0x1bcc], R138 ;  /* 0x001bcc8a01007387 */ /* 0x000fe20000100800 */
[----:B------:R-:W-:-:S03]  /*3d1c0*/  IADD3.X R136, R136, UR11, RZ, P2, !PT ;  /* 0x0000000b88887c10 */ /* 0x000fc600097fe4ff */
[----:B------:R-:W2:Y:S01]  /*3d1d0*/  LDL.LU R141, [R1+0x1ba4] ;  /* 0x001ba400018d7983 */ /* 0x000ea20000300800 */
[----:B----4-:R-:W-:-:S03]  /*3d1e0*/  IADD3 R131, P2, R131, UR15, RZ ;  /* 0x0000000f83837c10 */ /* 0x010fc6000ff5e0ff */
[----:B------:R-:W-:Y:S04]  /*3d1f0*/  STL [R1+0x1bc8], R133 ;  /* 0x001bc88501007387 */ /* 0x000fe80000100800 */
[----:B------:R3:W-:Y:S04]  /*3d200*/  STL [R1+0x1bc4], R136 ;  /* 0x001bc48801007387 */ /* 0x0007e80000100800 */
[----:B------:R-:W4:Y:S04]  /*3d210*/  LDL.LU R139, [R1+0x1ba0] ;  /* 0x001ba000018b7983 */ /* 0x000f280000300800 */
[----:B------:R-:W-:Y:S04]  /*3d220*/  STL [R1+0x1bc0], R131 ;  /* 0x001bc08301007387 */ /* 0x000fe80000100800 */
[----:B------:R-:W4:Y:S01]  /*3d230*/  LDL.LU R142, [R1+0x1b9c] ;  /* 0x001b9c00018e7983 */ /* 0x000f220000300800 */
[----:B------:R-:W-:-:S05]  /*3d240*/  IMAD.MOV.U32 R125, RZ, RZ, R140 ;  /* 0x000000ffff7d7224 */ /* 0x000fca00078e008c */
[----:B------:R1:W-:Y:S01]  /*3d250*/  LDGSTS.E [R3+0x10600], desc[UR32][R124.64], P0 ;  /* 0x106000007c037fae */ /* 0x0003e20008121860 */
[----:B------:R-:W-:Y:S02]  /*3d260*/  IADD3 R129, P3, R129, UR15, RZ ;  /* 0x0000000f81817c10 */ /* 0x000fe4000ff7e0ff */
[----:B------:R-:W-:Y:S01]  /*3d270*/  IADD3.X R134, R134, UR11, RZ, P1, !PT ;  /* 0x0000000b86867c10 */ /* 0x000fe20008ffe4ff */
[----:B-1----:R-:W-:Y:S01]  /*3d280*/  IMAD.MOV.U32 R124, RZ, RZ, R137 ;  /* 0x000000ffff7c7224 */ /* 0x002fe200078e0089 */
[----:B------:R-:W-:-:S03]  /*3d290*/  IADD3 R127, P1, R127, UR15, RZ ;  /* 0x0000000f7f7f7c10 */ /* 0x000fc6000ff3e0ff */
[----:B------:R1:W-:Y:S01]  /*3d2a0*/  STL [R1+0x1bbc], R134 ;  /* 0x001bbc8601007387 */ /* 0x0003e20000100800 */
[----:B------:R-:W-:-:S03]  /*3d2b0*/  IMAD.MOV.U32 R125, RZ, RZ, R138 ;  /* 0x000000ffff7d7224 */ /* 0x000fc600078e008a */
[----:B------:R-:W-:Y:S01]  /*3d2c0*/  STL [R1+0x1bb8], R129 ;  /* 0x001bb88101007387 */ /* 0x000fe20000100800 */
[----:B------:R-:W-:-:S03]  /*3d2d0*/  IADD3.X R132, R132, UR11, RZ, P2, !PT ;  /* 0x0000000b84847c10 */ /* 0x000fc600097fe4ff */
[----:B------:R-:W-:Y:S01]  /*3d2e0*/  STL [R1+0x1bb0], R127 ;  /* 0x001bb07f01007387 */ /* 0x000fe20000100800 */
[----:B------:R-:W-:-:S03]  /*3d2f0*/  IADD3.X R130, R130, UR11, RZ, P3, !PT ;  /* 0x0000000b82827c10 */ /* 0x000fc60009ffe4ff */
[----:B------:R1:W-:Y:S01]  /*3d300*/  STL [R1+0x1bb4], R132 ;  /* 0x001bb48401007387 */ /* 0x0003e20000100800 */
[----:B------:R-:W-:Y:S01]  /*3d310*/  IMAD.MOV.U32 R243, RZ, RZ, R78 ;  /* 0x000000fffff37224 */ /* 0x000fe200078e004e */
[----:B------:R-:W-:Y:S02]  /*3d320*/  IADD3.X R128, R128, UR11, RZ, P1, !PT ;  /* 0x0000000b80807c10 */ /* 0x000fe40008ffe4ff */
[----:B------:R1:W-:Y:S01]  /*3d330*/  STL [R1+0x1bac], R130 ;  /* 0x001bac8201007387 */ /* 0x0003e20000100800 */
[----:B------:R-:W-:-:S03]  /*3d340*/  IMAD.MOV.U32 R242, RZ, RZ, R79 ;  /* 0x000000fffff27224 */ /* 0x000fc600078e004f */
[----:B------:R1:W-:Y:S01]  /*3d350*/  STL [R1+0x1ba8], R128 ;  /* 0x001ba88001007387 */ /* 0x0003e20000100800 */
[----:B------:R-:W-:-:S03]  /*3d360*/  IMAD.MOV.U32 R241, RZ, RZ, R72 ;  /* 0x000000fffff17224 */ /* 0x000fc600078e0048 */
[----:B------:R3:W-:Y:S01]  /*3d370*/  LDGSTS.E [R3+0x10a00], desc[UR32][R124.64], P0 ;  /* 0x10a000007c037fae */ /* 0x0007e20008121860 */
[----:B------:R-:W-:Y:S02]  /*3d380*/  IMAD.MOV.U32 R240, RZ, RZ, R73 ;  /* 0x000000fffff07224 */ /* 0x000fe400078e0049 */
[----:B------:R-:W-:Y:S02]  /*3d390*/  IMAD.MOV.U32 R239, RZ, RZ, R74 ;  /* 0x000000ffffef7224 */ /* 0x000fe400078e004a */
[----:B------:R-:W-:Y:S02]  /*3d3a0*/  IMAD.MOV.U32 R238, RZ, RZ, R75 ;  /* 0x000000ffffee7224 */ /* 0x000fe400078e004b */
[----:B---3--:R-:W-:Y:S02]  /*3d3b0*/  IMAD.MOV.U32 R124, RZ, RZ, R135 ;  /* 0x000000ffff7c7224 */ /* 0x008fe400078e0087 */
[----:B------:R-:W-:Y:S02]  /*3d3c0*/  IMAD.MOV.U32 R125, RZ, RZ, R136 ;  /* 0x000000ffff7d7224 */ /* 0x000fe400078e0088 */
        /* <DEDUP_REMOVED lines=11> */
[----:B-1----:R-:W-:Y:S02]  /*3d480*/  IMAD.MOV.U32 R134, RZ, RZ, R67 ;  /* 0x000000ffff867224 */ /* 0x002fe400078e0043 */
[----:B---3--:R-:W-:Y:S02]  /*3d490*/  IMAD.MOV.U32 R124, RZ, RZ, R131 ;  /* 0x000000ffff7c7224 */ /* 0x008fe400078e0083 */
        /* <DEDUP_REMOVED lines=16> */
[----:B------:R-:W-:-:S02]  /*3d5a0*/  IMAD.MOV.U32 R181, RZ, RZ, R42 ;  /* 0x000000ffffb57224 */ /* 0x000fc400078e002a */
[----:B------:R-:W-:Y:S02]  /*3d5b0*/  IMAD.MOV.U32 R180, RZ, RZ, R43 ;  /* 0x000000ffffb47224 */ /* 0x000fe400078e002b */
[----:B------:R-:W-:Y:S01]  /*3d5c0*/  IMAD.MOV.U32 R177, RZ, RZ, R36 ;  /* 0x000000ffffb17224 */ /* 0x000fe200078e0024 */
[----:B------:R-:W1:Y:S01]  /*3d5d0*/  S2R R138, SR_TID.X ;  /* 0x00000000008a7919 */ /* 0x000e620000002100 */
        /* <DEDUP_REMOVED lines=18> */
[----:B------:R3:W-:Y:S01]  /*3d700*/  LDGSTS.E [R3+0x11e00], desc[UR32][R124.64], P0 ;  /* 0x11e000007c037fae */ /* 0x0007e20008121860 */
[----:B------:R-:W-:Y:S02]  /*3d710*/  IMAD.MOV.U32 R145, RZ, RZ, R26 ;  /* 0x000000ffff917224 */ /* 0x000fe400078e001a */
[----:B------:R-:W-:Y:S01]  /*3d720*/  IMAD.MOV.U32 R144, RZ, RZ, R27 ;  /* 0x000000ffff907224 */ /* 0x000fe200078e001b */
[----:B------:R-:W-:Y:S01]  /*3d730*/  LDGSTS.E [R3+0x12200], desc[UR32][R242.64], P0 ;  /* 0x12200000f2037fae */ /* 0x000fe20008121860 */
[----:B-1----:R-:W-:-:S03]  /*3d740*/  LOP3.LUT R143, R138, 0x1f, RZ, 0xc0, !PT ;  /* 0x0000001f8a8f7812 */ /* 0x002fc600078ec0ff */
[----:B------:R-:W-:Y:S01]  /*3d750*/  LDGSTS.E [R3+0x12600], desc[UR32][R240.64], P0 ;  /* 0x12600000f0037fae */ /* 0x000fe20008121860 */
[----:B---3--:R-:W-:-:S03]  /*3d760*/  IMAD.MOV.U32 R125, RZ, RZ, R20 ;  /* 0x000000ffff7d7224 */ /* 0x008fc600078e0014 */
        /* <DEDUP_REMOVED lines=69> */
[----:B------:R-:W-:Y:S01]  /*3dbc0*/  STL.64 [R1+0x1550], R156 ;  /* 0x0015509c01007387 */ /* 0x000fe20000100a00 */
[----:B------:R-:W-:-:S03]  /*3dbd0*/  IMAD.MOV.U32 R124, RZ, RZ, R21 ;  /* 0x000000ffff7c7224 */ /* 0x000fc600078e0015 */
[----:B------:R-:W5:Y:S04]  /*3dbe0*/  LDL.LU R26, [R1+0x1d2c] ;  /* 0x001d2c00011a7983 */ /* 0x000f680000300800 */
[----:B------:R-:W5:Y:S04]  /*3dbf0*/  LDL.LU R27, [R1+0x1d28] ;  /* 0x001d2800011b7983 */ /* 0x000f680000300800 */
[----:B------:R-:W-:Y:S04]  /*3dc00*/  STL.64 [R1+0x1548], R152 ;  /* 0x0015489801007387 */ /* 0x000fe80000100a00 */
[----:B------:R-:W5:Y:S01]  /*3dc10*/  LDL.LU R20, [R1+0x1d24] ;  /* 0x001d240001147983 */ /* 0x000f620000300800 */
[----:B------:R-:W-:-:S03]  /*3dc20*/  SHF.R.S32.HI R127, RZ, 0x5, R138 ;  /* 0x00000005ff7f7819 */ /* 0x000fc6000001148a */
[----:B------:R-:W5:Y:S04]  /*3dc30*/  LDL.LU R21, [R1+0x1d20] ;  /* 0x001d200001157983 */ /* 0x000f680000300800 */
[----:B------:R-:W-:Y:S04]  /*3dc40*/  STL.64 [R1+0x1540], R148 ;  /* 0x0015409401007387 */ /* 0x000fe80000100a00 */
[----:B------:R-:W-:Y:S04]  /*3dc50*/  STL.64 [R1+0x1538], R146 ;  /* 0x0015389201007387 */ /* 0x000fe80000100a00 */
[----:B------:R-:W-:Y:S04]  /*3dc60*/  STL.64 [R1+0x1530], R144 ;  /* 0x0015309001007387 */ /* 0x000fe80000100a00 */
[----:B------:R-:W-:Y:S01]  /*3dc70*/  LDGSTS.E [R3+0x12e00], desc[UR32][R236.64], P0 ;  /* 0x12e00000ec037fae */ /* 0x000fe20008121860 */
[----:B------:R-:W-:-:S03]  /*3dc80*/  SGXT R127, R127, 0x1 ;  /* 0x000000017f7f781a */ /* 0x000fc60000000200 */
[----:B------:R4:W-:Y:S01]  /*3dc90*/  STL.64 [R1+0x1528], R124 ;  /* 0x0015287c01007387 */ /* 0x0009e20000100a00 */
[----:B------:R-:W-:-:S03]  /*3dca0*/  IMAD.SHL.U32 R2, R143, 0x4, RZ ;  /* 0x000000048f027824 */ /* 0x000fc600078e00ff */
[----:B------:R-:W-:Y:S04]  /*3dcb0*/  LDGSTS.E [R3+0x13200], desc[UR32][R136.64], P0 ;  /* 0x1320000088037fae */ /* 0x000fe80008121860 */
[----:B------:R-:W-:Y:S04]  /*3dcc0*/  LDGSTS.E [R3+0x13600], desc[UR32][R186.64], P0 ;  /* 0x13600000ba037fae */ /* 0x000fe80008121860 */
[----:B------:R-:W-:Y:S04]  /*3dcd0*/  LDGSTS.E [R3+0x13a00], desc[UR32][R134.64], P0 ;  /* 0x13a0000086037fae */ /* 0x000fe80008121860 */
[----:B-1----:R-:W4:Y:S04]  /*3dce0*/  LDL.LU R137, [R1+0x1b98] ;  /* 0x001b980001897983 */ /* 0x002f280000300800 */
[----:B------:R-:W4:Y:S04]  /*3dcf0*/  LDL.LU R140, [R1+0x1b94] ;  /* 0x001b9400018c7983 */ /* 0x000f280000300800 */
[----:B--2---:R-:W2:Y:S04]  /*3dd00*/  LDL.LU R135, [R1+0x1b90] ;  /* 0x001b900001877983 */ /* 0x004ea80000300800 */
[----:B------:R-:W-:Y:S04]  /*3dd10*/  LDGSTS.E [R3+0x13e00], desc[UR32][R132.64], P0 ;  /* 0x13e0000084037fae */ /* 0x000fe80008121860 */
[----:B------:R-:W2:Y:S01]  /*3dd20*/  LDL.LU R138, [R1+0x1b8c] ;  /* 0x001b8c00018a7983 */ /* 0x000ea20000300800 */
[----:B------:R-:W-:-:S03]  /*3dd30*/  LOP3.LUT R2, R2, 0x90, R127, 0x78, !PT ;  /* 0x0000009002027812 */ /* 0x000fc600078e787f */
[----:B------:R-:W-:Y:S04]  /*3dd40*/  LDGSTS.E [R3+0x14200], desc[UR32][R130.64], P0 ;  /* 0x1420000082037fae */ /* 0x000fe80008121860 */
[----:B---3--:R-:W3:Y:S04]  /*3dd50*/  LDL.LU R133, [R1+0x1b88] ;  /* 0x001b880001857983 */ /* 0x008ee80000300800 */
[----:B------:R-:W3:Y:S04]  /*3dd60*/  LDL.LU R136, [R1+0x1b84] ;  /* 0x001b840001887983 */ /* 0x000ee80000300800 */
[----:B------:R-:W-:Y:S04]  /*3dd70*/  LDGSTS.E [R3+0x14600], desc[UR32][R128.64], P0 ;  /* 0x1460000080037fae */ /* 0x000fe80008121860 */
[----:B----4-:R-:W4:Y:S04]  /*3dd80*/  LDL.LU R131, [R1+0x1b80] ;  /* 0x001b800001837983 */ /* 0x010f280000300800 */
[----:B------:R-:W-:Y:S04]  /*3dd90*/  LDGSTS.E [R3+0x14a00], desc[UR32][R184.64], P0 ;  /* 0x14a00000b8037fae */ /* 0x000fe80008121860 */
[----:B------:R-:W4:Y:S04]  /*3dda0*/  LDL.LU R129, [R1+0x1b78] ;  /* 0x001b780001817983 */ /* 0x000f280000300800 */
[----:B------:R-:W4:Y:S04]  /*3ddb0*/  LDL.LU R127, [R1+0x1b70] ;  /* 0x001b7000017f7983 */ /* 0x000f280000300800 */
[----:B------:R-:W4:Y:S04]  /*3ddc0*/  LDL.LU R134, [R1+0x1b7c] ;  /* 0x001b7c0001867983 */ /* 0x000f280000300800 */
[----:B------:R-:W4:Y:S04]  /*3ddd0*/  LDL.LU R132, [R1+0x1b74] ;  /* 0x001b740001847983 */ /* 0x000f280000300800 */
[----:B------:R-:W4:Y:S04]  /*3dde0*/  LDL.LU R130, [R1+0x1b6c] ;  /* 0x001b6c0001827983 */ /* 0x000f280000300800 */
[----:B------:R-:W4:Y:S04]  /*3ddf0*/  LDL.LU R128, [R1+0x1b68] ;  /* 0x001b680001807983 */ /* 0x000f280000300800 */
[----:B------:R-:W-:Y:S04]  /*3de00*/  LDGSTS.E [R3+0x14e00], desc[UR32][R182.64], P0 ;  /* 0x14e00000b6037fae */ /* 0x000fe80008121860 */
[----:B------:R-:W-:Y:S04]  /*3de10*/  LDGSTS.E [R3+0x15200], desc[UR32][R180.64], P0 ;  /* 0x15200000b4037fae */ /* 0x000fe80008121860 */
[----:B------:R-:W-:Y:S04]  /*3de20*/  LDGSTS.E [R3+0x15600], desc[UR32][R176.64], P0 ;  /* 0x15600000b0037fae */ /* 0x000fe80008121860 */
[----:B------:R-:W-:Y:S04]  /*3de30*/  LDGSTS.E [R3+0x15a00], desc[UR32][R172.64], P0 ;  /* 0x15a00000ac037fae */ /* 0x000fe80008121860 */
[----:B------:R-:W-:Y:S01]  /*3de40*/  LDGSTS.E [R3+0x15e00], desc[UR32][R168.64], P0 ;  /* 0x15e00000a8037fae */ /* 0x000fe20008121860 */
[----:B------:R-:W-:-:S03]  /*3de50*/  LOP3.LUT R2, R2, 0x60, RZ, 0x3c, !PT ;  /* 0x0000006002027812 */ /* 0x000fc600078e3cff */
[----:B------:R-:W-:Y:S04]  /*3de60*/  LDGSTS.E [R3+0x16200], desc[UR32][R164.64], P0 ;  /* 0x16200000a4037fae */ /* 0x000fe80008121860 */
[----:B------:R-:W-:Y:S04]  /*3de70*/  LDGSTS.E [R3+0x16600], desc[UR32][R160.64], P0 ;  /* 0x16600000a0037fae */ /* 0x000fe80008121860 */
[----:B------:R-:W-:Y:S04]  /*3de80*/  LDGSTS.E [R3+0x16a00], desc[UR32][R156.64], P0 ;  /* 0x16a000009c037fae */ /* 0x000fe80008121860 */
[----:B------:R-:W-:Y:S04]  /*3de90*/  LDGSTS.E [R3+0x16e00], desc[UR32][R152.64], P0 ;  /* 0x16e0000098037fae */ /* 0x000fe80008121860 */
[----:B------:R-:W-:Y:S01]  /*3dea0*/  LDGSTS.E [R3+0x17200], desc[UR32][R148.64], P0 ;  /* 0x1720000094037fae */ /* 0x000fe20008121860 */
[----:B------:R-:W-:-:S03]  /*3deb0*/  VIADD R2, R2, UR18 ;  /* 0x0000001202027c36 */ /* 0x000fc60008000000 */
[----:B------:R-:W-:Y:S04]  /*3dec0*/  LDGSTS.E [R3+0x17600], desc[UR32][R146.64], P0 ;  /* 0x1760000092037fae */ /* 0x000fe80008121860 */
[----:B------:R-:W-:Y:S04]  /*3ded0*/  LDGSTS.E [R3+0x17a00], desc[UR32][R144.64], P0 ;  /* 0x17a0000090037fae */ /* 0x000fe80008121860 */
[----:B------:R1:W-:Y:S02]  /*3dee0*/  LDGSTS.E [R3+0x17e00], desc[UR32][R124.64], P0 ;  /* 0x17e000007c037fae */ /* 0x0003e40008121860 */
[----:B-1----:R-:W-:-:S02]  /*3def0*/  IMAD.MOV.U32 R124, RZ, RZ, R141 ;  /* 0x000000ffff7c7224 */ /* 0x002fc400078e008d */
[----:B------:R-:W-:-:S05]  /*3df00*/  IMAD.MOV.U32 R125, RZ, RZ, R142 ;  /* 0x000000ffff7d7224 */ /* 0x000fca00078e008e */
[----:B------:R1:W-:Y:S01]  /*3df10*/  LDGSTS.E [R2+0x10300], desc[UR32][R124.64], P0 ;  /* 0x103000007c027fae */ /* 0x0003e20008121860 */
[----:B------:R-:W-:Y:S02]  /*3df20*/  IMAD.MOV.U32 R237, RZ, RZ, R22 ;  /* 0x000000ffffed7224 */ /* 0x000fe400078e0016 */
[----:B------:R-:W-:Y:S02]  /*3df30*/  IMAD.MOV.U32 R236, RZ, RZ, R23 ;  /* 0x000000ffffec7224 */ /* 0x000fe400078e0017 */
[----:B-1----:R-:W-:Y:S02]  /*3df40*/  IMAD.MOV.U32 R124, RZ, RZ, R139 ;  /* 0x000000ffff7c7224 */ /* 0x002fe400078e008b */
        /* <DEDUP_REMOVED lines=31> */
[----:B------:R-:W-:Y:S01]  /*3e140*/  IMAD.MOV.U32 R139, RZ, RZ, R166 ;  /* 0x000000ffff8b7224 */ /* 0x000fe200078e00a6 */
[----:B------:R-:W-:-:S04]  /*3e150*/  UIADD3 UR4, UR4, 0x1, URZ ;  /* 0x0000000104047890 */ /* 0x000fc8000fffe03f */
[----:B------:R-:W-:Y:S01]  /*3e160*/  UISETP.NE.U32.AND UP0, UPT, UR4, UR10, UPT ;  /* 0x0000000a0400728c */ /* 0x000fe2000bf05070 */
[----:B------:R-:W-:Y:S02]  /*3e170*/  IADD3 R137, P1, R137, UR15, RZ ;  /* 0x0000000f89897c10 */ /* 0x000fe4000ff3e0ff */
[----:B------:R-:W-:Y:S02]  /*3e180*/  IADD3.X R140, R140, UR11, RZ, P2, !PT ;  /* 0x0000000b8c8c7c10 */ /* 0x000fe400097fe4ff */
[----:B--2---:R-:W-:Y:S01]  /*3e190*/  IADD3 R135, P2, R135, UR15, RZ ;  /* 0x0000000f87877c10 */ /* 0x004fe2000ff5e0ff */
[----:B------:R-:W-:Y:S01]  /*3e1a0*/  STL [R1+0x1b98], R137 ;  /* 0x001b988901007387 */ /* 0x000fe20000100800 */
[----:B------:R-:W-:-:S03]  /*3e1b0*/  IADD3.X R138, R138, UR11, RZ, P1, !PT ;  /* 0x0000000b8a8a7c10 */ /* 0x000fc60008ffe4ff */
[----:B------:R1:W-:Y:S01]  /*3e1c0*/  STL [R1+0x1b94], R140 ;  /* 0x001b948c01007387 */ /* 0x0003e20000100800 */
[----:B---3--:R-:W-:-:S03]  /*3e1d0*/  IADD3 R133, P1, R133, UR15, RZ ;  /* 0x0000000f85857c10 */ /* 0x008fc6000ff3e0ff */
[----:B------:R-:W-:Y:S01]  /*3e1e0*/  STL [R1+0x1b90], R135 ;  /* 0x001b908701007387 */ /* 0x000fe20000100800 */
[----:B------:R-:W-:-:S03]  /*3e1f0*/  IADD3.X R136, R136, UR11, RZ, P2, !PT ;  /* 0x0000000b88887c10 */ /* 0x000fc600097fe4ff */
[----:B------:R2:W-:Y:S01]  /*3e200*/  STL [R1+0x1b8c], R138 ;  /* 0x001b8c8a01007387 */ /* 0x0005e20000100800 */
[----:B------:R-:W-:-:S03]  /*3e210*/  IMAD.MOV.U32 R125, RZ, RZ, R140 ;  /* 0x000000ffff7d7224 */ /* 0x000fc600078e008c */
[----:B------:R-:W-:Y:S01]  /*3e220*/  STL [R1+0x1b88], R133 ;  /* 0x001b888501007387 */ /* 0x000fe20000100800 */
[----:B----4-:R-:W-:-:S03]  /*3e230*/  IADD3 R131, P2, R131, UR15, RZ ;  /* 0x0000000f83837c10 */ /* 0x010fc6000ff5e0ff */
[----:B------:R3:W-:Y:S01]  /*3e240*/  STL [R1+0x1b84], R136 ;  /* 0x001b848801007387 */ /* 0x0007e20000100800 */
[----:B------:R-:W-:-:S03]  /*3e250*/  IADD3 R129, P3, R129, UR15, RZ ;  /* 0x0000000f81817c10 */ /* 0x000fc6000ff7e0ff */
[----:B------:R-:W-:Y:S04]  /*3e260*/  STL [R1+0x1b80], R131 ;  /* 0x001b808301007387 */ /* 0x000fe80000100800 */
[----:B------:R4:W-:Y:S01]  /*3e270*/  LDGSTS.E [R2+0x10700], desc[UR32][R124.64], P0 ;  /* 0x107000007c027fae */ /* 0x0009e20008121860 */
[----:B------:R-:W-:Y:S02]  /*3e280*/  IADD3.X R134, R134, UR11, RZ, P1, !PT ;  /* 0x0000000b86867c10 */ /* 0x000fe40008ffe4ff */
[----:B------:R-:W-:Y:S02]  /*3e290*/  IADD3 R127, P1, R127, UR15, RZ ;  /* 0x0000000f7f7f7c10 */ /* 0x000fe4000ff3e0ff */
[----:B------:R-:W-:Y:S01]  /*3e2a0*/  IADD3.X R132, R132, UR11, RZ, P2, !PT ;  /* 0x0000000b84847c10 */ /* 0x000fe200097fe4ff */
[----:B------:R3:W-:Y:S01]  /*3e2b0*/  STL [R1+0x1b7c], R134 ;  /* 0x001b7c8601007387 */ /* 0x0007e20000100800 */
[----:B------:R-:W-:-:S03]  /*3e2c0*/  IADD3.X R130, R130, UR11, RZ, P3, !PT ;  /* 0x0000000b82827c10 */ /* 0x000fc60009ffe4ff */
[----:B------:R-:W-:Y:S01]  /*3e2d0*/  STL [R1+0x1b78], R129 ;  /* 0x001b788101007387 */ /* 0x000fe20000100800 */
[----:B------:R-:W-:-:S03]  /*3e2e0*/  IADD3.X R128, R128, UR11, RZ, P1, !PT ;  /* 0x0000000b80807c10 */ /* 0x000fc60008ffe4ff */
[----:B------:R-:W-:Y:S01]  /*3e2f0*/  STL [R1+0x1b70], R127 ;  /* 0x001b707f01007387 */ /* 0x000fe20000100800 */
[----:B----4-:R-:W-:-:S03]  /*3e300*/  IMAD.MOV.U32 R124, RZ, RZ, R137 ;  /* 0x000000ffff7c7224 */ /* 0x010fc600078e0089 */
[----:B------:R4:W-:Y:S01]  /*3e310*/  STL [R1+0x1b74], R132 ;  /* 0x001b748401007387 */ /* 0x0009e20000100800 */
[----:B------:R-:W-:-:S03]  /*3e320*/  IMAD.MOV.U32 R125, RZ, RZ, R138 ;  /* 0x000000ffff7d7224 */ /* 0x000fc600078e008a */
[----:B------:R4:W-:Y:S04]  /*3e330*/  STL [R1+0x1b6c], R130 ;  /* 0x001b6c8201007387 */ /* 0x0009e80000100800 */
[----:B------:R4:W-:Y:S04]  /*3e340*/  STL [R1+0x1b68], R128 ;  /* 0x001b688001007387 */ /* 0x0009e80000100800 */
[----:B------:R-:W5:Y:S04]  /*3e350*/  LDL.LU R22, [R1+0x1d1c] ;  /* 0x001d1c0001167983 */ /* 0x000f680000300800 */
[----:B------:R-:W5:Y:S04]  /*3e360*/  LDL.LU R23, [R1+0x1d18] ;  /* 0x001d180001177983 */ /* 0x000f680000300800 */
[----:B------:R-:W5:Y:S04]  /*3e370*/  LDL.LU R16, [R1+0x1d14] ;  /* 0x001d140001107983 */ /* 0x000f680000300800 */
[----:B------:R-:W5:Y:S04]  /*3e380*/  LDL.LU R17, [R1+0x1d10] ;  /* 0x001d100001117983 */ /* 0x000f680000300800 */
[----:B------:R1:W-:Y:S04]  /*3e390*/  LDGSTS.E [R2+0x10b00], desc[UR32][R124.64], P0 ;  /* 0x10b000007c027fae */ /* 0x0003e80008121860 */
[----:B------:R-:W5:Y:S04]  /*3e3a0*/  LDL.LU R18, [R1+0x1d0c] ;  /* 0x001d0c0001127983 */ /* 0x000f680000300800 */
[----:B------:R-:W5:Y:S01]  /*3e3b0*/  LDL.LU R19, [R1+0x1d08] ;  /* 0x001d080001137983 */ /* 0x000f620000300800 */
[----:B-1----:R-:W-:-:S03]  /*3e3c0*/  IMAD.MOV.U32 R124, RZ, RZ, R135 ;  /* 0x000000ffff7c7224 */ /* 0x002fc600078e0087 */
[----:B------:R-:W5:Y:S01]  /*3e3d0*/  LDL.LU R12, [R1+0x1d04] ;  /* 0x001d0400010c7983 */ /* 0x000f620000300800 */
[----:B------:R-:W-:-:S03]  /*3e3e0*/  IMAD.MOV.U32 R125, RZ, RZ, R136 ;  /* 0x000000ffff7d7224 */ /* 0x000fc600078e0088 */
[----:B------:R-:W5:Y:S04]  /*3e3f0*/  LDL.LU R13, [R1+0x1d00] ;  /* 0x001d0000010d7983 */ /* 0x000f680000300800 */
[----:B------:R1:W-:Y:S04]  /*3e400*/  STL.64 [R1+0x1518], R236 ;  /* 0x001518ec01007387 */ /* 0x0003e80000100a00 */
[----:B------:R-:W5:Y:S04]  /*3e410*/  LDL.LU R14, [R1+0x1cfc] ;  /* 0x001cfc00010e7983 */ /* 0x000f680000300800 */
[----:B------:R2:W-:Y:S04]  /*3e420*/  LDGSTS.E [R2+0x10f00], desc[UR32][R124.64], P0 ;  /* 0x10f000007c027fae */ /* 0x0005e80008121860 */
[----:B------:R-:W5:Y:S04]  /*3e430*/  LDL.LU R15, [R1+0x1cf8] ;  /* 0x001cf800010f7983 */ /* 0x000f680000300800 */
[----:B------:R1:W-:Y:S01]  /*3e440*/  STL.64 [R1+0x1510], R186 ;  /* 0x001510ba01007387 */ /* 0x0003e20000100a00 */
[----:B--2---:R-:W-:-:S03]  /*3e450*/  IMAD.MOV.U32 R124, RZ, RZ, R133 ;  /* 0x000000ffff7c7224 */ /* 0x004fc600078e0085 */
        /* <DEDUP_REMOVED lines=33> */
[----:B------:R1:W-:Y:S04]  /*3e670*/  STL.64 [R1+0x14d0], R160 ;  /* 0x0014d0a001007387 */ /* 0x0003e80000100a00 */
[----:B------:R1:W5:Y:S04]  /*3e680*/  LDL.LU R235, [R1+0x1cb8] ;  /* 0x001cb80001eb7983 */ /* 0x0003680000300800 */
[----:B------:R1:W-:Y:S04]  /*3e690*/  LDGSTS.E [R2+0x12300], desc[UR32][R236.64], P0 ;  /* 0x12300000ec027fae */ /* 0x0003e80008121860 */
[----:B------:R1:W5:Y:S04]  /*3e6a0*/  LDL.LU R248, [R1+0x1cb4] ;  /* 0x001cb40001f87983 */ /* 0x0003680000300800 */
[----:B------:R1:W-:Y:S04]  /*3e6b0*/  LDGSTS.E [R2+0x12700], desc[UR32][R186.64], P0 ;  /* 0x12700000ba027fae */ /* 0x0003e80008121860 */
[----:B------:R1:W-:Y:S04]  /*3e6c0*/  STL.64 [R1+0x14c8], R156 ;  /* 0x0014c89c01007387 */ /* 0x0003e80000100a00 */
[----:B------:R1:W-:Y:S04]  /*3e6d0*/  LDGSTS.E [R2+0x12b00], desc[UR32][R184.64], P0 ;  /* 0x12b00000b8027fae */ /* 0x0003e80008121860 */
[----:B------:R1:W5:Y:S04]  /*3e6e0*/  LDL.LU R249, [R1+0x1cb0] ;  /* 0x001cb00001f97983 */ /* 0x0003680000300800 */
[----:B------:R1:W-:Y:S01]  /*3e6f0*/  LDGSTS.E [R2+0x12f00], desc[UR32][R182.64], P0 ;  /* 0x12f00000b6027fae */ /* 0x0003e20008121860 */
[----:B------:R-:W-:-:S03]  /*3e700*/  IMAD.MOV.U32 R140, RZ, RZ, R171 ;  /* 0x000000ffff8c7224 */ /* 0x000fc600078e00ab */
[----:B------:R1:W5:Y:S04]  /*3e710*/  LDL.LU R250, [R1+0x1cac] ;  /* 0x001cac0001fa7983 */ /* 0x0003680000300800 */
[----:B------:R1:W-:Y:S01]  /*3e720*/  LDGSTS.E [R2+0x13300], desc[UR32][R180.64], P0 ;  /* 0x13300000b4027fae */ /* 0x0003e20008121860 */
[----:B------:R-:W-:-:S03]  /*3e730*/  IMAD.MOV.U32 R138, RZ, RZ, R174 ;  /* 0x000000ffff8a7224 */ /* 0x000fc600078e00ae */
[----:B------:R1:W-:Y:S04]  /*3e740*/  STL.64 [R1+0x14c0], R152 ;  /* 0x0014c09801007387 */ /* 0x0003e80000100a00 */
[----:B------:R1:W-:Y:S01]  /*3e750*/  LDGSTS.E [R2+0x13700], desc[UR32][R176.64], P0 ;  /* 0x13700000b0027fae */ /* 0x0003e20008121860 */
[----:B---3--:R-:W-:-:S03]  /*3e760*/  IMAD.MOV.U32 R136, RZ, RZ, R175 ;  /* 0x000000ffff887224 */ /* 0x008fc600078e00af */
[----:B------:R1:W5:Y:S01]  /*3e770*/  LDL.LU R251, [R1+0x1ca8] ;  /* 0x001ca80001fb7983 */ /* 0x0003620000300800 */
[----:B------:R-:W-:-:S03]  /*3e780*/  IMAD.MOV.U32 R137, RZ, RZ, R167 ;  /* 0x000000ffff897224 */ /* 0x000fc600078e00a7 */
[----:B------:R1:W-:Y:S01]  /*3e790*/  LDGSTS.E [R2+0x13b00], desc[UR32][R172.64], P0 ;  /* 0x13b00000ac027fae */ /* 0x0003e20008121860 */
[----:B------:R-:W-:-:S03]  /*3e7a0*/  IMAD.MOV.U32 R134, RZ, RZ, R178 ;  /* 0x000000ffff867224 */ /* 0x000fc600078e00b2 */
[----:B------:R1:W5:Y:S01]  /*3e7b0*/  LDL.LU R252, [R1+0x1ca4] ;  /* 0x001ca40001fc7983 */ /* 0x0003620000300800 */
[----:B------:R-:W-:-:S03]  /*3e7c0*/  IMAD.MOV.U32 R135, RZ, RZ, R170 ;  /* 0x000000ffff877224 */ /* 0x000fc600078e00aa */
[----:B------:R1:W-:Y:S01]  /*3e7d0*/  LDGSTS.E [R2+0x13f00], desc[UR32][R168.64], P0 ;  /* 0x13f00000a8027fae */ /* 0x0003e20008121860 */
[----:B----4-:R-:W-:-:S03]  /*3e7e0*/  IMAD.MOV.U32 R132, RZ, RZ, R159 ;  /* 0x000000ffff847224 */ /* 0x010fc600078e009f */
[----:B------:R1:W-:Y:S01]  /*3e7f0*/  STL.64 [R1+0x14b8], R148 ;  /* 0x0014b89401007387 */ /* 0x0003e20000100a00 */
[----:B------:R-:W-:-:S03]  /*3e800*/  IMAD.MOV.U32 R133, RZ, RZ, R155 ;  /* 0x000000ffff857224 */ /* 0x000fc600078e009b */
[----:B------:R1:W-:Y:S01]  /*3e810*/  LDGSTS.E [R2+0x14300], desc[UR32][R164.64], P0 ;  /* 0x14300000a4027fae */ /* 0x0003e20008121860 */
[----:B------:R-:W-:-:S03]  /*3e820*/  IMAD.MOV.U32 R130, RZ, RZ, R162 ;  /* 0x000000ffff827224 */ /* 0x000fc600078e00a2 */
[----:B------:R1:W-:Y:S01]  /*3e830*/  STL.64 [R1+0x14b0], R146 ;  /* 0x0014b09201007387 */ /* 0x0003e20000100a00 */
[----:B------:R-:W-:-:S03]  /*3e840*/  IMAD.MOV.U32 R131, RZ, RZ, R158 ;  /* 0x000000ffff837224 */ /* 0x000fc600078e009e */
[----:B------:R1:W-:Y:S01]  /*3e850*/  LDGSTS.E [R2+0x14700], desc[UR32][R160.64], P0 ;  /* 0x14700000a0027fae */ /* 0x0003e20008121860 */
[----:B------:R-:W-:-:S03]  /*3e860*/  IMAD.MOV.U32 R128, RZ, RZ, R151 ;  /* 0x000000ffff807224 */ /* 0x000fc600078e0097 */
[----:B------:R1:W-:Y:S01]  /*3e870*/  STL.64 [R1+0x14a8], R144 ;  /* 0x0014a89001007387 */ /* 0x0003e20000100a00 */
[----:B------:R-:W-:-:S03]  /*3e880*/  IMAD.MOV.U32 R129, RZ, RZ, R150 ;  /* 0x000000ffff817224 */ /* 0x000fc600078e0096 */
[----:B------:R1:W-:Y:S01]  /*3e890*/  LDGSTS.E [R2+0x14b00], desc[UR32][R156.64], P0 ;  /* 0x14b000009c027fae */ /* 0x0003e20008121860 */
[----:B--2---:R-:W-:-:S03]  /*3e8a0*/  IMAD.MOV.U32 R124, RZ, RZ, R154 ;  /* 0x000000ffff7c7224 */ /* 0x004fc600078e009a */
[----:B------:R1:W-:Y:S01]  /*3e8b0*/  STL.64 [R1+0x14a0], R142 ;  /* 0x0014a08e01007387 */ /* 0x0003e20000100a00 */
[----:B------:R-:W-:-:S03]  /*3e8c0*/  IMAD.MOV.U32 R125, RZ, RZ, R126 ;  /* 0x000000ffff7d7224 */ /* 0x000fc600078e007e */
[----:B------:R1:W-:Y:S04]  /*3e8d0*/  LDGSTS.E [R2+0x14f00], desc[UR32][R152.64], P0 ;  /* 0x14f0000098027fae */ /* 0x0003e80008121860 */
[----:B------:R1:W-:Y:S04]  /*3e8e0*/  STL.64 [R1+0x1498], R140 ;  /* 0x0014988c01007387 */ /* 0x0003e80000100a00 */
        /* <DEDUP_REMOVED lines=15> */
[----:B------:R1:W-:Y:S04]  /*3e9e0*/  LDGSTS.E [R2+0x17300], desc[UR32][R132.64], P0 ;  /* 0x1730000084027fae */ /* 0x0003e80008121860 */
[----:B------:R1:W-:Y:S04]  /*3e9f0*/  LDGSTS.E [R2+0x17700], desc[UR32][R130.64], P0 ;  /* 0x1770000082027fae */ /* 0x0003e80008121860 */
[----:B------:R1:W-:Y:S04]  /*3ea00*/  LDGSTS.E [R2+0x17b00], desc[UR32][R128.64], P0 ;  /* 0x17b0000080027fae */ /* 0x0003e80008121860 */
[----:B------:R1:W-:Y:S01]  /*3ea10*/  LDGSTS.E [R2+0x17f00], desc[UR32][R124.64], P0 ;  /* 0x17f000007c027fae */ /* 0x0003e20008121860 */
[----:B------:R-:W-:-:S03]  /*3ea20*/  PLOP3.LUT P0, PT, PT, PT, UP0, 0x80, 0x0 ;  /* 0x000000000000781c */ /* 0x000fc60003f0f008 */
[----:B------:R-:W0:Y:S10]  /*3ea30*/  LDGDEPBAR ;  /* 0x00000000000079af */ /* 0x000e340000000000 */
[----:B-1----:R-:W-:Y:S05]  /*3ea40*/  @P0 BRA `(.L_x_2) ;  /* 0xfffffdac00380947 */ /* 0x002fea000383ffff */
.L_x_1:
[----:B------:R-:W2:Y:S01]  /*3ea50*/  LDL.LU R132, [R1+0xa10] ;  /* 0x000a100001847983 */ /* 0x000ea20000300800 */
[----:B------:R-:W-:-:S04]  /*3ea60*/  DEPBAR.LE SB0, 0x0 ;  /* 0x000080000000791a */ /* 0x000fc80000000000 */
[----:B------:R-:W2:Y:S01]  /*3ea70*/  LDL.LU R133, [R1+0xa18] ;  /* 0x000a180001857983 */ /* 0x000ea20000300800 */
[C---:B-----5:R-:W-:Y:S01]  /*3ea80*/  VIADD R124, R252.reuse, 0x80 ;  /* 0x00000080fc7c7836 */ /* 0x060fe20000000000 */
[----:B------:R-:W-:Y:S01]  /*3ea90*/  UIADD3 UR6, UR5, UR6, URZ ;  /* 0x0000000605067290 */ /* 0x000fe2000fffe03f */
[----:B------:R-:W-:Y:S01]  /*3eaa0*/  VIADD R125, R252, 0x81 ;  /* 0x00000081fc7d7836 */ /* 0x000fe20000000000 */
[----:B------:R-:W2:Y:S01]  /*3eab0*/  LDL.LU R134, [R1+0x7a0] ;  /* 0x0007a00001867983 */ /* 0x000ea20000300800 */
[----:B------:R-:W-:Y:S01]  /*3eac0*/  ULDC.64 UR8, c[0x0][0x228] ;  /* 0x00008a0000087ab9 */ /* 0x000fe20000000a00 */
[----:B------:R-:W-:Y:S01]  /*3ead0*/  ULDC.64 UR36, c[0x0][0x228] ;  /* 0x00008a0000247ab9 */ /* 0x000fe20000000a00 */
[----:B------:R-:W-:Y:S01]  /*3eae0*/  ISETP.GE.AND P0, PT, R124, UR9, PT ;  /* 0x000000097c007c0c */ /* 0x000fe2000bf06270 */
[----:B------:R-:W2:Y:S01]  /*3eaf0*/  LDL.LU R135, [R1+0x7a8] ;  /* 0x0007a80001877983 */ /* 0x000ea20000300800 */
[----:B------:R-:W-:Y:S01]  /*3eb00*/  ISETP.GE.AND P1, PT, R125, UR37, PT ;  /* 0x000000257d007c0c */ /* 0x000fe2000bf26270 */
[----:B------:R-:W-:Y:S01]  /*3eb10*/  ULDC UR4, c[0x0][0x244] ;  /* 0x0000910000047ab9 */ /* 0x000fe20000000800 */
[----:B------:R-:W-:Y:S01]  /*3eb20*/  ULDC.64 UR10, c[0x0][0x220] ;  /* 0x00008800000a7ab9 */ /* 0x000fe20000000a00 */
[----:B------:R-:W3:Y:S01]  /*3eb30*/  LDL.LU R128, [R1+0x870] ;  /* 0x0008700001807983 */ /* 0x000ee20000300800 */
[----:B------:R-:W-:Y:S01]  /*3eb40*/  ULDC.64 UR38, c[0x0][0x228] ;  /* 0x00008a0000267ab9 */ /* 0x000fe20000000a00 */
[----:B------:R-:W4:Y:S01]  /*3eb50*/  S2R R126, SR_TID.X ;  /* 0x00000000007e7919 */ /* 0x000f220000002100 */
[----:B------:R-:W-:Y:S01]  /*3eb60*/  LOP3.LUT R2, R2, 0xfffffff7, RZ, 0xc0, !PT ;  /* 0xfffffff702027812 */ /* 0x000fe200078ec0ff */
[----:B------:R-:W-:Y:S01]  /*3eb70*/  ULDC UR14, c[0x0][0x228] ;  /* 0x00008a00000e7ab9 */ /* 0x000fe20000000800 */
[----:B------:R-:W-:Y:S01]  /*3eb80*/  ULDC UR15, c[0x0][0x248] ;  /* 0x00009200000f7ab9 */ /* 0x000fe20000000800 */
[----:B------:R-:W3:Y:S01]  /*3eb90*/  LDL.LU R129, [R1+0x878] ;  /* 0x0008780001817983 */ /* 0x000ee20000300800 */
[----:B------:R-:W-:Y:S01]  /*3eba0*/  ULDC.64 UR34, c[0x0][0x228] ;  /* 0x00008a0000227ab9 */ /* 0x000fe20000000a00 */
[----:B------:R-:W-:Y:S01]  /*3ebb0*/  ULDC UR50, c[0x0][0x228] ;  /* 0x00008a0000327ab9 */ /* 0x000fe20000000800 */
[----:B------:R-:W-:Y:S01]  /*3ebc0*/  ULDC UR49, c[0x0][0x228] ;  /* 0x00008a0000317ab9 */ /* 0x000fe20000000800 */
[----:B------:R-:W3:Y:S01]  /*3ebd0*/  LDL.LU R130, [R1+0x610] ;  /* 0x0006100001827983 */ /* 0x000ee20000300800 */
[----:B------:R-:W-:Y:S01]  /*3ebe0*/  ULDC UR61, c[0x0][0x228] ;  /* 0x00008a00003d7ab9 */ /* 0x000fe20000000800 */
        /* <DEDUP_REMOVED lines=22> */
[C---:B----4-:R-:W-:Y:S01]  /*3ed50*/  LOP3.LUT R127, R126.reuse, 0x1f, RZ, 0xc0, !PT ;  /* 0x0000001f7e7f7812 */ /* 0x050fe200078ec0ff */
[----:B------:R-:W-:Y:S01]  /*3ed60*/  ULDC UR48, c[0x0][0x228] ;  /* 0x00008a0000307ab9 */ /* 0x000fe20000000800 */
[----:B------:R-:W-:Y:S01]  /*3ed70*/  ULDC UR41, c[0x0][0x228] ;  /* 0x00008a0000297ab9 */ /* 0x000fe20000000800 */
[----:B------:R-:W-:Y:S01]  /*3ed80*/  ULDC UR23, c[0x0][0x228] ;  /* 0x00008a0000177ab9 */ /* 0x000fe20000000800 */
[----:B------:R-:W-:Y:S01]  /*3ed90*/  LEA R124, R127, UR6, 0x4 ;  /* 0x000000067f7c7c11 */ /* 0x000fe2000f8e20ff */
[----:B------:R-:W-:Y:S01]  /*3eda0*/  BAR.SYNC.DEFER_BLOCKING 0x0 ;  /* 0x0000000000007b1d */ /* 0x000fe20000010000 */
[----:B------:R-:W-:-:S04]  /*3edb0*/  LOP3.LUT R126, R126, 0x3f, RZ, 0xc0, !PT ;  /* 0x0000003f7e7e7812 */ /* 0x000fc800078ec0ff */
[----:B------:R-:W-:Y:S01]  /*3edc0*/  LEA R125, R126, UR5, 0x4 ;  /* 0x000000057e7d7c11 */ /* 0x000fe2000f8e20ff */
[----:B------:R-:W-:Y:S01]  /*3edd0*/  ULDC.64 UR6, c[0x0][0x220] ;  /* 0x0000880000067ab9 */ /* 0x000fe20000000a00 */
[----:B------:R-:W-:Y:S01]  /*3ede0*/  ULDC UR22, c[0x0][0x228] ;  /* 0x00008a0000167ab9 */ /* 0x000fe20000000800 */
        /* <DEDUP_REMOVED lines=17> */
[----:B--2---:R2:W-:Y:S04]  /*3ef00*/  STSM.16.M88.4 [R124], R132 ;  /* 0x000000847c007844 */ /* 0x0045e80000000200 */
[----:B--2---:R-:W2:Y:S04]  /*3ef10*/  LDL.LU R132, [R1+0x100] ;  /* 0x0001000001847983 */ /* 0x004ea80000300800 */
[----:B------:R-:W2:Y:S04]  /*3ef20*/  LDL.LU R133, [R1+0x108] ;  /* 0x0001080001857983 */ /* 0x000ea80000300800 */
[----:B------:R-:W2:Y:S04]  /*3ef30*/  LDL.LU R134, [R1] ;  /* 0x0000000001867983 */ /* 0x000ea80000300800 */
[----:B---3--:R-:W-:Y:S04]  /*3ef40*/  STSM.16.M88.4 [R124+0x200], R128 ;  /* 0x000200807c007844 */ /* 0x008fe80000000200 */
[----:B------:R-:W2:Y:S01]  /*3ef50*/  LDL.LU R135, [R1+0x8] ;  /* 0x0000080001877983 */ /* 0x000ea20000300800 */
[----:B------:R-:W-:Y:S06]  /*3ef60*/  BAR.SYNC.DEFER_BLOCKING 0x0 ;  /* 0x0000000000007b1d */ /* 0x000fec0000010000 */
[----:B------:R-:W3:Y:S04]  /*3ef70*/  LDS.128 R136, [R125] ;  /* 0x000000007d887984 */ /* 0x000ee80000000c00 */
[----:B------:R-:W4:Y:S01]  /*3ef80*/  LDS.128 R128, [R125+0x400] ;  /* 0x000400007d807984 */ /* 0x000f220000000c00 */
[----:B------:R-:W-:Y:S06]  /*3ef90*/  BAR.SYNC.DEFER_BLOCKING 0x0 ;  /* 0x0000000000007b1d */ /* 0x000fec0000010000 */
[----:B---3--:R3:W-:Y:S04]  /*3efa0*/  STL.64 [R1+0x940], R136 ;  /* 0x0009408801007387 */ /* 0x0087e80000100a00 */
[----:B------:R-:W-:Y:S04]  /*3efb0*/  STL.64 [R1+0x948], R138 ;  /* 0x0009488a01007387 */ /* 0x000fe80000100a00 */
[----:B----4-:R-:W-:Y:S04]  /*3efc0*/  STL.64 [R1+0xcc0], R128 ;  /* 0x000cc08001007387 */ /* 0x010fe80000100a00 */
[----:B------:R4:W-:Y:S04]  /*3efd0*/  STL.64 [R1+0xcc8], R130 ;  /* 0x000cc88201007387 */ /* 0x0009e80000100a00 */
[----:B---3--:R-:W3:Y:S04]  /*3efe0*/  LDL.LU R136, [R1+0x190] ;  /* 0x0001900001887983 */ /* 0x008ee80000300800 */
[----:B------:R-:W3:Y:S04]  /*3eff0*/  LDL.LU R137, [R1+0x198] ;  /* 0x0001980001897983 */ /* 0x000ee80000300800 */
[----:B----4-:R-:W4:Y:S04]  /*3f000*/  LDL.LU R130, [R1+0xb70] ;  /* 0x000b700001827983 */ /* 0x010f280000300800 */
[----:B------:R-:W4:Y:S04]  /*3f010*/  LDL.LU R131, [R1+0xb78] ;  /* 0x000b780001837983 */ /* 0x000f280000300800 */
[----:B------:R-:W-:Y:S01]  /*3f020*/  STSM.16.M88.4 [R124], R140 ;  /* 0x0000008c7c007844 */ /* 0x000fe20000000200 */
[----:B------:R-:W-:-:S02]  /*3f030*/  IMAD.MOV.U32 R138, RZ, RZ, R96 ;  /* 0x000000ffff8a7224 */ /* 0x000fc400078e0060 */
[----:B------:R-:W-:Y:S02]  /*3f040*/  IMAD.MOV.U32 R139, RZ, RZ, R98 ;  /* 0x000000ffff8b7224 */ /* 0x000fe400078e0062 */
[----:B------:R-:W-:Y:S02]  /*3f050*/  IMAD.MOV.U32 R128, RZ, RZ, R216 ;  /* 0x000000ffff807224 */ /* 0x000fe400078e00d8 */
[----:B------:R-:W-:Y:S01]  /*3f060*/  IMAD.MOV.U32 R129, RZ, RZ, R218 ;  /* 0x000000ffff817224 */ /* 0x000fe200078e00da */
[----:B--2---:R-:W-:Y:S01]  /*3f070*/  STSM.16.M88.4 [R124+0x200], R132 ;  /* 0x000200847c007844 */ /* 0x004fe20000000200 */
[----:B------:R-:W-:Y:S06]  /*3f080*/  BAR.SYNC.DEFER_BLOCKING 0x0 ;  /* 0x0000000000007b1d */ /* 0x000fec0000010000 */
[----:B------:R-:W2:Y:S04]  /*3f090*/  LDS.128 R140, [R125] ;  /* 0x000000007d8c7984 */ /* 0x000ea80000000c00 */
[----:B------:R-:W1:Y:S01]  /*3f0a0*/  LDS.128 R132, [R125+0x400] ;  /* 0x000400007d847984 */ /* 0x000e620000000c00 */
[----:B------:R-:W-:Y:S06]  /*3f0b0*/  BAR.SYNC.DEFER_BLOCKING 0x0 ;  /* 0x0000000000007b1d */ /* 0x000fec0000010000 */
[----:B--2---:R-:W-:Y:S04]  /*3f0c0*/  STL.64 [R1+0x930], R140 ;  /* 0x0009308c01007387 */ /* 0x004fe80000100a00 */
[----:B------:R-:W-:Y:S04]  /*3f0d0*/  STL.64 [R1+0x938], R142 ;  /* 0x0009388e01007387 */ /* 0x000fe80000100a00 */
[----:B-1----:R1:W-:Y:S04]  /*3f0e0*/  STL.64 [R1+0x970], R132 ;  /* 0x0009708401007387 */ /* 0x0023e80000100a00 */
[----:B------:R2:W-:Y:S04]  /*3f0f0*/  STL.64 [R1+0x978], R134 ;  /* 0x0009788601007387 */ /* 0x0005e80000100a00 */
[----:B-1----:R-:W4:Y:S04]  /*3f100*/  LDL.LU R132, [R1+0x4a0] ;  /* 0x0004a00001847983 */ /* 0x002f280000300800 */
[----:B------:R-:W4:Y:S04]  /*3f110*/  LDL.LU R133, [R1+0x4a8] ;  /* 0x0004a80001857983 */ /* 0x000f280000300800 */
[----:B---3--:R-:W-:Y:S04]  /*3f120*/  STSM.16.M88.4 [R124], R136 ;  /* 0x000000887c007844 */ /* 0x008fe80000000200 */
[----:B--2---:R-:W2:Y:S04]  /*3f130*/  LDL.LU R134, [R1+0xb20] ;  /* 0x000b200001867983 */ /* 0x004ea80000300800 */
[----:B----4-:R1:W-:Y:S04]  /*3f140*/  STSM.16.M88.4 [R124+0x200], R128 ;  /* 0x000200807c007844 */ /* 0x0103e80000000200 */
[----:B------:R-:W2:Y:S01]  /*3f150*/  LDL.LU R135, [R1+0xb28] ;  /* 0x000b280001877983 */ /* 0x000ea20000300800 */
[----:B------:R-:W-:Y:S06]  /*3f160*/  BAR.SYNC.DEFER_BLOCKING 0x0 ;  /* 0x0000000000007b1d */ /* 0x000fec0000010000 */
[----:B-1----:R-:W3:Y:S04]  /*3f170*/  LDL.LU R128, [R1+0x6b0] ;  /* 0x0006b00001807983 */ /* 0x002ee80000300800 */
[----:B------:R-:W3:Y:S04]  /*3f180*/  LDL.LU R129, [R1+0x6b8] ;  /* 0x0006b80001817983 */ /* 0x000ee80000300800 */
[----:B------:R-:W3:Y:S04]  /*3f190*/  LDL.LU R130, [R1+0xa90] ;  /* 0x000a900001827983 */ /* 0x000ee80000300800 */
[----:B------:R-:W3:Y:S04]  /*3f1a0*/  LDL.LU R131, [R1+0xa98] ;  /* 0x000a980001837983 */ /* 0x000ee80000300800 */
[----:B------:R-:W1:Y:S04]  /*3f1b0*/  LDS.128 R140, [R125] ;  /* 0x000000007d8c7984 */ /* 0x000e680000000c00 */
[----:B------:R-:W4:Y:S01]  /*3f1c0*/  LDS.128 R136, [R125+0x400] ;  /* 0x000400007d887984 */ /* 0x000f220000000c00 */
[----:B------:R-:W-:Y:S06]  /*3f1d0*/  BAR.SYNC.DEFER_BLOCKING 0x0 ;  /* 0x0000000000007b1d */ /* 0x000fec0000010000 */
[----:B-1----:R-:W-:Y:S04]  /*3f1e0*/  STL.64 [R1+0x920], R140 ;  /* 0x0009208c01007387 */ /* 0x002fe80000100a00 */
[----:B------:R-:W-:Y:S04]  /*3f1f0*/  STL.64 [R1+0x928], R142 ;  /* 0x0009288e01007387 */ /* 0x000fe80000100a00 */
[----:B----4-:R-:W-:Y:S04]  /*3f200*/  STL.64 [R1+0x960], R136 ;  /* 0x0009608801007387 */ /* 0x010fe80000100a00 */
[----:B------:R-:W-:Y:S04]  /*3f210*/  STL.64 [R1+0x968], R138 ;  /* 0x0009688a01007387 */ /* 0x000fe80000100a00 */
[----:B--2---:R1:W-:Y:S04]  /*3f220*/  STSM.16.M88.4 [R124], R132 ;  /* 0x000000847c007844 */ /* 0x0043e80000000200 */
[----:B-1----:R-:W2:Y:S04]  /*3f230*/  LDL.LU R132, [R1+0xa14] ;  /* 0x000a140001847983 */ /* 0x002ea80000300800 */
[----:B------:R-:W2:Y:S04]  /*3f240*/  LDL.LU R133, [R1+0xa1c] ;  /* 0x000a1c0001857983 */ /* 0x000ea80000300800 */
[----:B------:R-:W2:Y:S04]  /*3f250*/  LDL.LU R134, [R1+0x7a4] ;  /* 0x0007a40001867983 */ /* 0x000ea80000300800 */
[----:B---3--:R1:W-:Y:S04]  /*3f260*/  STSM.16.M88.4 [R124+0x200], R128 ;  /* 0x000200807c007844 */ /* 0x0083e80000000200 */
        /* <DEDUP_REMOVED lines=31> */
[----:B--2---:R-:W-:Y:S04]  /*3f460*/  STSM.16.M88.4 [R124], R132 ;  /* 0x000000847c007844 */ /* 0x004fe80000000200 */
[----:B---3--:R1:W-:Y:S01]  /*3f470*/  STSM.16.M88.4 [R124+0x200], R128 ;  /* 0x000200807c007844 */ /* 0x0083e20000000200 */
[----:B------:R-:W-:Y:S06]  /*3f480*/  BAR.SYNC.DEFER_BLOCKING 0x0 ;  /* 0x0000000000007b1d */ /* 0x000fec0000010000 */
[----:B-1----:R-:W2:Y:S04]  /*3f490*/  LDL.LU R128, [R1+0x194] ;  /* 0x0001940001807983 */ /* 0x002ea80000300800 */
[----:B------:R-:W2:Y:S01]  /*3f4a0*/  LDL.LU R129, [R1+0x19c] ;  /* 0x00019c0001817983 */ /* 0x000ea20000300800 */
[----:B------:R-:W-:-:S03]  /*3f4b0*/  IMAD.MOV.U32 R131, RZ, RZ, R99 ;  /* 0x000000ffff837224 */ /* 0x000fc600078e0063 */
[----:B------:R-:W3:Y:S04]  /*3f4c0*/  LDL.LU R98, [R1+0xb74] ;  /* 0x000b740001627983 */ /* 0x000ee80000300800 */
[----:B------:R-:W3:Y:S04]  /*3f4d0*/  LDL.LU R99, [R1+0xb7c] ;  /* 0x000b7c0001637983 */ /* 0x000ee80000300800 */
[----:B------:R-:W1:Y:S04]  /*3f4e0*/  LDS.128 R136, [R125] ;  /* 0x000000007d887984 */ /* 0x000e680000000c00 */
[----:B------:R-:W4:Y:S01]  /*3f4f0*/  LDS.128 R132, [R125+0x400] ;  /* 0x000400007d847984 */ /* 0x000f220000000c00 */
[----:B------:R-:W-:Y:S01]  /*3f500*/  IMAD.MOV.U32 R130, RZ, RZ, R97 ;  /* 0x000000ffff827224 */ /* 0x000fe200078e0061 */
[----:B------:R-:W-:Y:S01]  /*3f510*/  BAR.SYNC.DEFER_BLOCKING 0x0 ;  /* 0x0000000000007b1d */ /* 0x000fe20000010000 */
[----:B------:R-:W-:-:S02]  /*3f520*/  IMAD.MOV.U32 R96, RZ, RZ, R217 ;  /* 0x000000ffff607224 */ /* 0x000fc400078e00d9 */
[----:B------:R-:W-:-:S03]  /*3f530*/  IMAD.MOV.U32 R97, RZ, RZ, R219 ;  /* 0x000000ffff617224 */ /* 0x000fc600078e00db */
[----:B-1----:R-:W-:Y:S04]  /*3f540*/  STL.64 [R1+0x310], R136 ;  /* 0x0003108801007387 */ /* 0x002fe80000100a00 */
[----:B------:R-:W-:Y:S04]  /*3f550*/  STL.64 [R1+0x318], R138 ;  /* 0x0003188a01007387 */ /* 0x000fe80000100a00 */
[----:B----4-:R-:W-:Y:S04]  /*3f560*/  STL.64 [R1+0x7a0], R132 ;  /* 0x0007a08401007387 */ /* 0x010fe80000100a00 */
[----:B------:R-:W-:Y:S04]  /*3f570*/  STL.64 [R1+0x7a8], R134 ;  /* 0x0007a88601007387 */ /* 0x000fe80000100a00 */
[----:B--2---:R1:W-:Y:S04]  /*3f580*/  STSM.16.M88.4 [R124], R128 ;  /* 0x000000807c007844 */ /* 0x0043e80000000200 */
[----:B---3--:R2:W-:Y:S01]  /*3f590*/  STSM.16.M88.4 [R124+0x200], R96 ;  /* 0x000200607c007844 */ /* 0x0085e20000000200 */
[----:B------:R-:W-:Y:S06]  /*3f5a0*/  BAR.SYNC.DEFER_BLOCKING 0x0 ;  /* 0x0000000000007b1d */ /* 0x000fec0000010000 */
[----:B-1----:R-:W3:Y:S04]  /*3f5b0*/  LDL.LU R128, [R1+0x4a4] ;  /* 0x0004a40001807983 */ /* 0x002ee80000300800 */
[----:B------:R-:W3:Y:S04]  /*3f5c0*/  LDL.LU R129, [R1+0x4ac] ;  /* 0x0004ac0001817983 */ /* 0x000ee80000300800 */
[----:B------:R-:W3:Y:S04]  /*3f5d0*/  LDL.LU R130, [R1+0xb24] ;  /* 0x000b240001827983 */ /* 0x000ee80000300800 */
[----:B------:R-:W3:Y:S04]  /*3f5e0*/  LDL.LU R131, [R1+0xb2c] ;  /* 0x000b2c0001837983 */ /* 0x000ee80000300800 */
[----:B--2---:R-:W2:Y:S04]  /*3f5f0*/  LDL.LU R96, [R1+0x6b4] ;  /* 0x0006b40001607983 */ /* 0x004ea80000300800 */
[----:B------:R-:W2:Y:S04]  /*3f600*/  LDL.LU R97, [R1+0x6bc] ;  /* 0x0006bc0001617983 */ /* 0x000ea80000300800 */
[----:B------:R-:W2:Y:S04]  /*3f610*/  LDL.LU R98, [R1+0xa94] ;  /* 0x000a940001627983 */ /* 0x000ea80000300800 */
[----:B------:R-:W2:Y:S04]  /*3f620*/  LDL.LU R99, [R1+0xa9c] ;  /* 0x000a9c0001637983 */ /* 0x000ea80000300800 */
[----:B------:R-:W1:Y:S04]  /*3f630*/  LDS.128 R136, [R125] ;  /* 0x000000007d887984 */ /* 0x000e680000000c00 */
[----:B------:R-:W4:Y:S01]  /*3f640*/  LDS.128 R132, [R125+0x400] ;  /* 0x000400007d847984 */ /* 0x000f220000000c00 */
[----:B------:R-:W-:Y:S06]  /*3f650*/  BAR.SYNC.DEFER_BLOCKING 0x0 ;  /* 0x0000000000007b1d */ /* 0x000fec0000010000 */
[----:B-1----:R-:W-:Y:S04]  /*3f660*/  STL.64 [R1+0x190], R136 ;  /* 0x0001908801007387 */ /* 0x002fe80000100a00 */
[----:B------:R-:W-:Y:S04]  /*3f670*/  STL.64 [R1+0x198], R138 ;  /* 0x0001988a01007387 */ /* 0x000fe80000100a00 */
[----:B----4-:R-:W-:Y:S04]  /*3f680*/  STL.64 [R1+0x610], R132 ;  /* 0x0006108401007387 */ /* 0x010fe80000100a00 */
[----:B------:R-:W-:Y:S04]  /*3f690*/  STL.64 [R1+0x618], R134 ;  /* 0x0006188601007387 */ /* 0x000fe80000100a00 */
[----:B---3--:R1:W-:Y:S04]  /*3f6a0*/  STSM.16.M88.4 [R124], R128 ;  /* 0x000000807c007844 */ /* 0x0083e80000000200 */
[----:B-1----:R-:W3:Y:S04]  /*3f6b0*/  LDL.LU R128, [R1+0xa00] ;  /* 0x000a000001807983 */ /* 0x002ee80000300800 */
[----:B------:R-:W3:Y:S04]  /*3f6c0*/  LDL.LU R129, [R1+0xa08] ;  /* 0x000a080001817983 */ /* 0x000ee80000300800 */
[----:B------:R-:W3:Y:S04]  /*3f6d0*/  LDL.LU R130, [R1+0x790] ;  /* 0x0007900001827983 */ /* 0x000ee80000300800 */
[----:B------:R-:W3:Y:S04]  /*3f6e0*/  LDL.LU R131, [R1+0x798] ;  /* 0x0007980001837983 */ /* 0x000ee80000300800 */
[----:B--2---:R1:W-:Y:S01]  /*3f6f0*/  STSM.16.M88.4 [R124+0x200], R96 ;  /* 0x000200607c007844 */ /* 0x0043e20000000200 */
[----:B------:R-:W-:Y:S06]  /*3f700*/  BAR.SYNC.DEFER_BLOCKING 0x0 ;  /* 0x0000000000007b1d */ /* 0x000fec0000010000 */
[----:B-1----:R-:W2:Y:S04]  /*3f710*/  LDL.LU R96, [R1+0x860] ;  /* 0x0008600001607983 */ /* 0x002ea80000300800 */
        /* <DEDUP_REMOVED lines=19> */
[----:B------:R-:W1:Y:S04]  /*3f850*/  LDS.128 R136, [R125] ;  /* 0x000000007d887984 */ /* 0x000e680000000c00 */
[----:B------:R-:W4:Y:S01]  /*3f860*/  LDS.128 R132, [R125+0x400] ;  /* 0x000400007d847984 */ /* 0x000f220000000c00 */
[----:B------:R-:W-:Y:S01]  /*3f870*/  BAR.SYNC.DEFER_BLOCKING 0x0 ;  /* 0x0000000000007b1d */ /* 0x000fe20000010000 */
[----:B------:R-:W-:-:S02]  /*3f880*/  IMAD.MOV.U32 R98, RZ, RZ, R248 ;  /* 0x000000ffff627224 */ /* 0x000fc400078e00f8 */
[----:B------:R-:W-:-:S03]  /*3f890*/  IMAD.MOV.U32 R99, RZ, RZ, R250 ;  /* 0x000000ffff637224 */ /* 0x000fc600078e00fa */
[----:B-1----:R-:W-:Y:S04]  /*3f8a0*/  STL.64 [R1+0xa90], R136 ;  /* 0x000a908801007387 */ /* 0x002fe80000100a00 */
[----:B------:R-:W-:Y:S04]  /*3f8b0*/  STL.64 [R1+0xa98], R138 ;  /* 0x000a988a01007387 */ /* 0x000fe80000100a00 */
[----:B----4-:R-:W-:Y:S04]  /*3f8c0*/  STL.64 [R1+0xcd0], R132 ;  /* 0x000cd08401007387 */ /* 0x010fe80000100a00 */
[----:B------:R-:W-:Y:S04]  /*3f8d0*/  STL.64 [R1+0xcd8], R134 ;  /* 0x000cd88601007387 */ /* 0x000fe80000100a00 */
[----:B---3--:R1:W-:Y:S04]  /*3f8e0*/  STSM.16.M88.4 [R124], R128 ;  /* 0x000000807c007844 */ /* 0x0083e80000000200 */
[----:B-1----:R-:W3:Y:S04]  /*3f8f0*/  LDL.LU R128, [R1+0x180] ;  /* 0x0001800001807983 */ /* 0x002ee80000300800 */
[----:B------:R-:W3:Y:S04]  /*3f900*/  LDL.LU R129, [R1+0x188] ;  /* 0x0001880001817983 */ /* 0x000ee80000300800 */
[----:B--2---:R1:W-:Y:S01]  /*3f910*/  STSM.16.M88.4 [R124+0x200], R96 ;  /* 0x000200607c007844 */ /* 0x0043e20000000200 */
[----:B------:R-:W-:Y:S06]  /*3f920*/  BAR.SYNC.DEFER_BLOCKING 0x0 ;  /* 0x0000000000007b1d */ /* 0x000fec0000010000 */
[----:B-1----:R-:W2:Y:S04]  /*3f930*/  LDL.LU R98, [R1+0xb60] ;  /* 0x000b600001627983 */ /* 0x002ea80000300800 */
[----:B------:R-:W2:Y:S04]  /*3f940*/  LDL.LU R99, [R1+0xb68] ;  /* 0x000b680001637983 */ /* 0x000ea80000300800 */
[----:B------:R-:W1:Y:S04]  /*3f950*/  LDS.128 R136, [R125] ;  /* 0x000000007d887984 */ /* 0x000e680000000c00 */
[----:B------:R-:W4:Y:S01]  /*3f960*/  LDS.128 R132, [R125+0x400] ;  /* 0x000400007d847984 */ /* 0x000f220000000c00 */
[----:B------:R-:W-:-:S02]  /*3f970*/  IMAD.MOV.U32 R130, RZ, RZ, R52 ;  /* 0x000000ffff827224 */ /* 0x000fc400078e0034 */
[----:B------:R-:W-:Y:S01]  /*3f980*/  IMAD.MOV.U32 R131, RZ, RZ, R54 ;  /* 0x000000ffff837224 */ /* 0x000fe200078e0036 */
[----:B------:R-:W-:Y:S01]  /*3f990*/  BAR.SYNC.DEFER_BLOCKING 0x0 ;  /* 0x0000000000007b1d */ /* 0x000fe20000010000 */
[----:B------:R-:W-:Y:S02]  /*3f9a0*/  IMAD.MOV.U32 R96, RZ, RZ, R100 ;  /* 0x000000ffff607224 */ /* 0x000fe400078e0064 */
        /* <DEDUP_REMOVED lines=9> */
[----:B--2---:R1:W-:Y:S04]  /*3fa40*/  STSM.16.M88.4 [R124+0x200], R96 ;  /* 0x000200607c007844 */ /* 0x0043e80000000200 */
[----:B------:R-:W3:Y:S01]  /*3fa50*/  LDL.LU R131, [R1+0xb18] ;  /* 0x000b180001837983 */ /* 0x000ee20000300800 */
        /* <DEDUP_REMOVED lines=48> */
[----:B---3--:R-:W-:Y:S04]  /*3fd60*/  STSM.16.M88.4 [R124], R128 ;  /* 0x000000807c007844 */ /* 0x008fe80000000200 */
[----:B--2---:R1:W-:Y:S01]  /*3fd70*/  STSM.16.M88.4 [R124+0x200], R96 ;  /* 0x000200607c007844 */ /* 0x0043e20000000200 */
[----:B------:R-:W-:Y:S06]  /*3fd80*/  BAR.SYNC.DEFER_BLOCKING 0x0 ;  /* 0x0000000000007b1d */ /* 0x000fec0000010000 */
[----:B-1----:R-:W2:Y:S01]  /*3fd90*/  LDL.LU R96, [R1+0x184] ;  /* 0x0001840001607983 */ /* 0x002ea20000300800 */
[----:B------:R-:W-:-:S03]  /*3fda0*/  IMAD.MOV.U32 R99, RZ, RZ, R55 ;  /* 0x000000ffff637224 */ /* 0x000fc600078e0037 */
[----:B------:R-:W2:Y:S04]  /*3fdb0*/  LDL.LU R97, [R1+0x18c] ;  /* 0x00018c0001617983 */ /* 0x000ea80000300800 */
[----:B------:R-:W3:Y:S04]  /*3fdc0*/  LDL.LU R54, [R1+0xb64] ;  /* 0x000b640001367983 */ /* 0x000ee80000300800 */
[----:B------:R-:W3:Y:S01]  /*3fdd0*/  LDL.LU R55, [R1+0xb6c] ;  /* 0x000b6c0001377983 */ /* 0x000ee20000300800 */
[----:B------:R-:W-:Y:S02]  /*3fde0*/  IMAD.MOV.U32 R98, RZ, RZ, R53 ;  /* 0x000000ffff627224 */ /* 0x000fe400078e0035 */
[----:B------:R-:W-:Y:S01]  /*3fdf0*/  IMAD.MOV.U32 R52, RZ, RZ, R101 ;  /* 0x000000ffff347224 */ /* 0x000fe200078e0065 */
[----:B------:R-:W1:Y:S01]  /*3fe00*/  LDS.128 R128, [R125] ;  /* 0x000000007d807984 */ /* 0x000e620000000c00 */
[----:B------:R-:W-:-:S03]  /*3fe10*/  IMAD.MOV.U32 R53, RZ, RZ, R103 ;  /* 0x000000ffff357224 */ /* 0x000fc600078e0067 */
[----:B------:R-:W4:Y:S01]  /*3fe20*/  LDS.128 R100, [R125+0x400] ;  /* 0x000400007d647984 */ /* 0x000f220000000c00 */
[----:B------:R-:W-:Y:S06]  /*3fe30*/  BAR.SYNC.DEFER_BLOCKING 0x0 ;  /* 0x0000000000007b1d */ /* 0x000fec0000010000 */
        /* <DEDUP_REMOVED lines=69> */
[----:B------:R-:W-:-:S02]  /*40290*/  IMAD.MOV.U32 R98, RZ, RZ, R56 ;  /* 0x000000ffff627224 */ /* 0x000fc400078e0038 */
[----:B------:R-:W-:Y:S01]  /*402a0*/  IMAD.MOV.U32 R99, RZ, RZ, R58 ;  /* 0x000000ffff637224 */ /* 0x000fe200078e003a */
        /* <DEDUP_REMOVED lines=67> */
[----:B------:R-:W2:Y:S01]  /*406e0*/  LDL.LU R55, [R1+0xb5c] ;  /* 0x000b5c0001377983 */ /* 0x000ea20000300800 */
[----:B------:R-:W-:-:S02]  /*406f0*/  IMAD.MOV.U32 R98, RZ, RZ, R57 ;  /* 0x000000ffff627224 */ /* 0x000fc400078e0039 */
[----:B------:R-:W-:Y:S01]  /*40700*/  IMAD.MOV.U32 R99, RZ, RZ, R59 ;  /* 0x000000ffff637224 */ /* 0x000fe200078e003b */
[----:B------:R-:W1:Y:S04]  /*40710*/  LDS.128 R100, [R125] ;  /* 0x000000007d647984 */ /* 0x000e680000000c00 */
[----:B------:R-:W4:Y:S01]  /*40720*/  LDS.128 R56, [R125+0x400] ;  /* 0x000400007d387984 */ /* 0x000f220000000c00 */
[----:B------:R-:W-:Y:S06]  /*40730*/  BAR.SYNC.DEFER_BLOCKING 0x0 ;  /* 0x0000000000007b1d */ /* 0x000fec0000010000 */
[----:B-1----:R-:W-:Y:S04]  /*40740*/  STL.64 [R1+0x170], R100 ;  /* 0x0001706401007387 */ /* 0x002fe80000100a00 */
[----:B------:R-:W-:Y:S04]  /*40750*/  STL.64 [R1+0x178], R102 ;  /* 0x0001786601007387 */ /* 0x000fe80000100a00 */
[----:B----4-:R1:W-:Y:S04]  /*40760*/  STL.64 [R1+0x780], R56 ;  /* 0x0007803801007387 */ /* 0x0103e80000100a00 */
[----:B------:R4:W-:Y:S04]  /*40770*/  STL.64 [R1+0x788], R58 ;  /* 0x0007883a01007387 */ /* 0x0009e80000100a00 */
[----:B-1----:R-:W2:Y:S04]  /*40780*/  LDL.LU R56, [R1+0x4c4] ;  /* 0x0004c40001387983 */ /* 0x002ea80000300800 */
[----:B------:R-:W2:Y:S04]  /*40790*/  LDL.LU R57, [R1+0x4cc] ;  /* 0x0004cc0001397983 */ /* 0x000ea80000300800 */
[----:B----4-:R-:W4:Y:S04]  /*407a0*/  LDL.LU R58, [R1+0xb04] ;  /* 0x000b0400013a7983 */ /* 0x010f280000300800 */
[----:B------:R-:W4:Y:S04]  /*407b0*/  LDL.LU R59, [R1+0xb0c] ;  /* 0x000b0c00013b7983 */ /* 0x000f280000300800 */
[----:B---3--:R-:W-:Y:S04]  /*407c0*/  STSM.16.M88.4 [R124], R96 ;  /* 0x000000607c007844 */ /* 0x008fe80000000200 */
[----:B--2---:R1:W-:Y:S01]  /*407d0*/  STSM.16.M88.4 [R124+0x200], R52 ;  /* 0x000200347c007844 */ /* 0x0043e20000000200 */
[----:B------:R-:W-:Y:S06]  /*407e0*/  BAR.SYNC.DEFER_BLOCKING 0x0 ;  /* 0x0000000000007b1d */ /* 0x000fec0000010000 */
[----:B-1----:R-:W2:Y:S04]  /*407f0*/  LDL.LU R52, [R1+0x6f4] ;  /* 0x0006f40001347983 */ /* 0x002ea80000300800 */
[----:B------:R-:W2:Y:S04]  /*40800*/  LDL.LU R53, [R1+0x6fc] ;  /* 0x0006fc0001357983 */ /* 0x000ea80000300800 */
[----:B------:R-:W2:Y:S04]  /*40810*/  LDL.LU R54, [R1+0xa74] ;  /* 0x000a740001367983 */ /* 0x000ea80000300800 */
[----:B------:R-:W2:Y:S04]  /*40820*/  LDL.LU R55, [R1+0xa7c] ;  /* 0x000a7c0001377983 */ /* 0x000ea80000300800 */
[----:B------:R-:W1:Y:S04]  /*40830*/  LDS.128 R100, [R125] ;  /* 0x000000007d647984 */ /* 0x000e680000000c00 */
[----:B------:R-:W3:Y:S01]  /*40840*/  LDS.128 R96, [R125+0x400] ;  /* 0x000400007d607984 */ /* 0x000ee20000000c00 */
[----:B------:R-:W-:Y:S06]  /*40850*/  BAR.SYNC.DEFER_BLOCKING 0x0 ;  /* 0x0000000000007b1d */ /* 0x000fec0000010000 */
[----:B-1----:R-:W-:Y:S04]  /*40860*/  STL.64 [R1+0x130], R100 ;  /* 0x0001306401007387 */ /* 0x002fe80000100a00 */
[----:B------:R-:W-:Y:S04]  /*40870*/  STL.64 [R1+0x138], R102 ;  /* 0x0001386601007387 */ /* 0x000fe80000100a00 */
[----:B---3--:R-:W-:Y:S04]  /*40880*/  STL.64 [R1+0x4c0], R96 ;  /* 0x0004c06001007387 */ /* 0x008fe80000100a00 */
[----:B----4-:R1:W-:Y:S04]  /*40890*/  STSM.16.M88.4 [R124], R56 ;  /* 0x000000387c007844 */ /* 0x0103e80000000200 */
[----:B------:R-:W-:Y:S04]  /*408a0*/  STL.64 [R1+0x4c8], R98 ;  /* 0x0004c86201007387 */ /* 0x000fe80000100a00 */
        /* <DEDUP_REMOVED lines=16> */
[----:B---3--:R1:W-:Y:S04]  /*409b0*/  STSM.16.M88.4 [R124], R56 ;  /* 0x000000387c007844 */ /* 0x0083e80000000200 */
        /* <DEDUP_REMOVED lines=229> */
[----:B------:R-:W-:-:S05]  /*41810*/  IMAD.MOV.U32 R55, RZ, RZ, R51 ;  /* 0x000000ffff377224 */ /* 0x000fca00078e0033 */
[----:B------:R-:W2:Y:S01]  /*41820*/  LDC R51, c[0x0][0x244] ;  /* 0x00009100ff337b82 */ /* 0x000ea20000000800 */
        /* <DEDUP_REMOVED lines=231> */
[----:B------:R-:W-:-:S02]  /*426a0*/  IMAD.MOV.U32 R96, RZ, RZ, R104 ;  /* 0x000000ffff607224 */ /* 0x000fc400078e0068 */
[----:B------:R-:W-:Y:S02]  /*426b0*/  IMAD.MOV.U32 R97, RZ, RZ, R106 ;  /* 0x000000ffff617224 */ /* 0x000fe400078e006a */
[----:B------:R-:W-:Y:S02]  /*426c0*/  IMAD.MOV.U32 R98, RZ, RZ, R120 ;  /* 0x000000ffff627224 */ /* 0x000fe400078e0078 */
[----:B------:R-:W-:Y:S01]  /*426d0*/  IMAD.MOV.U32 R99, RZ, RZ, R122 ;  /* 0x000000ffff637224 */ /* 0x000fe200078e007a */
[----:B------:R-:W-:Y:S06]  /*426e0*/  BAR.SYNC.DEFER_BLOCKING 0x0 ;  /* 0x0000000000007b1d */ /* 0x000fec0000010000 */
[----:B-1----:R-:W-:Y:S04]  /*426f0*/  STL.64 [R1+0xa40], R100 ;  /* 0x000a406401007387 */ /* 0x002fe80000100a00 */
[----:B------:R-:W-:Y:S04]  /*42700*/  STL.64 [R1+0xa48], R102 ;  /* 0x000a486601007387 */ /* 0x000fe80000100a00 */
[----:B---3--:R1:W-:Y:S04]  /*42710*/  STL.64 [R1+0xe80], R56 ;  /* 0x000e803801007387 */ /* 0x0083e80000100a00 */
[----:B------:R3:W-:Y:S04]  /*42720*/  STL.64 [R1+0xe88], R58 ;  /* 0x000e883a01007387 */ /* 0x0007e80000100a00 */
[----:B------:R-:W-:Y:S04]  /*42730*/  STSM.16.M88.4 [R124], R96 ;  /* 0x000000607c007844 */ /* 0x000fe80000000200 */
[----:B-1----:R-:W4:Y:S04]  /*42740*/  LDL.LU R56, [R1+0x510] ;  /* 0x0005100001387983 */ /* 0x002f280000300800 */
[----:B------:R-:W4:Y:S04]  /*42750*/  LDL.LU R57, [R1+0x518] ;  /* 0x0005180001397983 */ /* 0x000f280000300800 */
[----:B---3--:R-:W4:Y:S04]  /*42760*/  LDL.LU R58, [R1+0xac0] ;  /* 0x000ac000013a7983 */ /* 0x008f280000300800 */
[----:B------:R-:W4:Y:S04]  /*42770*/  LDL.LU R59, [R1+0xac8] ;  /* 0x000ac800013b7983 */ /* 0x000f280000300800 */
        /* <DEDUP_REMOVED lines=53> */
[----:B---3--:R1:W-:Y:S02]  /*42ad0*/  STSM.16.M88.4 [R124], R56 ;  /* 0x000000387c007844 */ /* 0x0083e40000000200 */
[----:B-1----:R-:W-:-:S02]  /*42ae0*/  IMAD.MOV.U32 R56, RZ, RZ, R105 ;  /* 0x000000ffff387224 */ /* 0x002fc400078e0069 */
[----:B------:R-:W-:Y:S02]  /*42af0*/  IMAD.MOV.U32 R57, RZ, RZ, R107 ;  /* 0x000000ffff397224 */ /* 0x000fe400078e006b */
[----:B------:R-:W-:Y:S02]  /*42b00*/  IMAD.MOV.U32 R58, RZ, RZ, R121 ;  /* 0x000000ffff3a7224 */ /* 0x000fe400078e0079 */
[----:B------:R-:W-:Y:S01]  /*42b10*/  IMAD.MOV.U32 R59, RZ, RZ, R123 ;  /* 0x000000ffff3b7224 */ /* 0x000fe200078e007b */
[----:B--2---:R-:W-:Y:S01]  /*42b20*/  STSM.16.M88.4 [R124+0x200], R52 ;  /* 0x000200347c007844 */ /* 0x004fe20000000200 */
[----:B------:R-:W-:Y:S06]  /*42b30*/  BAR.SYNC.DEFER_BLOCKING 0x0 ;  /* 0x0000000000007b1d */ /* 0x000fec0000010000 */
[----:B------:R-:W1:Y:S04]  /*42b40*/  LDS.128 R96, [R125] ;  /* 0x000000007d607984 */ /* 0x000e680000000c00 */
[----:B------:R-:W2:Y:S01]  /*42b50*/  LDS.128 R52, [R125+0x400] ;  /* 0x000400007d347984 */ /* 0x000ea20000000c00 */
[----:B------:R-:W-:Y:S06]  /*42b60*/  BAR.SYNC.DEFER_BLOCKING 0x0 ;  /* 0x0000000000007b1d */ /* 0x000fec0000010000 */
[----:B------:R-:W-:Y:S04]  /*42b70*/  STSM.16.M88.4 [R124], R56 ;  /* 0x000000387c007844 */ /* 0x000fe80000000200 */
[----:B-1----:R-:W-:Y:S04]  /*42b80*/  STL.64 [R1+0x280], R96 ;  /* 0x0002806001007387 */ /* 0x002fe80000100a00 */
[----:B------:R-:W-:Y:S04]  /*42b90*/  STL.64 [R1+0x288], R98 ;  /* 0x0002886201007387 */ /* 0x000fe80000100a00 */
[----:B--2---:R1:W-:Y:S04]  /*42ba0*/  STL.64 [R1+0x810], R52 ;  /* 0x0008103401007387 */ /* 0x0043e80000100a00 */
[----:B------:R2:W-:Y:S04]  /*42bb0*/  STL.64 [R1+0x818], R54 ;  /* 0x0008183601007387 */ /* 0x0005e80000100a00 */
[----:B----4-:R3:W-:Y:S04]  /*42bc0*/  STSM.16.M88.4 [R124+0x200], R12 ;  /* 0x0002000c7c007844 */ /* 0x0107e80000000200 */
[----:B-1----:R-:W4:Y:S04]  /*42bd0*/  LDL.LU R52, [R1+0x514] ;  /* 0x0005140001347983 */ /* 0x002f280000300800 */
[----:B------:R-:W4:Y:S04]  /*42be0*/  LDL.LU R53, [R1+0x51c] ;  /* 0x00051c0001357983 */ /* 0x000f280000300800 */
[----:B--2---:R-:W4:Y:S04]  /*42bf0*/  LDL.LU R54, [R1+0xac4] ;  /* 0x000ac40001367983 */ /* 0x004f280000300800 */
[----:B------:R-:W4:Y:S04]  /*42c00*/  LDL.LU R55, [R1+0xacc] ;  /* 0x000acc0001377983 */ /* 0x000f280000300800 */
[----:B---3--:R-:W2:Y:S04]  /*42c10*/  LDL.LU R12, [R1+0x754] ;  /* 0x00075400010c7983 */ /* 0x008ea80000300800 */
[----:B------:R-:W2:Y:S04]  /*42c20*/  LDL.LU R13, [R1+0x75c] ;  /* 0x00075c00010d7983 */ /* 0x000ea80000300800 */
[----:B------:R-:W2:Y:S04]  /*42c30*/  LDL.LU R14, [R1+0xa34] ;  /* 0x000a3400010e7983 */ /* 0x000ea80000300800 */
[----:B------:R-:W2:Y:S01]  /*42c40*/  LDL.LU R15, [R1+0xa3c] ;  /* 0x000a3c00010f7983 */ /* 0x000ea20000300800 */
[----:B------:R-:W-:Y:S06]  /*42c50*/  BAR.SYNC.DEFER_BLOCKING 0x0 ;  /* 0x0000000000007b1d */ /* 0x000fec0000010000 */
[----:B------:R-:W1:Y:S04]  /*42c60*/  LDS.128 R96, [R125] ;  /* 0x000000007d607984 */ /* 0x000e680000000c00 */
[----:B------:R-:W3:Y:S01]  /*42c70*/  LDS.128 R56, [R125+0x400] ;  /* 0x000400007d387984 */ /* 0x000ee20000000c00 */
[----:B------:R-:W-:Y:S06]  /*42c80*/  BAR.SYNC.DEFER_BLOCKING 0x0 ;  /* 0x0000000000007b1d */ /* 0x000fec0000010000 */
[----:B-1----:R-:W-:Y:S04]  /*42c90*/  STL.64 [R1+0x220], R96 ;  /* 0x0002206001007387 */ /* 0x002fe80000100a00 */
[----:B------:R-:W-:Y:S04]  /*42ca0*/  STL.64 [R1+0x228], R98 ;  /* 0x0002286201007387 */ /* 0x000fe80000100a00 */
[----:B---3--:R-:W-:Y:S04]  /*42cb0*/  STL.64 [R1+0x6c0], R56 ;  /* 0x0006c03801007387 */ /* 0x008fe80000100a00 */
[----:B------:R-:W-:Y:S04]  /*42cc0*/  STL.64 [R1+0x6c8], R58 ;  /* 0x0006c83a01007387 */ /* 0x000fe80000100a00 */
[----:B----4-:R1:W-:Y:S04]  /*42cd0*/  STSM.16.M88.4 [R124], R52 ;  /* 0x000000347c007844 */ /* 0x0103e80000000200 */
        /* <DEDUP_REMOVED lines=113> */
[----:B------:R-:W2:Y:S01]  /*433f0*/  LDL.LU R15, [R1+0xbac] ;  /* 0x000bac00010f7983 */ /* 0x000ea20000300800 */
[----:B------:R-:W-:-:S02]  /*43400*/  IMAD.MOV.U32 R56, RZ, RZ, R65 ;  /* 0x000000ffff387224 */ /* 0x000fc400078e0041 */
[----:B------:R-:W-:Y:S01]  /*43410*/  IMAD.MOV.U32 R57, RZ, RZ, R67 ;  /* 0x000000ffff397224 */ /* 0x000fe200078e0043 */
[----:B------:R-:W-:Y:S04]  /*43420*/  LDS.128 R52, [R125+0x400] ;  /* 0x000400007d347984 */ /* 0x000fe80000000c00 */
[----:B------:R-:W1:Y:S01]  /*43430*/  LDS.128 R64, [R125] ;  /* 0x000000007d407984 */ /* 0x000e620000000c00 */
[----:B------:R-:W-:Y:S02]  /*43440*/  IMAD.MOV.U32 R58, RZ, RZ, R225 ;  /* 0x000000ffff3a7224 */ /* 0x000fe400078e00e1 */
[----:B------:R-:W-:Y:S01]  /*43450*/  IMAD.MOV.U32 R59, RZ, RZ, R227 ;  /* 0x000000ffff3b7224 */ /* 0x000fe200078e00e3 */
[----:B------:R-:W-:Y:S06]  /*43460*/  BAR.SYNC.DEFER_BLOCKING 0x0 ;  /* 0x0000000000007b1d */ /* 0x000fec0000010000 */
[----:B------:R-:W-:Y:S04]  /*43470*/  STSM.16.M88.4 [R124], R56 ;  /* 0x000000387c007844 */ /* 0x000fe80000000200 */
[----:B-1----:R-:W-:Y:S04]  /*43480*/  STL.64 [R1+0x250], R64 ;  /* 0x0002504001007387 */ /* 0x002fe80000100a00 */
[----:B------:R-:W-:Y:S04]  /*43490*/  STL.64 [R1+0x258], R66 ;  /* 0x0002584201007387 */ /* 0x000fe80000100a00 */
[----:B------:R1:W-:Y:S04]  /*434a0*/  STL.64 [R1+0x800], R52 ;  /* 0x0008003401007387 */ /* 0x0003e80000100a00 */
[----:B------:R3:W-:Y:S04]  /*434b0*/  STL.64 [R1+0x808], R54 ;  /* 0x0008083601007387 */ /* 0x0007e80000100a00 */
        /* <DEDUP_REMOVED lines=254> */
[----:B------:R-:W4:Y:S04]  /*444a0*/  LDL R74, [R1+0x1450] ;  /* 0x00145000014a7983 */ /* 0x000f280000100800 */
[----:B------:R-:W3:Y:S04]  /*444b0*/  LDL.LU R54, [R1+0x214] ;  /* 0x0002140001367983 */ /* 0x000ee80000300800 */
[----:B------:R-:W3:Y:S04]  /*444c0*/  LDL.LU R55, [R1+0x21c] ;  /* 0x00021c0001377983 */ /* 0x000ee80000300800 */
[----:B--2---:R1:W-:Y:S01]  /*444d0*/  STSM.16.M88.4 [R124+0x200], R12 ;  /* 0x0002000c7c007844 */ /* 0x0043e20000000200 */
[----:B------:R-:W-:Y:S06]  /*444e0*/  BAR.SYNC.DEFER_BLOCKING 0x0 ;  /* 0x0000000000007b1d */ /* 0x000fec0000010000 */
[----:B-1----:R-:W2:Y:S04]  /*444f0*/  LDL.LU R12, [R1+0x74] ;  /* 0x00007400010c7983 */ /* 0x002ea80000300800 */
[----:B------:R-:W2:Y:S04]  /*44500*/  LDL.LU R13, [R1+0x7c] ;  /* 0x00007c00010d7983 */ /* 0x000ea80000300800 */
[----:B------:R-:W1:Y:S04]  /*44510*/  LDS.128 R64, [R125] ;  /* 0x000000007d407984 */ /* 0x000e680000000c00 */
[----:B------:R-:W1:Y:S01]  /*44520*/  LDS.128 R56, [R125+0x400] ;  /* 0x000400007d387984 */ /* 0x000e620000000c00 */
[----:B------:R-:W-:Y:S01]  /*44530*/  BAR.SYNC.DEFER_BLOCKING 0x0 ;  /* 0x0000000000007b1d */ /* 0x000fe20000010000 */
[----:B------:R-:W-:-:S02]  /*44540*/  IMAD.MOV.U32 R14, RZ, RZ, R25 ;  /* 0x000000ffff0e7224 */ /* 0x000fc400078e0019 */
[----:B------:R-:W-:-:S03]  /*44550*/  IMAD.MOV.U32 R15, RZ, RZ, R27 ;  /* 0x000000ffff0f7224 */ /* 0x000fc600078e001b */
[----:B---3--:R3:W-:Y:S04]  /*44560*/  STSM.16.M88.4 [R124], R52 ;  /* 0x000000347c007844 */ /* 0x0087e80000000200 */
[----:B-1----:R-:W-:Y:S04]  /*44570*/  STL.64 [R1+0x540], R64 ;  /* 0x0005404001007387 */ /* 0x002fe80000100a00 */
[----:B------:R-:W-:Y:S04]  /*44580*/  STL.64 [R1+0x548], R66 ;  /* 0x0005484201007387 */ /* 0x000fe80000100a00 */
[----:B------:R-:W-:Y:S04]  /*44590*/  STL.64 [R1+0xf00], R56 ;  /* 0x000f003801007387 */ /* 0x000fe80000100a00 */
[----:B------:R-:W-:Y:S01]  /*445a0*/  STL.64 [R1+0xf08], R58 ;  /* 0x000f083a01007387 */ /* 0x000fe20000100a00 */
[----:B---3--:R-:W-:-:S02]  /*445b0*/  IMAD.MOV.U32 R52, RZ, RZ, R73 ;  /* 0x000000ffff347224 */ /* 0x008fc400078e0049 */
[----:B------:R-:W-:Y:S02]  /*445c0*/  IMAD.MOV.U32 R53, RZ, RZ, R75 ;  /* 0x000000ffff357224 */ /* 0x000fe400078e004b */
[----:B------:R-:W-:Y:S02]  /*445d0*/  IMAD.MOV.U32 R54, RZ, RZ, R197 ;  /* 0x000000ffff367224 */ /* 0x000fe400078e00c5 */
[----:B------:R-:W-:Y:S01]  /*445e0*/  IMAD.MOV.U32 R55, RZ, RZ, R199 ;  /* 0x000000ffff377224 */ /* 0x000fe200078e00c7 */
[C---:B----4-:R-:W-:Y:S01]  /*445f0*/  ISETP.GE.AND P2, PT, R74.reuse, UR8, PT ;  /* 0x000000084a007c0c */ /* 0x050fe2000bf46270 */
[----:B------:R-:W-:Y:S01]  /*44600*/  ULDC.64 UR8, c[0x0][0x220] ;  /* 0x0000880000087ab9 */ /* 0x000fe20000000a00 */
[----:B--2---:R1:W-:Y:S01]  /*44610*/  STSM.16.M88.4 [R124+0x200], R12 ;  /* 0x0002000c7c007844 */ /* 0x0043e20000000200 */
[----:B------:R-:W-:Y:S06]  /*44620*/  BAR.SYNC.DEFER_BLOCKING 0x0 ;  /* 0x0000000000007b1d */ /* 0x000fec0000010000 */
[----:B------:R-:W2:Y:S04]  /*44630*/  LDS.128 R64, [R125] ;  /* 0x000000007d407984 */ /* 0x000ea80000000c00 */
[----:B------:R-:W3:Y:S01]  /*44640*/  LDS.128 R56, [R125+0x400] ;  /* 0x000400007d387984 */ /* 0x000ee20000000c00 */
[----:B------:R-:W-:Y:S01]  /*44650*/  BAR.SYNC.DEFER_BLOCKING 0x0 ;  /* 0x0000000000007b1d */ /* 0x000fe20000010000 */
[----:B-1----:R-:W-:-:S04]  /*44660*/  IMAD R15, R74, UR4, RZ ;  /* 0x000000044a0f7c24 */ /* 0x002fc8000f8e02ff */
[----:B------:R-:W-:Y:S01]  /*44670*/  IMAD R13, R10, 0x40, R15 ;  /* 0x000000400a0d7824 */ /* 0x000fe200078e020f */
[----:B------:R-:W-:-:S03]  /*44680*/  ULDC.64 UR4, c[0x0][0x220] ;  /* 0x0000880000047ab9 */ /* 0x000fc60000000a00 */
[----:B------:R-:W-:Y:S01]  /*44690*/  IMAD R11, R11, 0x40, R13 ;  /* 0x000000400b0b7824 */ /* 0x000fe200078e020d */
[----:B------:R-:W-:Y:S01]  /*446a0*/  LEA R16, P3, R15, UR4, 0x2 ;  /* 0x000000040f107c11 */ /* 0x000fe2000f8610ff */
[----:B------:R-:W-:Y:S02]  /*446b0*/  ULDC UR4, c[0x0][0x248] ;  /* 0x0000920000047ab9 */ /* 0x000fe40000000800 */
[----:B------:R-:W-:Y:S01]  /*446c0*/  IMAD R51, R51, 0x40, R11 ;  /* 0x0000004033337824 */ /* 0x000fe200078e020b */
[----:B------:R-:W-:Y:S01]  /*446d0*/  LEA R14, P4, R13, UR6, 0x2 ;  /* 0x000000060d0e7c11 */ /* 0x000fe2000f8810ff */
[----:B------:R-:W-:Y:S01]  /*446e0*/  ULDC UR6, c[0x0][0x228] ;  /* 0x00008a0000067ab9 */ /* 0x000fe20000000800 */
[----:B------:R1:W-:Y:S04]  /*446f0*/  STSM.16.M88.4 [R124], R52 ;  /* 0x000000347c007844 */ /* 0x0003e80000000200 */
[----:B--2---:R2:W-:Y:S04]  /*44700*/  STL.64 [R1+0x340], R64 ;  /* 0x0003404001007387 */ /* 0x0045e80000100a00 */
[----:B------:R-:W-:Y:S04]  /*44710*/  STL.64 [R1+0x348], R66 ;  /* 0x0003484201007387 */ /* 0x000fe80000100a00 */
[----:B---3--:R-:W-:Y:S04]  /*44720*/  STL.64 [R1+0x880], R56 ;  /* 0x0008803801007387 */ /* 0x008fe80000100a00 */
[----:B------:R-:W-:Y:S04]  /*44730*/  STL.64 [R1+0x888], R58 ;  /* 0x0008883a01007387 */ /* 0x000fe80000100a00 */
[----:B-1----:R-:W3:Y:S04]  /*44740*/  LDL.LU R52, [R1+0x274] ;  /* 0x0002740001347983 */ /* 0x002ee80000300800 */
[----:B------:R-:W3:Y:S04]  /*44750*/  LDL.LU R53, [R1+0x27c] ;  /* 0x00027c0001357983 */ /* 0x000ee80000300800 */
[----:B------:R-:W3:Y:S04]  /*44760*/  LDL.LU R55, [R1+0xc5c] ;  /* 0x000c5c0001377983 */ /* 0x000ee80000300800 */
[----:B--2---:R-:W2:Y:S04]  /*44770*/  LDL.LU R64, [R1+0x584] ;  /* 0x0005840001407983 */ /* 0x004ea80000300800 */
[----:B------:R-:W2:Y:S04]  /*44780*/  LDL.LU R65, [R1+0x58c] ;  /* 0x00058c0001417983 */ /* 0x000ea80000300800 */
[----:B------:R-:W3:Y:S04]  /*44790*/  LDL.LU R54, [R1+0xc54] ;  /* 0x000c540001367983 */ /* 0x000ee80000300800 */
[----:B------:R-:W4:Y:S01]  /*447a0*/  LDL R97, [R1+0x145c] ;  /* 0x00145c0001617983 */ /* 0x000f220000100800 */
[----:B------:R-:W-:Y:S01]  /*447b0*/  LEA R12, P5, R11, UR8, 0x2 ;  /* 0x000000080b0c7c11 */ /* 0x000fe2000f8a10ff */
[----:B------:R-:W-:Y:S01]  /*447c0*/  ULDC UR8, c[0x0][0x228] ;  /* 0x00008a0000087ab9 */ /* 0x000fe20000000800 */
[----:B------:R-:W-:Y:S01]  /*447d0*/  LEA R10, P6, R51, UR10, 0x2 ;  /* 0x0000000a330a7c11 */ /* 0x000fe2000f8c10ff */
[----:B------:R-:W2:Y:S01]  /*447e0*/  LDL R96, [R1+0x1460] ;  /* 0x0014600001607983 */ /* 0x000ea20000100800 */
[----:B------:R-:W-:Y:S01]  /*447f0*/  LEA.HI.X.SX32 R17, R15, UR5, 0x2, P3 ;  /* 0x000000050f117c11 */ /* 0x000fe200098f16ff */
[----:B------:R-:W-:Y:S01]  /*44800*/  ULDC UR10, c[0x0][0x228] ;  /* 0x00008a00000a7ab9 */ /* 0x000fe20000000800 */
[----:B------:R-:W-:Y:S01]  /*44810*/  LEA.HI.X.SX32 R15, R13, UR7, 0x2, P4 ;  /* 0x000000070d0f7c11 */ /* 0x000fe2000a0f16ff */
[----:B------:R-:W-:Y:S01]  /*44820*/  ULDC UR7, c[0x0][0x228] ;  /* 0x00008a0000077ab9 */ /* 0x000fe20000000800 */
[----:B------:R-:W-:Y:S01]  /*44830*/  LEA.HI.X.SX32 R13, R11, UR9, 0x2, P5 ;  /* 0x000000090b0d7c11 */ /* 0x000fe2000a8f16ff */
[----:B------:R-:W-:Y:S01]  /*44840*/  ULDC UR9, c[0x0][0x228] ;  /* 0x00008a0000097ab9 */ /* 0x000fe20000000800 */
[----:B------:R-:W-:Y:S01]  /*44850*/  LEA.HI.X.SX32 R11, R51, UR11, 0x2, P6 ;  /* 0x0000000b330b7c11 */ /* 0x000fe2000b0f16ff */
[C---:B------:R-:W-:Y:S01]  /*44860*/  IMAD R51, R252.reuse, UR4, RZ ;  /* 0x00000004fc337c24 */ /* 0x040fe2000f8e02ff */
[----:B------:R-:W-:Y:S01]  /*44870*/  ULDC UR4, c[0x0][0x248] ;  /* 0x0000920000047ab9 */ /* 0x000fe20000000800 */
[----:B------:R-:W-:Y:S01]  /*44880*/  ISETP.LT.AND P2, PT, R252, UR39, !P2 ;  /* 0x00000027fc007c0c */ /* 0x000fe2000d741270 */
[----:B------:R-:W-:Y:S01]  /*44890*/  ULDC UR11, c[0x0][0x228] ;  /* 0x00008a00000b7ab9 */ /* 0x000fe20000000800 */
[----:B------:R-:W-:Y:S01]  /*448a0*/  VIADD R51, R51, UR4 ;  /* 0x0000000433337c36 */ /* 0x000fe20008000000 */
[----:B------:R-:W-:Y:S01]  /*448b0*/  ULDC UR4, c[0x0][0x248] ;  /* 0x0000920000047ab9 */ /* 0x000fe20000000800 */
[----:B------:R-:W-:Y:S01]  /*448c0*/  LOP3.LUT R50, R50, 0x7fffffff, RZ, 0xc0, !PT ;  /* 0x7fffffff32327812 */ /* 0x000fe200078ec0ff */
[----:B------:R-:W-:Y:S01]  /*448d0*/  ULDC UR39, c[0x0][0x228] ;  /* 0x00008a0000277ab9 */ /* 0x000fe20000000800 */
[----:B------:R-:W-:Y:S01]  /*448e0*/  VIADD R51, R51, UR4 ;  /* 0x0000000433337c36 */ /* 0x000fe20008000000 */
[----:B------:R-:W-:-:S03]  /*448f0*/  ULDC UR4, c[0x0][0x248] ;  /* 0x0000920000047ab9 */ /* 0x000fc60000000800 */
[----:B------:R-:W-:Y:S01]  /*44900*/  VIADD R51, R51, UR4 ;  /* 0x0000000433337c36 */ /* 0x000fe20008000000 */
[----:B------:R-:W-:-:S04]  /*44910*/  ULDC UR4, c[0x0][0x248] ;  /* 0x0000920000047ab9 */ /* 0x000fc80000000800 */
[----:B------:R1:W-:Y:S04]  /*44920*/  STL [R1+0x10fc], R51 ;  /* 0x0010fc3301007387 */ /* 0x0003e80000100800 */
[----:B------:R-:W3:Y:S01]  /*44930*/  LDL R75, [R1+0x1464] ;  /* 0x00146400014b7983 */ /* 0x000ee20000100800 */
[----:B------:R-:W-:Y:S01]  /*44940*/  @P2 LOP3.LUT R2, R2, 0x8, RZ, 0xfc, !PT ;  /* 0x0000000802022812 */ /* 0x000fe200078efcff */
[----:B-1----:R-:W-:Y:S01]  /*44950*/  VIADD R51, R51, UR4 ;  /* 0x0000000433337c36 */ /* 0x002fe20008000000 */
[----:B------:R-:W-:Y:S02]  /*44960*/  ULDC.64 UR4, c[0x0][0x228] ;  /* 0x00008a0000047ab9 */ /* 0x000fe40000000a00 */
[----:B------:R-:W-:Y:S02]  /*44970*/  LOP3.LUT R2, R2, 0xfffffffb, RZ, 0xc0, !PT ;  /* 0xfffffffb02027812 */ /* 0x000fe400078ec0ff */
[----:B------:R1:W-:Y:S02]  /*44980*/  STL [R1+0x1060], R51 ;  /* 0x0010603301007387 */ /* 0x0003e40000100800 */
[----:B-1----:R-:W-:Y:S01]  /*44990*/  VIADD R51, R51, UR15 ;  /* 0x0000000f33337c36 */ /* 0x002fe20008000000 */
[----:B------:R-:W-:-:S03]  /*449a0*/  ULDC UR15, c[0x0][0x248] ;  /* 0x00009200000f7ab9 */ /* 0x000fc60000000800 */
[----:B------:R-:W-:Y:S01]  /*449b0*/  VIADD R56, R51, UR15 ;  /* 0x0000000f33387c36 */ /* 0x000fe20008000000 */
[----:B----4-:R-:W-:Y:S01]  /*449c0*/  ISETP.LT.AND P2, PT, R97, UR4, !P1 ;  /* 0x0000000461007c0c */ /* 0x010fe2000cf41270 */
[----:B------:R-:W-:-:S12]  /*449d0*/  ULDC UR4, c[0x0][0x248] ;  /* 0x0000920000047ab9 */ /* 0x000fd80000000800 */
[----:B------:R-:W-:Y:S02]  /*449e0*/  @P2 LOP3.LUT R2, R2, 0x4, RZ, 0xfc, !PT ;  /* 0x0000000402022812 */ /* 0x000fe400078efcff */
[----:B--2---:R-:W-:Y:S02]  /*449f0*/  ISETP.LT.AND P2, PT, R96, UR11, !P1 ;  /* 0x0000000b60007c0c */ /* 0x004fe4000cf41270 */
[----:B------:R-:W-:-:S11]  /*44a00*/  LOP3.LUT R2, R2, 0xfffffffd, RZ, 0xc0, !PT ;  /* 0xfffffffd02027812 */ /* 0x000fd600078ec0ff */
[----:B------:R-:W-:Y:S02]  /*44a10*/  @P2 LOP3.LUT R2, R2, 0x2, RZ, 0xfc, !PT ;  /* 0x0000000202022812 */ /* 0x000fe400078efcff */
[----:B---3--:R-:W-:Y:S01]  /*44a20*/  ISETP.LT.AND P2, PT, R75, UR10, !P1 ;  /* 0x0000000a4b007c0c */ /* 0x008fe2000cf41270 */
[----:B------:R-:W-:Y:S02]  /*44a30*/  ULDC.64 UR10, c[0x0][0x228] ;  /* 0x00008a00000a7ab9 */ /* 0x000fe40000000a00 */
[----:B------:R-:W-:Y:S01]  /*44a40*/  ISETP.LT.AND P1, PT, R74, UR10, !P1 ;  /* 0x0000000a4a007c0c */ /* 0x000fe2000cf21270 */
[----:B------:R-:W-:Y:S01]  /*44a50*/  VIADD R56, R56, UR4 ;  /* 0x0000000438387c36 */ /* 0x000fe20008000000 */
[----:B------:R-:W-:Y:S01]  /*44a60*/  LOP3.LUT R2, R2, 0xfffffffe, RZ, 0xc0, !PT ;  /* 0xfffffffe02027812 */ /* 0x000fe200078ec0ff */
[----:B------:R-:W-:Y:S01]  /*44a70*/  ULDC UR4, c[0x0][0x248] ;  /* 0x0000920000047ab9 */ /* 0x000fe20000000800 */
[----:B------:R-:W-:-:S09]  /*44a80*/  ULDC UR10, c[0x0][0x248] ;  /* 0x00009200000a7ab9 */ /* 0x000fd20000000800 */
[----:B------:R-:W-:Y:S02]  /*44a90*/  @P1 LOP3.LUT R50, R50, 0x80000000, RZ, 0xfc, !PT ;  /* 0x8000000032321812 */ /* 0x000fe400078efcff */
[----:B------:R-:W-:Y:S01]  /*44aa0*/  ISETP.LT.AND P1, PT, R97, UR14, !P0 ;  /* 0x0000000e61007c0c */ /* 0x000fe2000c721270 */
[----:B------:R1:W-:Y:S01]  /*44ab0*/  STL [R1+0xf84], R56 ;  /* 0x000f843801007387 */ /* 0x0003e20000100800 */
[----:B------:R-:W-:Y:S01]  /*44ac0*/  @P2 LOP3.LUT R2, R2, 0x1, RZ, 0xfc, !PT ;  /* 0x0000000102022812 */ /* 0x000fe200078efcff */
[----:B------:R-:W-:Y:S01]  /*44ad0*/  ULDC.64 UR14, c[0x0][0x228] ;  /* 0x00008a00000e7ab9 */ /* 0x000fe20000000a00 */
[----:B------:R-:W-:Y:S02]  /*44ae0*/  ISETP.LT.AND P2, PT, R96, UR9, !P0 ;  /* 0x0000000960007c0c */ /* 0x000fe4000c741270 */
[----:B------:R-:W-:Y:S01]  /*44af0*/  LOP3.LUT R50, R50, 0xbfffffff, RZ, 0xc0, !PT ;  /* 0xbfffffff32327812 */ /* 0x000fe200078ec0ff */
[----:B-1----:R-:W-:Y:S01]  /*44b00*/  VIADD R56, R56, UR4 ;  /* 0x0000000438387c36 */ /* 0x002fe20008000000 */
[----:B------:R-:W-:-:S05]  /*44b10*/  ULDC UR4, c[0x0][0x248] ;  /* 0x0000920000047ab9 */ /* 0x000fca0000000800 */
[----:B------:R-:W-:Y:S02]  /*44b20*/  @P1 LOP3.LUT R50, R50, 0x40000000, RZ, 0xfc, !PT ;  /* 0x4000000032321812 */ /* 0x000fe400078efcff */
[----:B------:R-:W-:Y:S01]  /*44b30*/  ISETP.LT.AND P1, PT, R75, UR8, !P0 ;  /* 0x000000084b007c0c */ /* 0x000fe2000c721270 */
[----:B------:R1:W-:Y:S01]  /*44b40*/  STL [R1+0xf88], R56 ;  /* 0x000f883801007387 */ /* 0x0003e20000100800 */
[----:B------:R-:W-:Y:S01]  /*44b50*/  LOP3.LUT R50, R50, 0xdfffffff, RZ, 0xc0, !PT ;  /* 0xdfffffff32327812 */ /* 0x000fe200078ec0ff */
[----:B------:R-:W-:-:S03]  /*44b60*/  ULDC UR8, c[0x0][0x248] ;  /* 0x0000920000087ab9 */ /* 0x000fc60000000800 */
[----:B------:R-:W-:Y:S02]  /*44b70*/  @P2 LOP3.LUT R50, R50, 0x20000000, RZ, 0xfc, !PT ;  /* 0x2000000032322812 */ /* 0x000fe400078efcff */
[----:B------:R-:W-:Y:S01]  /*44b80*/  ISETP.LT.AND P0, PT, R74, UR14, !P0 ;  /* 0x0000000e4a007c0c */ /* 0x000fe2000c701270 */
[----:B-1----:R-:W-:Y:S01]  /*44b90*/  VIADD R56, R56, UR4 ;  /* 0x0000000438387c36 */ /* 0x002fe20008000000 */
[----:B------:R-:W-:Y:S01]  /*44ba0*/  LOP3.LUT R50, R50, 0xefffffff, RZ, 0xc0, !PT ;  /* 0xefffffff32327812 */ /* 0x000fe200078ec0ff */
[----:B------:R-:W-:-:S03]  /*44bb0*/  ULDC UR4, c[0x0][0x248] ;  /* 0x0000920000047ab9 */ /* 0x000fc60000000800 */
[----:B------:R1:W-:Y:S01]  /*44bc0*/  STL [R1+0xf8c], R56 ;  /* 0x000f8c3801007387 */ /* 0x0003e20000100800 */
[----:B------:R-:W-:Y:S01]  /*44bd0*/  @P1 LOP3.LUT R50, R50, 0x10000000, RZ, 0xfc, !PT ;  /* 0x1000000032321812 */ /* 0x000fe200078efcff */
[----:B-1----:R-:W-:-:S03]  /*44be0*/  VIADD R56, R56, UR10 ;  /* 0x0000000a38387c36 */ /* 0x002fc60008000000 */
[----:B------:R-:W-:Y:S01]  /*44bf0*/  LOP3.LUT R50, R50, 0xf7ffffff, RZ, 0xc0, !PT ;  /* 0xf7ffffff32327812 */ /* 0x000fe200078ec0ff */
[----:B------:R-:W-:Y:S01]  /*44c00*/  VIADD R57, R56, UR4 ;  /* 0x0000000438397c36 */ /* 0x000fe20008000000 */
[----:B------:R1:W-:Y:S02]  /*44c10*/  STL [R1+0x1000], R56 ;  /* 0x0010003801007387 */ /* 0x0003e40000100800 */
[----:B------:R-:W-:Y:S01]  /*44c20*/  @P0 LOP3.LUT R50, R50, 0x8000000, RZ, 0xfc, !PT ;  /* 0x0800000032320812 */ /* 0x000fe200078efcff */
[----:B------:R-:W-:Y:S01]  /*44c30*/  ULDC UR4, c[0x0][0x248] ;  /* 0x0000920000047ab9 */ /* 0x000fe20000000800 */
[----:B-1----:R-:W-:-:S05]  /*44c40*/  VIADD R56, R252, 0x7f ;  /* 0x0000007ffc387836 */ /* 0x002fca0000000000 */
[----:B------:R-:W-:Y:S02]  /*44c50*/  ISETP.GE.AND P0, PT, R56, UR35, PT ;  /* 0x0000002338007c0c */ /* 0x000fe4000bf06270 */
[----:B------:R-:W-:Y:S01]  /*44c60*/  LOP3.LUT R50, R50, 0xfbffffff, RZ, 0xc0, !PT ;  /* 0xfbffffff32327812 */ /* 0x000fe200078ec0ff */
[----:B------:R1:W-:Y:S01]  /*44c70*/  STL [R1+0x1004], R57 ;  /* 0x0010043901007387 */ /* 0x0003e20000100800 */
[----:B------:R-:W-:Y:S01]  /*44c80*/  ISETP.LT.AND P3, PT, R97, UR7, !P0 ;  /* 0x0000000761007c0c */ /* 0x000fe2000c761270 */
[----:B------:R-:W-:Y:S01]  /*44c90*/  VIADD R56, R252, 0x7e ;  /* 0x0000007efc387836 */ /* 0x000fe20000000000 */
[----:B------:R-:W-:Y:S01]  /*44ca0*/  ISETP.LT.AND P2, PT, R96, UR6, !P0 ;  /* 0x0000000660007c0c */ /* 0x000fe2000c741270 */
[----:B------:R-:W-:Y:S01]  /*44cb0*/  ULDC.64 UR6, c[0x0][0x228] ;  /* 0x00008a0000067ab9 */ /* 0x000fe20000000a00 */
[----:B------:R-:W-:Y:S01]  /*44cc0*/  ISETP.LT.AND P1, PT, R75, UR50, !P0 ;  /* 0x000000324b007c0c */ /* 0x000fe2000c721270 */
[----:B------:R-:W-:Y:S01]  /*44cd0*/  ULDC UR50, c[0x0][0x228] ;  /* 0x00008a0000327ab9 */ /* 0x000fe20000000800 */
[----:B------:R-:W-:Y:S01]  /*44ce0*/  LOP3.LUT R49, R49, 0x7fffffff, RZ, 0xc0, !PT ;  /* 0x7fffffff31317812 */ /* 0x000fe200078ec0ff */
[----:B------:R-:W-:-:S06]  /*44cf0*/  ULDC UR35, c[0x0][0x228] ;  /* 0x00008a0000237ab9 */ /* 0x000fcc0000000800 */
[----:B------:R-:W-:-:S04]  /*44d00*/  @P3 LOP3.LUT R50, R50, 0x4000000, RZ, 0xfc, !PT ;  /* 0x0400000032323812 */ /* 0x000fc800078efcff */
[----:B------:R-:W-:Y:S01]  /*44d10*/  LOP3.LUT R50, R50, 0xfdffffff, RZ, 0xc0, !PT ;  /* 0xfdffffff32327812 */ /* 0x000fe200078ec0ff */
[----:B-1----:R-:W-:Y:S01]  /*44d20*/  VIADD R57, R57, UR8 ;  /* 0x0000000839397c36 */ /* 0x002fe20008000000 */
[----:B------:R-:W-:Y:S02]  /*44d30*/  ULDC.64 UR8, c[0x0][0x228] ;  /* 0x00008a0000087ab9 */ /* 0x000fe40000000a00 */
[----:B------:R-:W-:Y:S02]  /*44d40*/  @P2 LOP3.LUT R50, R50, 0x2000000, RZ, 0xfc, !PT ;  /* 0x0200000032322812 */ /* 0x000fe400078efcff */
[----:B------:R-:W-:Y:S02]  /*44d50*/  ISETP.LT.AND P0, PT, R74, UR8, !P0 ;  /* 0x000000084a007c0c */ /* 0x000fe4000c701270 */
[----:B------:R-:W-:-:S04]  /*44d60*/  LOP3.LUT R50, R50, 0xfeffffff, RZ, 0xc0, !PT ;  /* 0xfeffffff32327812 */ /* 0x000fc800078ec0ff */
[----:B------:R-:W-:-:S04]  /*44d70*/  @P1 LOP3.LUT R50, R50, 0x1000000, RZ, 0xfc, !PT ;  /* 0x0100000032321812 */ /* 0x000fc800078efcff */
[----:B------:R-:W-:-:S04]  /*44d80*/  LOP3.LUT R50, R50, 0xff7fffff, RZ, 0xc0, !PT ;  /* 0xff7fffff32327812 */ /* 0x000fc800078ec0ff */
[----:B------:R-:W-:Y:S02]  /*44d90*/  @P0 LOP3.LUT R50, R50, 0x800000, RZ, 0xfc, !PT ;  /* 0x0080000032320812 */ /* 0x000fe400078efcff */
[----:B------:R-:W-:-:S04]  /*44da0*/  ISETP.GE.AND P0, PT, R56, UR5, PT ;  /* 0x0000000538007c0c */ /* 0x000fc8000bf06270 */
[----:B------:R-:W-:Y:S02]  /*44db0*/  ISETP.LT.AND P3, PT, R97, UR49, !P0 ;  /* 0x0000003161007c0c */ /* 0x000fe4000c761270 */
[----:B------:R-:W-:Y:S01]  /*44dc0*/  LOP3.LUT R50, R50, 0xffbfffff, RZ, 0xc0, !PT ;  /* 0xffbfffff32327812 */ /* 0x000fe200078ec0ff */
[----:B------:R-:W-:Y:S01]  /*44dd0*/  VIADD R56, R252, 0x7d ;  /* 0x0000007dfc387836 */ /* 0x000fe20000000000 */
[----:B------:R-:W-:Y:S01]  /*44de0*/  ISETP.LT.AND P2, PT, R96, UR61, !P0 ;  /* 0x0000003d60007c0c */ /* 0x000fe2000c741270 */
[----:B------:R1:W-:Y:S01]  /*44df0*/  STL [R1+0x1008], R57 ;  /* 0x0010083901007387 */ /* 0x0003e20000100800 */
[----:B------:R-:W-:Y:S01]  /*44e00*/  ISETP.LT.AND P1, PT, R75, UR60, !P0 ;  /* 0x0000003c4b007c0c */ /* 0x000fe2000c721270 */
[----:B------:R-:W-:Y:S01]  /*44e10*/  ULDC UR61, c[0x0][0x228] ;  /* 0x00008a00003d7ab9 */ /* 0x000fe20000000800 */
[----:B------:R-:W-:Y:S01]  /*44e20*/  LOP3.LUT R48, R48, 0x7fffffff, RZ, 0xc0, !PT ;  /* 0x7fffffff30307812 */ /* 0x000fe200078ec0ff */
[----:B------:R-:W-:-:S04]  /*44e30*/  ULDC UR49, c[0x0][0x228] ;  /* 0x00008a0000317ab9 */ /* 0x000fc80000000800 */
[----:B------:R-:W-:Y:S01]  /*44e40*/  @P3 LOP3.LUT R50, R50, 0x400000, RZ, 0xfc, !PT ;  /* 0x0040000032323812 */ /* 0x000fe200078efcff */
[----:B------:R-:W-:-:S03]  /*44e50*/  ULDC UR60, c[0x0][0x228] ;  /* 0x00008a00003c7ab9 */ /* 0x000fc60000000800 */
[----:B------:R-:W-:-:S04]  /*44e60*/  LOP3.LUT R50, R50, 0xffdfffff, RZ, 0xc0, !PT ;  /* 0xffdfffff32327812 */ /* 0x000fc800078ec0ff */
[----:B------:R-:W-:Y:S02]  /*44e70*/  @P2 LOP3.LUT R50, R50, 0x200000, RZ, 0xfc, !PT ;  /* 0x0020000032322812 */ /* 0x000fe400078efcff */
[----:B------:R-:W-:Y:S01]  /*44e80*/  ISETP.LT.AND P0, PT, R74, UR6, !P0 ;  /* 0x000000064a007c0c */ /* 0x000fe2000c701270 */
[----:B-1----:R-:W-:Y:S01]  /*44e90*/  VIADD R57, R57, UR4 ;  /* 0x0000000439397c36 */ /* 0x002fe20008000000 */
[----:B------:R-:W-:Y:S01]  /*44ea0*/  LOP3.LUT R50, R50, 0xffefffff, RZ, 0xc0, !PT ;  /* 0xffefffff32327812 */ /* 0x000fe200078ec0ff */
[----:B------:R-:W-:Y:S01]  /*44eb0*/  ULDC UR4, c[0x0][0x248] ;  /* 0x0000920000047ab9 */ /* 0x000fe20000000800 */
[----:B------:R-:W-:Y:S02]  /*44ec0*/  ULDC UR6, c[0x0][0x248] ;  /* 0x0000920000067ab9 */ /* 0x000fe40000000800 */
[----:B------:R-:W-:-:S04]  /*44ed0*/  @P1 LOP3.LUT R50, R50, 0x100000, RZ, 0xfc, !PT ;  /* 0x0010000032321812 */ /* 0x000fc800078efcff */
[----:B------:R-:W-:-:S04]  /*44ee0*/  LOP3.LUT R50, R50, 0xfff7ffff, RZ, 0xc0, !PT ;  /* 0xfff7ffff32327812 */ /* 0x000fc800078ec0ff */
[----:B------:R-:W-:Y:S02]  /*44ef0*/  @P0 LOP3.LUT R50, R50, 0x80000, RZ, 0xfc, !PT ;  /* 0x0008000032320812 */ /* 0x000fe400078efcff */
[----:B------:R-:W-:Y:S01]  /*44f00*/  ISETP.GE.AND P0, PT, R56, UR11, PT ;  /* 0x0000000b38007c0c */ /* 0x000fe2000bf06270 */
[----:B------:R1:W-:Y:S01]  /*44f10*/  STL [R1+0x100c], R57 ;  /* 0x00100c3901007387 */ /* 0x0003e20000100800 */
[----:B------:R-:W-:Y:S01]  /*44f20*/  LOP3.LUT R50, R50, 0xfffbffff, RZ, 0xc0, !PT ;  /* 0xfffbffff32327812 */ /* 0x000fe200078ec0ff */
[----:B------:R-:W-:Y:S01]  /*44f30*/  VIADD R56, R252, 0x7c ;  /* 0x0000007cfc387836 */ /* 0x000fe20000000000 */
[----:B------:R-:W-:Y:S01]  /*44f40*/  ISETP.LT.AND P3, PT, R97, UR57, !P0 ;  /* 0x0000003961007c0c */ /* 0x000fe2000c761270 */
[----:B------:R-:W-:Y:S01]  /*44f50*/  ULDC.64 UR10, c[0x0][0x228] ;  /* 0x00008a00000a7ab9 */ /* 0x000fe20000000a00 */
[----:B------:R-:W-:Y:S01]  /*44f60*/  ISETP.LT.AND P2, PT, R96, UR59, !P0 ;  /* 0x0000003b60007c0c */ /* 0x000fe2000c741270 */
[----:B------:R-:W-:Y:S01]  /*44f70*/  ULDC UR59, c[0x0][0x228] ;  /* 0x00008a00003b7ab9 */ /* 0x000fe20000000800 */
[----:B------:R-:W-:Y:S01]  /*44f80*/  ISETP.LT.AND P1, PT, R75, UR58, !P0 ;  /* 0x0000003a4b007c0c */ /* 0x000fe2000c721270 */
[----:B------:R-:W-:Y:S01]  /*44f90*/  ULDC UR58, c[0x0][0x228] ;  /* 0x00008a00003a7ab9 */ /* 0x000fe20000000800 */
[----:B------:R-:W-:Y:S01]  /*44fa0*/  ULDC UR57, c[0x0][0x228] ;  /* 0x00008a0000397ab9 */ /* 0x000fe20000000800 */
[----:B-1----:R-:W-:Y:S01]  /*44fb0*/  VIADD R57, R57, UR4 ;  /* 0x0000000439397c36 */ /* 0x002fe20008000000 */
[----:B------:R-:W-:-:S04]  /*44fc0*/  ULDC UR4, c[0x0][0x248] ;  /* 0x0000920000047ab9 */ /* 0x000fc80000000800 */
[----:B------:R1:W-:Y:S01]  /*44fd0*/  STL [R1+0x1010], R57 ;  /* 0x0010103901007387 */ /* 0x0003e20000100800 */
[----:B------:R-:W-:-:S04]  /*44fe0*/  @P3 LOP3.LUT R50, R50, 0x40000, RZ, 0xfc, !PT ;  /* 0x0004000032323812 */ /* 0x000fc800078efcff */
[----:B------:R-:W-:Y:S01]  /*44ff0*/  LOP3.LUT R50, R50, 0xfffdffff, RZ, 0xc0, !PT ;  /* 0xfffdffff32327812 */ /* 0x000fe200078ec0ff */
[----:B-1----:R-:W-:Y:S01]  /*45000*/  VIADD R57, R57, UR4 ;  /* 0x0000000439397c36 */ /* 0x002fe20008000000 */
[----:B------:R-:W-:Y:S02]  /*45010*/  ULDC UR4, c[0x0][0x248] ;  /* 0x0000920000047ab9 */ /* 0x000fe40000000800 */
[----:B------:R-:W-:Y:S02]  /*45020*/  @P2 LOP3.LUT R50, R50, 0x20000, RZ, 0xfc, !PT ;  /* 0x0002000032322812 */ /* 0x000fe400078efcff */
[----:B------:R1:W-:Y:S02]  /*45030*/  STL [R1+0x1014], R57 ;  /* 0x0010143901007387 */ /* 0x0003e40000100800 */
[----:B------:R-:W-:Y:S01]  /*45040*/  LOP3.LUT R50, R50, 0xfffeffff, RZ, 0xc0, !PT ;  /* 0xfffeffff32327812 */ /* 0x000fe200078ec0ff */
[----:B-1----:R-:W-:Y:S01]  /*45050*/  VIADD R57, R57, UR4 ;  /* 0x0000000439397c36 */ /* 0x002fe20008000000 */
[----:B------:R-:W-:-:S02]  /*45060*/  ULDC.64 UR4, c[0x0][0x228] ;  /* 0x00008a0000047ab9 */ /* 0x000fc40000000a00 */
[----:B------:R-:W-:Y:S01]  /*45070*/  ISETP.LT.AND P0, PT, R74, UR4, !P0 ;  /* 0x000000044a007c0c */ /* 0x000fe2000c701270 */
[----:B------:R-:W-:Y:S01]  /*45080*/  ULDC UR4, c[0x0][0x248] ;  /* 0x0000920000047ab9 */ /* 0x000fe20000000800 */
[----:B------:R-:W-:-:S04]  /*45090*/  @P1 LOP3.LUT R50, R50, 0x10000, RZ, 0xfc, !PT ;  /* 0x0001000032321812 */ /* 0x000fc800078efcff */
[----:B------:R-:W-:-:S07]  /*450a0*/  LOP3.LUT R50, R50, 0xffff7fff, RZ, 0xc0, !PT ;  /* 0xffff7fff32327812 */ /* 0x000fce00078ec0ff */
[----:B------:R-:W-:Y:S02]  /*450b0*/  @P0 LOP3.LUT R50, R50, 0x8000, RZ, 0xfc, !PT ;  /* 0x0000800032320812 */ /* 0x000fe400078efcff */
[----:B------:R-:W-:Y:S02]  /*450c0*/  ISETP.GE.AND P0, PT, R56, UR15, PT ;  /* 0x0000000f38007c0c */ /* 0x000fe4000bf06270 */
[----:B------:R-:W-:Y:S01]  /*450d0*/  LOP3.LUT R50, R50, 0xffffbfff, RZ, 0xc0, !PT ;  /* 0xffffbfff32327812 */ /* 0x000fe200078ec0ff */
[----:B------:R-:W-:Y:S01]  /*450e0*/  VIADD R56, R252, 0x7b ;  /* 0x0000007bfc387836 */ /* 0x000fe20000000000 */
[----:B------:R-:W-:Y:S01]  /*450f0*/  ISETP.LT.AND P3, PT, R97, UR56, !P0 ;  /* 0x0000003861007c0c */ /* 0x000fe2000c761270 */
[----:B------:R-:W-:Y:S01]  /*45100*/  ULDC.64 UR14, c[0x0][0x228] ;  /* 0x00008a00000e7ab9 */ /* 0x000fe20000000a00 */
[----:B------:R-:W-:Y:S01]  /*45110*/  ISETP.LT.AND P2, PT, R96, UR54, !P0 ;  /* 0x0000003660007c0c */ /* 0x000fe2000c741270 */
[----:B------:R1:W-:Y:S01]  /*45120*/  STL [R1+0x1018], R57 ;  /* 0x0010183901007387 */ /* 0x0003e20000100800 */
[----:B------:R-:W-:Y:S01]  /*45130*/  ISETP.LT.AND P1, PT, R75, UR55, !P0 ;  /* 0x000000374b007c0c */ /* 0x000fe2000c721270 */
[----:B------:R-:W-:Y:S01]  /*45140*/  ULDC UR55, c[0x0][0x228] ;  /* 0x00008a0000377ab9 */ /* 0x000fe20000000800 */
[----:B------:R-:W-:Y:S01]  /*45150*/  LOP3.LUT R27, R27, 0x7fffffff, RZ, 0xc0, !PT ;  /* 0x7fffffff1b1b7812 */ /* 0x000fe200078ec0ff */
[----:B------:R-:W-:Y:S01]  /*45160*/  ULDC UR54, c[0x0][0x228] ;  /* 0x00008a0000367ab9 */ /* 0x000fe20000000800 */
[----:B------:R-:W-:-:S05]  /*45170*/  ULDC UR56, c[0x0][0x228] ;  /* 0x00008a0000387ab9 */ /* 0x000fca0000000800 */
[----:B------:R-:W-:-:S04]  /*45180*/  @P3 LOP3.LUT R50, R50, 0x4000, RZ, 0xfc, !PT ;  /* 0x0000400032323812 */ /* 0x000fc800078efcff */
[----:B------:R-:W-:-:S04]  /*45190*/  LOP3.LUT R50, R50, 0xffffdfff, RZ, 0xc0, !PT ;  /* 0xffffdfff32327812 */ /* 0x000fc800078ec0ff */
[----:B------:R-:W-:Y:S02]  /*451a0*/  @P2 LOP3.LUT R50, R50, 0x2000, RZ, 0xfc, !PT ;  /* 0x0000200032322812 */ /* 0x000fe400078efcff */
[----:B------:R-:W-:Y:S02]  /*451b0*/  ISETP.LT.AND P0, PT, R74, UR10, !P0 ;  /* 0x0000000a4a007c0c */ /* 0x000fe4000c701270 */
[----:B------:R-:W-:-:S04]  /*451c0*/  LOP3.LUT R50, R50, 0xffffefff, RZ, 0xc0, !PT ;  /* 0xffffefff32327812 */ /* 0x000fc800078ec0ff */
[----:B------:R-:W-:-:S04]  /*451d0*/  @P1 LOP3.LUT R50, R50, 0x1000, RZ, 0xfc, !PT ;  /* 0x0000100032321812 */ /* 0x000fc800078efcff */
[----:B------:R-:W-:-:S04]  /*451e0*/  LOP3.LUT R50, R50, 0xfffff7ff, RZ, 0xc0, !PT ;  /* 0xfffff7ff32327812 */ /* 0x000fc800078ec0ff */
[----:B------:R-:W-:Y:S02]  /*451f0*/  @P0 LOP3.LUT R50, R50, 0x800, RZ, 0xfc, !PT ;  /* 0x0000080032320812 */ /* 0x000fe400078efcff */
[----:B------:R-:W-:Y:S02]  /*45200*/  ISETP.GE.AND P0, PT, R56, UR9, PT ;  /* 0x0000000938007c0c */ /* 0x000fe4000bf06270 */
[----:B------:R-:W-:Y:S01]  /*45210*/  LOP3.LUT R50, R50, 0xfffffbff, RZ, 0xc0, !PT ;  /* 0xfffffbff32327812 */ /* 0x000fe200078ec0ff */
[----:B------:R-:W-:Y:S01]  /*45220*/  VIADD R56, R252, 0x7a ;  /* 0x0000007afc387836 */ /* 0x000fe20000000000 */
[----:B------:R-:W-:Y:S01]  /*45230*/  ISETP.LT.AND P3, PT, R97, UR53, !P0 ;  /* 0x0000003561007c0c */ /* 0x000fe2000c761270 */
[----:B------:R-:W-:Y:S01]  /*45240*/  ULDC.64 UR8, c[0x0][0x228] ;  /* 0x00008a0000087ab9 */ /* 0x000fe20000000a00 */
[----:B------:R-:W-:Y:S01]  /*45250*/  ISETP.LT.AND P2, PT, R96, UR46, !P0 ;  /* 0x0000002e60007c0c */ /* 0x000fe2000c741270 */
[----:B-1----:R-:W-:Y:S01]  /*45260*/  VIADD R57, R57, UR6 ;  /* 0x0000000639397c36 */ /* 0x002fe20008000000 */
[----:B------:R-:W-:Y:S01]  /*45270*/  ISETP.LT.AND P1, PT, R75, UR47, !P0 ;  /* 0x0000002f4b007c0c */ /* 0x000fe2000c721270 */
[----:B------:R-:W-:Y:S01]  /*45280*/  ULDC UR46, c[0x0][0x228] ;  /* 0x00008a00002e7ab9 */ /* 0x000fe20000000800 */
[----:B------:R-:W-:-:S07]  /*45290*/  ULDC UR53, c[0x0][0x228] ;  /* 0x00008a0000357ab9 */ /* 0x000fce0000000800 */
[----:B------:R-:W-:Y:S01]  /*452a0*/  @P3 LOP3.LUT R50, R50, 0x400, RZ, 0xfc, !PT ;  /* 0x0000040032323812 */ /* 0x000fe200078efcff */
[----:B------:R1:W-:Y:S01]  /*452b0*/  STL [R1+0x101c], R57 ;  /* 0x00101c3901007387 */ /* 0x0003e20000100800 */
[----:B------:R-:W-:Y:S02]  /*452c0*/  ULDC UR47, c[0x0][0x228] ;  /* 0x00008a00002f7ab9 */ /* 0x000fe40000000800 */
        /* <DEDUP_REMOVED lines=11> */
[----:B-1----:R-:W-:Y:S01]  /*45380*/  VIADD R57, R57, UR4 ;  /* 0x0000000439397c36 */ /* 0x002fe20008000000 */
[----:B------:R-:W-:Y:S01]  /*45390*/  ISETP.LT.AND P2, PT, R96, UR52, !P0 ;  /* 0x0000003460007c0c */ /* 0x000fe2000c741270 */
[----:B------:R-:W-:Y:S01]  /*453a0*/  ULDC UR4, c[0x0][0x248] ;  /* 0x0000920000047ab9 */ /* 0x000fe20000000800 */
[----:B------:R-:W-:Y:S01]  /*453b0*/  ISETP.LT.AND P1, PT, R75, UR44, !P0 ;  /* 0x0000002c4b007c0c */ /* 0x000fe2000c721270 */
[----:B------:R-:W-:Y:S01]  /*453c0*/  ULDC.64 UR6, c[0x0][0x228] ;  /* 0x00008a0000067ab9 */ /* 0x000fe20000000a00 */
[----:B------:R-:W-:-:S07]  /*453d0*/  ULDC UR45, c[0x0][0x228] ;  /* 0x00008a00002d7ab9 */ /* 0x000fce0000000800 */
[----:B------:R-:W-:Y:S01]  /*453e0*/  @P3 LOP3.LUT R50, R50, 0x40, RZ, 0xfc, !PT ;  /* 0x0000004032323812 */ /* 0x000fe200078efcff */
[----:B------:R1:W-:Y:S01]  /*453f0*/  STL [R1+0x1020], R57 ;  /* 0x0010203901007387 */ /* 0x0003e20000100800 */
[----:B------:R-:W-:Y:S01]  /*45400*/  ULDC UR44, c[0x0][0x228] ;  /* 0x00008a00002c7ab9 */ /* 0x000fe20000000800 */
[----:B------:R-:W-:Y:S01]  /*45410*/  LOP3.LUT R26, R26, 0x7fffffff, RZ, 0xc0, !PT ;  /* 0x7fffffff1a1a7812 */ /* 0x000fe200078ec0ff */
[----:B------:R-:W-:Y:S01]  /*45420*/  ULDC UR52, c[0x0][0x228] ;  /* 0x00008a0000347ab9 */ /* 0x000fe20000000800 */
        /* <DEDUP_REMOVED lines=11> */
[----:B------:R1:W-:Y:S03]  /*454e0*/  STL [R1+0x1024], R57 ;  /* 0x0010243901007387 */ /* 0x0003e60000100800 */
[----:B------:R-:W-:Y:S01]  /*454f0*/  ISETP.LT.AND P3, PT, R97, UR43, !P0 ;  /* 0x0000002b61007c0c */ /* 0x000fe2000c761270 */
[----:B------:R-:W-:Y:S01]  /*45500*/  VIADD R56, R252, 0x78 ;  /* 0x00000078fc387836 */ /* 0x000fe20000000000 */
[----:B------:R-:W-:Y:S01]  /*45510*/  ISETP.LT.AND P2, PT, R96, UR51, !P0 ;  /* 0x0000003360007c0c */ /* 0x000fe2000c741270 */
[----:B------:R-:W-:Y:S01]  /*45520*/  ULDC UR51, c[0x0][0x228] ;  /* 0x00008a0000337ab9 */ /* 0x000fe20000000800 */
[----:B------:R-:W-:Y:S01]  /*45530*/  ISETP.LT.AND P1, PT, R75, UR42, !P0 ;  /* 0x0000002a4b007c0c */ /* 0x000fe2000c721270 */
[----:B------:R-:W-:Y:S01]  /*45540*/  ULDC UR42, c[0x0][0x228] ;  /* 0x00008a00002a7ab9 */ /* 0x000fe20000000800 */
[----:B------:R-:W-:Y:S01]  /*45550*/  ISETP.LT.AND P0, PT, R74, UR6, !P0 ;  /* 0x000000064a007c0c */ /* 0x000fe2000c701270 */
[----:B-1----:R-:W-:Y:S01]  /*45560*/  VIADD R57, R57, UR4 ;  /* 0x0000000439397c36 */ /* 0x002fe20008000000 */
[----:B------:R-:W-:Y:S01]  /*45570*/  ULDC UR4, c[0x0][0x248] ;  /* 0x0000920000047ab9 */ /* 0x000fe20000000800 */
[----:B------:R-:W-:Y:S01]  /*45580*/  LOP3.LUT R50, R50, 0xfffffffb, RZ, 0xc0, !PT ;  /* 0xfffffffb32327812 */ /* 0x000fe200078ec0ff */
[----:B------:R-:W-:Y:S01]  /*45590*/  ULDC UR6, c[0x0][0x248] ;  /* 0x0000920000067ab9 */ /* 0x000fe20000000800 */
[----:B------:R-:W-:Y:S01]  /*455a0*/  ULDC UR43, c[0x0][0x228] ;  /* 0x00008a00002b7ab9 */ /* 0x000fe20000000800 */
[----:B------:R1:W-:Y:S01]  /*455b0*/  STL [R1+0x1028], R57 ;  /* 0x0010283901007387 */ /* 0x0003e20000100800 */
[----:B------:R-:W-:Y:S01]  /*455c0*/  @P3 LOP3.LUT R50, R50, 0x4, RZ, 0xfc, !PT ;  /* 0x0000000432323812 */ /* 0x000fe200078efcff */
[----:B-1----:R-:W-:Y:S01]  /*455d0*/  VIADD R57, R57, UR4 ;  /* 0x0000000439397c36 */ /* 0x002fe20008000000 */
[----:B------:R-:W-:-:S04]  /*455e0*/  ULDC UR4, c[0x0][0x248] ;  /* 0x0000920000047ab9 */ /* 0x000fc80000000800 */
[----:B------:R-:W-:Y:S02]  /*455f0*/  @P0 LOP3.LUT R49, R49, 0x80000000, RZ, 0xfc, !PT ;  /* 0x8000000031310812 */ /* 0x000fe400078efcff */
[----:B------:R-:W-:Y:S01]  /*45600*/  ISETP.GE.AND P0, PT, R56, UR11, PT ;  /* 0x0000000b38007c0c */ /* 0x000fe2000bf06270 */
[----:B------:R1:W-:Y:S01]  /*45610*/  STL [R1+0x102c], R57 ;  /* 0x00102c3901007387 */ /* 0x0003e20000100800 */
[----:B------:R-:W-:Y:S02]  /*45620*/  LOP3.LUT R50, R50, 0xfffffffd, RZ, 0xc0, !PT ;  /* 0xfffffffd32327812 */ /* 0x000fe400078ec0ff */
[----:B------:R-:W-:Y:S01]  /*45630*/  LOP3.LUT R49, R49, 0xbfffffff, RZ, 0xc0, !PT ;  /* 0xbfffffff31317812 */ /* 0x000fe200078ec0ff */
[----:B------:R-:W-:Y:S01]  /*45640*/  VIADD R56, R252, 0x77 ;  /* 0x00000077fc387836 */ /* 0x000fe20000000000 */
[----:B------:R-:W-:Y:S01]  /*45650*/  ISETP.LT.AND P3, PT, R97, UR37, !P0 ;  /* 0x0000002561007c0c */ /* 0x000fe2000c761270 */
[----:B------:R-:W-:Y:S01]  /*45660*/  ULDC.64 UR10, c[0x0][0x228] ;  /* 0x00008a00000a7ab9 */ /* 0x000fe20000000a00 */
[----:B-1----:R-:W-:Y:S01]  /*45670*/  VIADD R57, R57, UR4 ;  /* 0x0000000439397c36 */ /* 0x002fe20008000000 */
[----:B------:R-:W-:Y:S01]  /*45680*/  ULDC UR4, c[0x0][0x248] ;  /* 0x0000920000047ab9 */ /* 0x000fe20000000800 */
[----:B------:R-:W-:Y:S01]  /*45690*/  @P2 LOP3.LUT R50, R50, 0x2, RZ, 0xfc, !PT ;  /* 0x0000000232322812 */ /* 0x000fe200078efcff */
[----:B------:R-:W-:-:S02]  /*456a0*/  ULDC UR37, c[0x0][0x228] ;  /* 0x00008a0000257ab9 */ /* 0x000fc40000000800 */
[----:B------:R1:W-:Y:S01]  /*456b0*/  STL [R1+0x1030], R57 ;  /* 0x0010303901007387 */ /* 0x0003e20000100800 */
[----:B------:R-:W-:Y:S01]  /*456c0*/  ISETP.LT.AND P2, PT, R96, UR48, !P0 ;  /* 0x0000003060007c0c */ /* 0x000fe2000c741270 */
[----:B------:R-:W-:Y:S01]  /*456d0*/  ULDC UR48, c[0x0][0x228] ;  /* 0x00008a0000307ab9 */ /* 0x000fe20000000800 */
[----:B-1----:R-:W-:Y:S01]  /*456e0*/  VIADD R57, R57, UR4 ;  /* 0x0000000439397c36 */ /* 0x002fe20008000000 */
[----:B------:R-:W-:Y:S01]  /*456f0*/  ULDC UR4, c[0x0][0x248] ;  /* 0x0000920000047ab9 */ /* 0x000fe20000000800 */
[----:B------:R-:W-:-:S03]  /*45700*/  LOP3.LUT R50, R50, 0xfffffffe, RZ, 0xc0, !PT ;  /* 0xfffffffe32327812 */ /* 0x000fc600078ec0ff */
[----:B------:R1:W-:Y:S01]  /*45710*/  STL [R1+0x1034], R57 ;  /* 0x0010343901007387 */ /* 0x0003e20000100800 */
[----:B------:R-:W-:Y:S02]  /*45720*/  @P3 LOP3.LUT R49, R49, 0x40000000, RZ, 0xfc, !PT ;  /* 0x4000000031313812 */ /* 0x000fe400078efcff */
[----:B------:R-:W-:Y:S01]  /*45730*/  @P1 LOP3.LUT R50, R50, 0x1, RZ, 0xfc, !PT ;  /* 0x0000000132321812 */ /* 0x000fe200078efcff */
[----:B-1----:R-:W-:Y:S01]  /*45740*/  VIADD R57, R57, UR4 ;  /* 0x0000000439397c36 */ /* 0x002fe20008000000 */
[----:B------:R-:W-:Y:S01]  /*45750*/  ULDC UR4, c[0x0][0x248] ;  /* 0x0000920000047ab9 */ /* 0x000fe20000000800 */
[----:B------:R-:W-:-:S03]  /*45760*/  ISETP.LT.AND P1, PT, R75, UR41, !P0 ;  /* 0x000000294b007c0c */ /* 0x000fc6000c721270 */
[----:B------:R1:W-:Y:S01]  /*45770*/  STL [R1+0x1038], R57 ;  /* 0x0010383901007387 */ /* 0x0003e20000100800 */
        /* <DEDUP_REMOVED lines=22> */
[----:B------:R-:W-:-:S07]  /*458e0*/  ULDC UR23, c[0x0][0x228] ;  /* 0x00008a0000177ab9 */ /* 0x000fce0000000800 */
[----:B------:R-:W-:Y:S01]  /*458f0*/  @P3 LOP3.LUT R49, R49, 0x4000000, RZ, 0xfc, !PT ;  /* 0x0400000031313812 */ /* 0x000fe200078efcff */
[----:B-1----:R-:W-:Y:S01]  /*45900*/  VIADD R57, R57, UR6 ;  /* 0x0000000639397c36 */ /* 0x002fe20008000000 */
[----:B------:R-:W-:Y:S01]  /*45910*/  ISETP.LT.AND P0, PT, R74, UR10, !P0 ;  /* 0x0000000a4a007c0c */ /* 0x000fe2000c701270 */
[----:B------:R-:W-:Y:S01]  /*45920*/  ULDC UR6, c[0x0][0x248] ;  /* 0x0000920000067ab9 */ /* 0x000fe20000000800 */
[----:B------:R-:W-:Y:S01]  /*45930*/  LOP3.LUT R49, R49, 0xfdffffff, RZ, 0xc0, !PT ;  /* 0xfdffffff31317812 */ /* 0x000fe200078ec0ff */
[----:B------:R-:W-:Y:S01]  /*45940*/  ULDC UR10, c[0x0][0x248] ;  /* 0x00009200000a7ab9 */ /* 0x000fe20000000800 */
[----:B------:R-:W-:Y:S02]  /*45950*/  ULDC UR13, c[0x0][0x228] ;  /* 0x00008a00000d7ab9 */ /* 0x000fe40000000800 */
[----:B------:R-:W-:-:S04]  /*45960*/  @P2 LOP3.LUT R49, R49, 0x2000000, RZ, 0xfc, !PT ;  /* 0x0200000031312812 */ /* 0x000fc800078efcff */
        /* <DEDUP_REMOVED lines=8> */
[----:B------:R1:W-:Y:S01]  /*459f0*/  STL [R1+0x1044], R57 ;  /* 0x0010443901007387 */ /* 0x0003e20000100800 */
[----:B------:R-:W-:Y:S01]  /*45a00*/  ISETP.LT.AND P2, PT, R96, UR18, !P0 ;  /* 0x0000001260007c0c */ /* 0x000fe2000c741270 */
[----:B------:R-:W-:Y:S01]  /*45a10*/  ULDC UR16, c[0x0][0x228] ;  /* 0x00008a0000107ab9 */ /* 0x000fe20000000800 */
[----:B------:R-:W-:Y:S01]  /*45a20*/  ISETP.LT.AND P1, PT, R75, UR19, !P0 ;  /* 0x000000134b007c0c */ /* 0x000fe2000c721270 */
[----:B------:R-:W-:Y:S01]  /*45a30*/  ULDC.64 UR18, c[0x0][0x228] ;  /* 0x00008a0000127ab9 */ /* 0x000fe20000000a00 */
[----:B------:R-:W-:-:S07]  /*45a40*/  ULDC UR9, c[0x0][0x228] ;  /* 0x00008a0000097ab9 */ /* 0x000fce0000000800 */
[----:B------:R-:W-:-:S04]  /*45a50*/  @P3 LOP3.LUT R49, R49, 0x400000, RZ, 0xfc, !PT ;  /* 0x0040000031313812 */ /* 0x000fc800078efcff */
        /* <DEDUP_REMOVED lines=16> */
[----:B------:R-:W-:Y:S01]  /*45b60*/  ULDC.64 UR40, c[0x0][0x228] ;  /* 0x00008a0000287ab9 */ /* 0x000fe20000000a00 */
        /* <DEDUP_REMOVED lines=22> */
[----:B------:R-:W-:-:S08]  /*45cd0*/  ULDC UR5, c[0x0][0x228] ;  /* 0x00008a0000057ab9 */ /* 0x000fd00000000800 */
[----:B------:R-:W-:Y:S01]  /*45ce0*/  @P3 LOP3.LUT R49, R49, 0x4000, RZ, 0xfc, !PT ;  /* 0x0000400031313812 */ /* 0x000fe200078efcff */
[----:B-1----:R-:W-:Y:S01]  /*45cf0*/  VIADD R57, R57, UR4 ;  /* 0x0000000439397c36 */ /* 0x002fe20008000000 */
[----:B------:R-:W-:Y:S01]  /*45d00*/  ISETP.LT.AND P0, PT, R74, UR20, !P0 ;  /* 0x000000144a007c0c */ /* 0x000fe2000c701270 */
[----:B------:R-:W-:Y:S01]  /*45d10*/  ULDC UR4, c[0x0][0x248] ;  /* 0x0000920000047ab9 */ /* 0x000fe20000000800 */
[----:B------:R-:W-:Y:S01]  /*45d20*/  LOP3.LUT R49, R49, 0xffffdfff, RZ, 0xc0, !PT ;  /* 0xffffdfff31317812 */ /* 0x000fe200078ec0ff */
[----:B------:R-:W-:Y:S01]  /*45d30*/  ULDC UR12, c[0x0][0x228] ;  /* 0x00008a00000c7ab9 */ /* 0x000fe20000000800 */
[----:B------:R1:W-:Y:S01]  /*45d40*/  STL [R1+0x1050], R57 ;  /* 0x0010503901007387 */ /* 0x0003e20000100800 */
[----:B------:R-:W-:Y:S01]  /*45d50*/  ULDC UR20, c[0x0][0x228] ;  /* 0x00008a0000147ab9 */ /* 0x000fe20000000800 */
        /* <DEDUP_REMOVED lines=14> */
[----:B------:R-:W-:Y:S01]  /*45e40*/  ULDC UR11, c[0x0][0x228] ;  /* 0x00008a00000b7ab9 */ /* 0x000fe20000000800 */
[----:B------:R-:W-:-:S06]  /*45e50*/  ULDC UR17, c[0x0][0x228] ;  /* 0x00008a0000117ab9 */ /* 0x000fcc0000000800 */
[----:B------:R-:W-:-:S04]  /*45e60*/  @P3 LOP3.LUT R49, R49, 0x400, RZ, 0xfc, !PT ;  /* 0x0000040031313812 */ /* 0x000fc800078efcff */
[----:B------:R-:W-:-:S04]  /*45e70*/  LOP3.LUT R49, R49, 0xfffffdff, RZ, 0xc0, !PT ;  /* 0xfffffdff31317812 */ /* 0x000fc800078ec0ff */
[----:B------:R-:W-:Y:S02]  /*45e80*/  @P2 LOP3.LUT R49, R49, 0x200, RZ, 0xfc, !PT ;  /* 0x0000020031312812 */ /* 0x000fe400078efcff */
[----:B------:R-:W-:Y:S01]  /*45e90*/  ISETP.LT.AND P0, PT, R74, UR24, !P0 ;  /* 0x000000184a007c0c */ /* 0x000fe2000c701270 */
[----:B------:R1:W-:Y:S01]  /*45ea0*/  STL [R1+0x1054], R57 ;  /* 0x0010543901007387 */ /* 0x0003e20000100800 */
[----:B------:R-:W-:Y:S01]  /*45eb0*/  LOP3.LUT R49, R49, 0xfffffeff, RZ, 0xc0, !PT ;  /* 0xfffffeff31317812 */ /* 0x000fe200078ec0ff */
[----:B------:R-:W-:-:S03]  /*45ec0*/  ULDC UR24, c[0x0][0x248] ;  /* 0x0000920000187ab9 */ /* 0x000fc60000000800 */
        /* <DEDUP_REMOVED lines=9> */
[----:B------:R-:W-:Y:S01]  /*45f60*/  ULDC.64 UR28, c[0x0][0x228] ;  /* 0x00008a00001c7ab9 */ /* 0x000fe20000000a00 */
[----:B------:R-:W-:Y:S01]  /*45f70*/  ISETP.LT.AND P1, PT, R75, UR31, !P0 ;  /* 0x0000001f4b007c0c */ /* 0x000fe2000c721270 */
[----:B------:R-:W-:Y:S01]  /*45f80*/  ULDC UR4, c[0x0][0x248] ;  /* 0x0000920000047ab9 */ /* 0x000fe20000000800 */
[----:B------:R-:W-:-:S07]  /*45f90*/  ULDC UR15, c[0x0][0x228] ;  /* 0x00008a00000f7ab9 */ /* 0x000fce0000000800 */
        /* <DEDUP_REMOVED lines=10> */
[----:B------:R-:W-:Y:S01]  /*46040*/  ISETP.GE.AND P0, PT, R56, UR19, PT ;  /* 0x0000001338007c0c */ /* 0x000fe2000bf06270 */
[----:B------:R-:W-:Y:S01]  /*46050*/  VIADD R56, R252, 0x70 ;  /* 0x00000070fc387836 */ /* 0x000fe20000000000 */
[----:B------:R-:W-:Y:S01]  /*46060*/  LOP3.LUT R49, R49, 0xfffffffb, RZ, 0xc0, !PT ;  /* 0xfffffffb31317812 */ /* 0x000fe200078ec0ff */
[----:B-1----:R-:W-:Y:S01]  /*46070*/  VIADD R57, R57, UR4 ;  /* 0x0000000439397c36 */ /* 0x002fe20008000000 */
[----:B------:R-:W-:Y:S01]  /*46080*/  ISETP.LT.AND P3, PT, R97, UR55, !P0 ;  /* 0x0000003761007c0c */ /* 0x000fe2000c761270 */
[----:B------:R-:W-:Y:S01]  /*46090*/  ULDC UR55, c[0x0][0x228] ;  /* 0x00008a0000377ab9 */ /* 0x000fe20000000800 */
[----:B------:R-:W-:Y:S01]  /*460a0*/  ISETP.LT.AND P2, PT, R96, UR54, !P0 ;  /* 0x0000003660007c0c */ /* 0x000fe2000c741270 */
[----:B------:R-:W-:Y:S01]  /*460b0*/  ULDC UR54, c[0x0][0x228] ;  /* 0x00008a0000367ab9 */ /* 0x000fe20000000800 */
[----:B------:R-:W-:Y:S01]  /*460c0*/  ISETP.LT.AND P1, PT, R75, UR30, !P0 ;  /* 0x0000001e4b007c0c */ /* 0x000fe2000c721270 */
[----:B------:R-:W-:Y:S01]  /*460d0*/  ULDC.64 UR30, c[0x0][0x228] ;  /* 0x00008a00001e7ab9 */ /* 0x000fe20000000a00 */
[----:B------:R-:W-:Y:S01]  /*460e0*/  ISETP.LT.AND P0, PT, R74, UR28, !P0 ;  /* 0x0000001c4a007c0c */ /* 0x000fe2000c701270 */
[----:B------:R-:W-:Y:S01]  /*460f0*/  ULDC UR4, c[0x0][0x248] ;  /* 0x0000920000047ab9 */ /* 0x000fe20000000800 */
[----:B------:R1:W-:Y:S01]  /*46100*/  STL [R1+0x105c], R57 ;  /* 0x00105c3901007387 */ /* 0x0003e20000100800 */
[----:B------:R-:W-:Y:S01]  /*46110*/  ULDC UR28, c[0x0][0x228] ;  /* 0x00008a00001c7ab9 */ /* 0x000fe20000000800 */
[----:B------:R-:W-:-:S03]  /*46120*/  ULDC UR19, c[0x0][0x228] ;  /* 0x00008a0000137ab9 */ /* 0x000fc60000000800 */
[----:B------:R-:W-:-:S06]  /*46130*/  @P3 LOP3.LUT R49, R49, 0x4, RZ, 0xfc, !PT ;  /* 0x0000000431313812 */ /* 0x000fcc00078efcff */
[----:B------:R-:W-:Y:S02]  /*46140*/  @P0 LOP3.LUT R48, R48, 0x80000000, RZ, 0xfc, !PT ;  /* 0x8000000030300812 */ /* 0x000fe400078efcff */
[----:B------:R-:W-:Y:S02]  /*46150*/  ISETP.GE.AND P0, PT, R56, UR21, PT ;  /* 0x0000001538007c0c */ /* 0x000fe4000bf06270 */
[----:B------:R-:W-:Y:S02]  /*46160*/  LOP3.LUT R49, R49, 0xfffffffd, RZ, 0xc0, !PT ;  /* 0xfffffffd31317812 */ /* 0x000fe400078ec0ff */
[----:B------:R-:W-:Y:S01]  /*46170*/  LOP3.LUT R48, R48, 0xbfffffff, RZ, 0xc0, !PT ;  /* 0xbfffffff30307812 */ /* 0x000fe200078ec0ff */
[----:B-1----:R-:W-:Y:S01]  /*46180*/  VIADD R57, R57, UR4 ;  /* 0x0000000439397c36 */ /* 0x002fe20008000000 */
[----:B------:R-:W-:Y:S01]  /*46190*/  ISETP.LT.AND P3, PT, R97, UR51, !P0 ;  /* 0x0000003361007c0c */ /* 0x000fe2000c761270 */
[----:B------:R-:W-:Y:S01]  /*461a0*/  VIADD R56, R252, 0x6f ;  /* 0x0000006ffc387836 */ /* 0x000fe20000000000 */
[----:B------:R-:W-:Y:S01]  /*461b0*/  @P2 LOP3.LUT R49, R49, 0x2, RZ, 0xfc, !PT ;  /* 0x0000000231312812 */ /* 0x000fe200078efcff */
[----:B------:R-:W-:Y:S01]  /*461c0*/  ULDC UR4, c[0x0][0x228] ;  /* 0x00008a0000047ab9 */ /* 0x000fe20000000800 */
[----:B------:R-:W-:Y:S01]  /*461d0*/  ISETP.LT.AND P2, PT, R96, UR55, !P0 ;  /* 0x0000003760007c0c */ /* 0x000fe2000c741270 */
[----:B------:R1:W-:Y:S01]  /*461e0*/  STL [R1+0x1064], R57 ;  /* 0x0010643901007387 */ /* 0x0003e20000100800 */
[----:B------:R-:W-:Y:S01]  /*461f0*/  LOP3.LUT R49, R49, 0xfffffffe, RZ, 0xc0, !PT ;  /* 0xfffffffe31317812 */ /* 0x000fe200078ec0ff */
[----:B------:R-:W-:Y:S01]  /*46200*/  ULDC UR55, c[0x0][0x228] ;  /* 0x00008a0000377ab9 */ /* 0x000fe20000000800 */
[----:B------:R-:W-:Y:S01]  /*46210*/  ULDC UR21, c[0x0][0x228] ;  /* 0x00008a0000157ab9 */ /* 0x000fe20000000800 */
[----:B------:R-:W-:Y:S01]  /*46220*/  ULDC UR51, c[0x0][0x228] ;  /* 0x00008a0000337ab9 */ /* 0x000fe20000000800 */
[----:B------:R-:W-:-:S03]  /*46230*/  @P1 LOP3.LUT R49, R49, 0x1, RZ, 0xfc, !PT ;  /* 0x0000000131311812 */ /* 0x000fc600078efcff */
[----:B------:R-:W-:Y:S02]  /*46240*/  @P3 LOP3.LUT R48, R48, 0x40000000, RZ, 0xfc, !PT ;  /* 0x4000000030303812 */ /* 0x000fe400078efcff */
[----:B------:R-:W-:Y:S01]  /*46250*/  ISETP.LT.AND P1, PT, R75, UR54, !P0 ;  /* 0x000000364b007c0c */ /* 0x000fe2000c721270 */
[----:B-1----:R-:W-:Y:S01]  /*46260*/  VIADD R57, R57, UR6 ;  /* 0x0000000639397c36 */ /* 0x002fe20008000000 */
[----:B------:R-:W-:Y:S01]  /*46270*/  LOP3.LUT R48, R48, 0xdfffffff, RZ, 0xc0, !PT ;  /* 0xdfffffff30307812 */ /* 0x000fe200078ec0ff */
[----:B------:R-:W-:Y:S01]  /*46280*/  ULDC UR54, c[0x0][0x228] ;  /* 0x00008a0000367ab9 */ /* 0x000fe20000000800 */
[----:B------:R-:W-:Y:S01]  /*46290*/  ISETP.LT.AND P0, PT, R74, UR30, !P0 ;  /* 0x0000001e4a007c0c */ /* 0x000fe2000c701270 */
[----:B------:R-:W-:Y:S01]  /*462a0*/  ULDC UR30, c[0x0][0x228] ;  /* 0x00008a00001e7ab9 */ /* 0x000fe20000000800 */
[----:B------:R-:W-:Y:S01]  /*462b0*/  @P2 LOP3.LUT R48, R48, 0x20000000, RZ, 0xfc, !PT ;  /* 0x2000000030302812 */ /* 0x000fe200078efcff */
[----:B------:R-:W-:-:S03]  /*462c0*/  ULDC UR6, c[0x0][0x228] ;  /* 0x00008a0000067ab9 */ /* 0x000fc60000000800 */
[----:B------:R-:W-:-:S04]  /*462d0*/  LOP3.LUT R48, R48, 0xefffffff, RZ, 0xc0, !PT ;  /* 0xefffffff30307812 */ /* 0x000fc800078ec0ff */
[----:B------:R-:W-:-:S04]  /*462e0*/  @P1 LOP3.LUT R48, R48, 0x10000000, RZ, 0xfc, !PT ;  /* 0x1000000030301812 */ /* 0x000fc800078efcff */
[----:B------:R-:W-:-:S04]  /*462f0*/  LOP3.LUT R48, R48, 0xf7ffffff, RZ, 0xc0, !PT ;  /* 0xf7ffffff30307812 */ /* 0x000fc800078ec0ff */
[----:B------:R-:W-:Y:S02]  /*46300*/  @P0 LOP3.LUT R48, R48, 0x8000000, RZ, 0xfc, !PT ;  /* 0x0800000030300812 */ /* 0x000fe400078efcff */
[----:B------:R-:W-:Y:S01]  /*46310*/  ISETP.GE.AND P0, PT, R56, UR25, PT ;  /* 0x0000001938007c0c */ /* 0x000fe2000bf06270 */
[----:B------:R1:W-:Y:S03]  /*46320*/  STL [R1+0x1068], R57 ;  /* 0x0010683901007387 */ /* 0x0003e60000100800 */
[----:B------:R-:W-:Y:S02]  /*46330*/  ISETP.LT.AND P3, PT, R97, UR55, !P0 ;  /* 0x0000003761007c0c */ /* 0x000fe4000c761270 */
[----:B------:R-:W-:Y:S01]  /*46340*/  LOP3.LUT R48, R48, 0xfbffffff, RZ, 0xc0, !PT ;  /* 0xfbffffff30307812 */ /* 0x000fe200078ec0ff */
[----:B------:R-:W-:Y:S01]  /*46350*/  VIADD R56, R252, 0x6e ;  /* 0x0000006efc387836 */ /* 0x000fe20000000000 */
[----:B------:R-:W-:Y:S01]  /*46360*/  ISETP.LT.AND P2, PT, R96, UR54, !P0 ;  /* 0x0000003660007c0c */ /* 0x000fe2000c741270 */
[----:B------:R-:W-:Y:S01]  /*46370*/  ULDC UR54, c[0x0][0x228] ;  /* 0x00008a0000367ab9 */ /* 0x000fe20000000800 */
[----:B------:R-:W-:Y:S01]  /*46380*/  ISETP.LT.AND P1, PT, R75, UR50, !P0 ;  /* 0x000000324b007c0c */ /* 0x000fe2000c721270 */
[----:B-1----:R-:W-:Y:S01]  /*46390*/  VIADD R57, R57, UR10 ;  /* 0x0000000a39397c36 */ /* 0x002fe20008000000 */
[----:B------:R-:W-:-:S05]  /*463a0*/  ULDC UR55, c[0x0][0x228] ;  /* 0x00008a0000377ab9 */ /* 0x000fca0000000800 */
[----:B------:R-:W-:Y:S01]  /*463b0*/  @P3 LOP3.LUT R48, R48, 0x4000000, RZ, 0xfc, !PT ;  /* 0x0400000030303812 */ /* 0x000fe200078efcff */
[----:B------:R1:W-:Y:S01]  /*463c0*/  STL [R1+0x106c], R57 ;  /* 0x00106c3901007387 */ /* 0x0003e20000100800 */
[----:B------:R-:W-:Y:S01]  /*463d0*/  ISETP.LT.AND P0, PT, R74, UR40, !P0 ;  /* 0x000000284a007c0c */ /* 0x000fe2000c701270 */
[----:B------:R-:W-:Y:S01]  /*463e0*/  ULDC UR40, c[0x0][0x228] ;  /* 0x00008a0000287ab9 */ /* 0x000fe20000000800 */
[----:B------:R-:W-:Y:S01]  /*463f0*/  ULDC UR10, c[0x0][0x228] ;  /* 0x00008a00000a7ab9 */ /* 0x000fe20000000800 */
[----:B------:R-:W-:Y:S01]  /*46400*/  ULDC UR50, c[0x0][0x228] ;  /* 0x00008a0000327ab9 */ /* 0x000fe20000000800 */
[----:B-1----:R-:W-:Y:S01]  /*46410*/  VIADD R57, R57, UR14 ;  /* 0x0000000e39397c36 */ /* 0x002fe20008000000 */
[----:B------:R-:W-:Y:S01]  /*46420*/  ULDC UR14, c[0x0][0x248] ;  /* 0x00009200000e7ab9 */ /* 0x000fe20000000800 */
[----:B------:R-:W-:-:S03]  /*46430*/  LOP3.LUT R48, R48, 0xfdffffff, RZ, 0xc0, !PT ;  /* 0xfdffffff30307812 */ /* 0x000fc600078ec0ff */
[----:B------:R1:W-:Y:S01]  /*46440*/  STL [R1+0x1070], R57 ;  /* 0x0010703901007387 */ /* 0x0003e20000100800 */
[----:B------:R-:W-:Y:S01]  /*46450*/  @P2 LOP3.LUT R48, R48, 0x2000000, RZ, 0xfc, !PT ;  /* 0x0200000030302812 */ /* 0x000fe200078efcff */
[----:B-1----:R-:W-:Y:S01]  /*46460*/  VIADD R57, R57, UR14 ;  /* 0x0000000e39397c36 */ /* 0x002fe20008000000 */
[----:B------:R-:W-:-:S04]  /*46470*/  ULDC UR14, c[0x0][0x248] ;  /* 0x00009200000e7ab9 */ /* 0x000fc80000000800 */
[----:B------:R1:W-:Y:S01]  /*46480*/  STL [R1+0x1074], R57 ;  /* 0x0010743901007387 */ /* 0x0003e20000100800 */
[----:B------:R-:W-:Y:S01]  /*46490*/  LOP3.LUT R48, R48, 0xfeffffff, RZ, 0xc0, !PT ;  /* 0xfeffffff30307812 */ /* 0x000fe200078ec0ff */
[----:B-1----:R-:W-:-:S03]  /*464a0*/  VIADD R57, R57, UR14 ;  /* 0x0000000e39397c36 */ /* 0x002fc60008000000 */
[----:B------:R-:W-:Y:S01]  /*464b0*/  @P1 LOP3.LUT R48, R48, 0x1000000, RZ, 0xfc, !PT ;  /* 0x0100000030301812 */ /* 0x000fe200078efcff */
[----:B------:R-:W-:Y:S01]  /*464c0*/  ULDC UR14, c[0x0][0x228] ;  /* 0x00008a00000e7ab9 */ /* 0x000fe20000000800 */
[----:B------:R1:W-:Y:S02]  /*464d0*/  STL [R1+0x1078], R57 ;  /* 0x0010783901007387 */ /* 0x0003e40000100800 */
[----:B------:R-:W-:Y:S01]  /*464e0*/  LOP3.LUT R48, R48, 0xff7fffff, RZ, 0xc0, !PT ;  /* 0xff7fffff30307812 */ /* 0x000fe200078ec0ff */
[----:B-1----:R-:W-:-:S03]  /*464f0*/  VIADD R57, R57, UR18 ;  /* 0x0000001239397c36 */ /* 0x002fc60008000000 */
[----:B------:R-:W-:Y:S01]  /*46500*/  @P0 LOP3.LUT R48, R48, 0x800000, RZ, 0xfc, !PT ;  /* 0x0080000030300812 */ /* 0x000fe200078efcff */
[----:B------:R-:W-:Y:S01]  /*46510*/  ULDC UR18, c[0x0][0x228] ;  /* 0x00008a0000127ab9 */ /* 0x000fe20000000800 */
[----:B------:R1:W-:Y:S01]  /*46520*/  STL [R1+0x107c], R57 ;  /* 0x00107c3901007387 */ /* 0x0003e20000100800 */
[----:B------:R-:W-:Y:S01]  /*46530*/  ISETP.GE.AND P0, PT, R56, UR27, PT ;  /* 0x0000001b38007c0c */ /* 0x000fe2000bf06270 */
[----:B-1----:R-:W-:Y:S01]  /*46540*/  VIADD R57, R57, UR24 ;  /* 0x0000001839397c36 */ /* 0x002fe20008000000 */
[----:B------:R-:W-:-:S04]  /*46550*/  ULDC UR24, c[0x0][0x248] ;  /* 0x0000920000187ab9 */ /* 0x000fc80000000800 */
[----:B------:R1:W-:Y:S01]  /*46560*/  STL [R1+0x1080], R57 ;  /* 0x0010803901007387 */ /* 0x0003e20000100800 */
[----:B------:R-:W-:Y:S02]  /*46570*/  ISETP.LT.AND P3, PT, R97, UR54, !P0 ;  /* 0x0000003661007c0c */ /* 0x000fe4000c761270 */
[----:B------:R-:W-:Y:S01]  /*46580*/  LOP3.LUT R48, R48, 0xffbfffff, RZ, 0xc0, !PT ;  /* 0xffbfffff30307812 */ /* 0x000fe200078ec0ff */
[----:B------:R-:W-:Y:S01]  /*46590*/  VIADD R56, R252, 0x6d ;  /* 0x0000006dfc387836 */ /* 0x000fe20000000000 */
[----:B------:R-:W-:Y:S01]  /*465a0*/  ISETP.LT.AND P2, PT, R96, UR61, !P0 ;  /* 0x0000003d60007c0c */ /* 0x000fe2000c741270 */
[----:B------:R-:W-:Y:S01]  /*465b0*/  ULDC UR54, c[0x0][0x228] ;  /* 0x00008a0000367ab9 */ /* 0x000fe20000000800 */
[----:B------:R-:W-:Y:S01]  /*465c0*/  ISETP.LT.AND P1, PT, R75, UR49, !P0 ;  /* 0x000000314b007c0c */ /* 0x000fe2000c721270 */
[----:B------:R-:W-:Y:S01]  /*465d0*/  ULDC UR49, c[0x0][0x228] ;  /* 0x00008a0000317ab9 */ /* 0x000fe20000000800 */
[----:B------:R-:W-:Y:S01]  /*465e0*/  ULDC UR61, c[0x0][0x228] ;  /* 0x00008a00003d7ab9 */ /* 0x000fe20000000800 */
[----:B-1----:R-:W-:Y:S01]  /*465f0*/  VIADD R57, R57, UR24 ;  /* 0x0000001839397c36 */ /* 0x002fe20008000000 */
[----:B------:R-:W-:-:S04]  /*46600*/  ULDC UR24, c[0x0][0x248] ;  /* 0x0000920000187ab9 */ /* 0x000fc80000000800 */
[----:B------:R1:W-:Y:S02]  /*46610*/  STL [R1+0x1084], R57 ;  /* 0x0010843901007387 */ /* 0x0003e40000100800 */
[----:B-1----:R-:W-:Y:S01]  /*46620*/  VIADD R57, R57, UR24 ;  /* 0x0000001839397c36 */ /* 0x002fe20008000000 */
[----:B------:R-:W-:-:S04]  /*46630*/  ULDC UR24, c[0x0][0x248] ;  /* 0x0000920000187ab9 */ /* 0x000fc80000000800 */
[----:B------:R1:W-:Y:S01]  /*46640*/  STL [R1+0x1088], R57 ;  /* 0x0010883901007387 */ /* 0x0003e20000100800 */
[----:B------:R-:W-:Y:S01]  /*46650*/  @P3 LOP3.LUT R48, R48, 0x400000, RZ, 0xfc, !PT ;  /* 0x0040000030303812 */ /* 0x000fe200078efcff */
[----:B-1----:R-:W-:Y:S01]  /*46660*/  VIADD R57, R57, UR24 ;  /* 0x0000001839397c36 */ /* 0x002fe20008000000 */
[----:B------:R-:W-:Y:S02]  /*46670*/  ULDC UR24, c[0x0][0x248] ;  /* 0x0000920000187ab9 */ /* 0x000fe40000000800 */
[----:B------:R-:W-:Y:S02]  /*46680*/  LOP3.LUT R48, R48, 0xffdfffff, RZ, 0xc0, !PT ;  /* 0xffdfffff30307812 */ /* 0x000fe400078ec0ff */
[----:B------:R1:W-:Y:S02]  /*46690*/  STL [R1+0x108c], R57 ;  /* 0x00108c3901007387 */ /* 0x0003e40000100800 */
[----:B------:R-:W-:Y:S01]  /*466a0*/  @P2 LOP3.LUT R48, R48, 0x200000, RZ, 0xfc, !PT ;  /* 0x0020000030302812 */ /* 0x000fe200078efcff */
[----:B-1----:R-:W-:Y:S01]  /*466b0*/  VIADD R57, R57, UR24 ;  /* 0x0000001839397c36 */ /* 0x002fe20008000000 */
[----:B------:R-:W-:-:S04]  /*466c0*/  ULDC UR24, c[0x0][0x248] ;  /* 0x0000920000187ab9 */ /* 0x000fc80000000800 */
[----:B------:R1:W-:Y:S01]  /*466d0*/  STL [R1+0x1090], R57 ;  /* 0x0010903901007387 */ /* 0x0003e20000100800 */
[----:B------:R-:W-:Y:S01]  /*466e0*/  LOP3.LUT R48, R48, 0xffefffff, RZ, 0xc0, !PT ;  /* 0xffefffff30307812 */ /* 0x000fe200078ec0ff */
[----:B-1----:R-:W-:Y:S01]  /*466f0*/  VIADD R57, R57, UR24 ;  /* 0x0000001839397c36 */ /* 0x002fe20008000000 */
[----:B------:R-:W-:Y:S02]  /*46700*/  ULDC.64 UR24, c[0x0][0x228] ;  /* 0x00008a0000187ab9 */ /* 0x000fe40000000a00 */
[----:B------:R-:W-:Y:S01]  /*46710*/  ISETP.LT.AND P0, PT, R74, UR24, !P0 ;  /* 0x000000184a007c0c */ /* 0x000fe2000c701270 */
[----:B------:R-:W-:Y:S01]  /*46720*/  ULDC UR24, c[0x0][0x248] ;  /* 0x0000920000187ab9 */ /* 0x000fe20000000800 */
[----:B------:R-:W-:-:S04]  /*46730*/  @P1 LOP3.LUT R48, R48, 0x100000, RZ, 0xfc, !PT ;  /* 0x0010000030301812 */ /* 0x000fc800078efcff */
[----:B------:R-:W-:-:S07]  /*46740*/  LOP3.LUT R48, R48, 0xfff7ffff, RZ, 0xc0, !PT ;  /* 0xfff7ffff30307812 */ /* 0x000fce00078ec0ff */
[----:B------:R-:W-:Y:S02]  /*46750*/  @P0 LOP3.LUT R48, R48, 0x80000, RZ, 0xfc, !PT ;  /* 0x0008000030300812 */ /* 0x000fe400078efcff */
[----:B------:R-:W-:-:S04]  /*46760*/  ISETP.GE.AND P0, PT, R56, UR29, PT ;  /* 0x0000001d38007c0c */ /* 0x000fc8000bf06270 */
[----:B------:R-:W-:Y:S02]  /*46770*/  ISETP.LT.AND P3, PT, R97, UR28, !P0 ;  /* 0x0000001c61007c0c */ /* 0x000fe4000c761270 */
[----:B------:R-:W-:Y:S01]  /*46780*/  LOP3.LUT R48, R48, 0xfffbffff, RZ, 0xc0, !PT ;  /* 0xfffbffff30307812 */ /* 0x000fe200078ec0ff */
[----:B------:R1:W-:Y:S01]  /*46790*/  STL [R1+0x1094], R57 ;  /* 0x0010943901007387 */ /* 0x0003e20000100800 */
[----:B------:R-:W-:Y:S01]  /*467a0*/  ISETP.LT.AND P2, PT, R96, UR60, !P0 ;  /* 0x0000003c60007c0c */ /* 0x000fe2000c741270 */
[----:B------:R-:W-:Y:S01]  /*467b0*/  VIADD R56, R252, 0x6c ;  /* 0x0000006cfc387836 */ /* 0x000fe20000000000 */
[----:B------:R-:W-:Y:S01]  /*467c0*/  ISETP.LT.AND P1, PT, R75, UR59, !P0 ;  /* 0x0000003b4b007c0c */ /* 0x000fe2000c721270 */
[----:B------:R-:W-:Y:S01]  /*467d0*/  ULDC.64 UR28, c[0x0][0x228] ;  /* 0x00008a00001c7ab9 */ /* 0x000fe20000000a00 */
[----:B------:R-:W-:Y:S01]  /*467e0*/  ULDC UR60, c[0x0][0x228] ;  /* 0x00008a00003c7ab9 */ /* 0x000fe20000000800 */
[----:B------:R-:W-:-:S04]  /*467f0*/  ULDC UR59, c[0x0][0x228] ;  /* 0x00008a00003b7ab9 */ /* 0x000fc80000000800 */
[----:B------:R-:W-:-:S04]  /*46800*/  @P3 LOP3.LUT R48, R48, 0x40000, RZ, 0xfc, !PT ;  /* 0x0004000030303812 */ /* 0x000fc800078efcff */
[----:B------:R-:W-:Y:S01]  /*46810*/  LOP3.LUT R48, R48, 0xfffdffff, RZ, 0xc0, !PT ;  /* 0xfffdffff30307812 */ /* 0x000fe200078ec0ff */
[----:B-1----:R-:W-:Y:S01]  /*46820*/  VIADD R57, R57, UR26 ;  /* 0x0000001a39397c36 */ /* 0x002fe20008000000 */
[----:B------:R-:W-:Y:S02]  /*46830*/  ULDC.64 UR26, c[0x0][0x228] ;  /* 0x00008a00001a7ab9 */ /* 0x000fe40000000a00 */
        /* <DEDUP_REMOVED lines=13> */
[----:B------:R-:W-:Y:S01]  /*46910*/  ULDC.64 UR30, c[0x0][0x228] ;  /* 0x00008a00001e7ab9 */ /* 0x000fe20000000a00 */
[----:B------:R-:W-:Y:S01]  /*46920*/  ISETP.LT.AND P1, PT, R75, UR57, !P0 ;  /* 0x000000394b007c0c */ /* 0x000fe2000c721270 */
[----:B-1----:R-:W-:-:S06]  /*46930*/  VIADD R57, R57, UR24 ;  /* 0x0000001839397c36 */ /* 0x002fcc0008000000 */
[----:B------:R-:W-:Y:S01]  /*46940*/  @P3 LOP3.LUT R48, R48, 0x4000, RZ, 0xfc, !PT ;  /* 0x0000400030303812 */ /* 0x000fe200078efcff */
[----:B------:R-:W-:Y:S01]  /*46950*/  ULDC UR24, c[0x0][0x248] ;  /* 0x0000920000187ab9 */ /* 0x000fe20000000800 */
[----:B------:R-:W-:Y:S01]  /*46960*/  ULDC UR58, c[0x0][0x228] ;  /* 0x00008a00003a7ab9 */ /* 0x000fe20000000800 */
[----:B------:R-:W-:Y:S01]  /*46970*/  ULDC UR57, c[0x0][0x228] ;  /* 0x00008a0000397ab9 */ /* 0x000fe20000000800 */
[----:B------:R-:W-:-:S04]  /*46980*/  LOP3.LUT R48, R48, 0xffffdfff, RZ, 0xc0, !PT ;  /* 0xffffdfff30307812 */ /* 0x000fc800078ec0ff */
        /* <DEDUP_REMOVED lines=13> */
[----:B------:R-:W-:-:S06]  /*46a60*/  ULDC.64 UR40, c[0x0][0x228] ;  /* 0x00008a0000287ab9 */ /* 0x000fcc0000000a00 */
[----:B------:R-:W-:Y:S01]  /*46a70*/  @P3 LOP3.LUT R48, R48, 0x400, RZ, 0xfc, !PT ;  /* 0x0000040030303812 */ /* 0x000fe200078efcff */
[----:B------:R-:W-:Y:S01]  /*46a80*/  ULDC UR46, c[0x0][0x228] ;  /* 0x00008a00002e7ab9 */ /* 0x000fe20000000800 */
[----:B-1----:R-:W-:Y:S01]  /*46a90*/  VIADD R57, R57, UR24 ;  /* 0x0000001839397c36 */ /* 0x002fe20008000000 */
[----:B------:R-:W-:Y:S01]  /*46aa0*/  ISETP.LT.AND P0, PT, R74, UR30, !P0 ;  /* 0x0000001e4a007c0c */ /* 0x000fe2000c701270 */
[----:B------:R-:W-:Y:S01]  /*46ab0*/  ULDC UR24, c[0x0][0x248] ;  /* 0x0000920000187ab9 */ /* 0x000fe20000000800 */
[----:B------:R-:W-:Y:S01]  /*46ac0*/  LOP3.LUT R48, R48, 0xfffffdff, RZ, 0xc0, !PT ;  /* 0xfffffdff30307812 */ /* 0x000fe200078ec0ff */
[----:B------:R-:W-:-:S03]  /*46ad0*/  ULDC UR47, c[0x0][0x228] ;  /* 0x00008a00002f7ab9 */ /* 0x000fc60000000800 */
[----:B------:R-:W-:-:S04]  /*46ae0*/  @P2 LOP3.LUT R48, R48, 0x200, RZ, 0xfc, !PT ;  /* 0x0000020030302812 */ /* 0x000fc800078efcff */
        /* <DEDUP_REMOVED lines=13> */
[----:B------:R-:W-:Y:S01]  /*46bc0*/  ULDC UR24, c[0x0][0x248] ;  /* 0x0000920000187ab9 */ /* 0x000fe20000000800 */
[----:B------:R-:W-:Y:S01]  /*46bd0*/  ULDC UR45, c[0x0][0x228] ;  /* 0x00008a00002d7ab9 */ /* 0x000fe20000000800 */
[----:B------:R-:W-:Y:S01]  /*46be0*/  LOP3.LUT R25, R25, 0x7fffffff, RZ, 0xc0, !PT ;  /* 0x7fffffff19197812 */ /* 0x000fe200078ec0ff */
[----:B------:R-:W-:Y:S01]  /*46bf0*/  ULDC UR44, c[0x0][0x228] ;  /* 0x00008a00002c7ab9 */ /* 0x000fe20000000800 */
[----:B------:R1:W-:Y:S01]  /*46c00*/  STL [R1+0x10a4], R57 ;  /* 0x0010a43901007387 */ /* 0x0003e20000100800 */
[----:B------:R-:W-:Y:S01]  /*46c10*/  @P3 LOP3.LUT R48, R48, 0x40, RZ, 0xfc, !PT ;  /* 0x0000004030303812 */ /* 0x000fe200078efcff */
[----:B-1----:R-:W-:Y:S01]  /*46c20*/  VIADD R57, R57, UR24 ;  /* 0x0000001839397c36 */ /* 0x002fe20008000000 */
[----:B------:R-:W-:-:S02]  /*46c30*/  ULDC UR24, c[0x0][0x248] ;  /* 0x0000920000187ab9 */ /* 0x000fc40000000800 */
[----:B------:R-:W-:Y:S02]  /*46c40*/  LOP3.LUT R48, R48, 0xffffffdf, RZ, 0xc0, !PT ;  /* 0xffffffdf30307812 */ /* 0x000fe400078ec0ff */
[----:B------:R1:W-:Y:S02]  /*46c50*/  STL [R1+0x10a8], R57 ;  /* 0x0010a83901007387 */ /* 0x0003e40000100800 */
        /* <DEDUP_REMOVED lines=12> */
[----:B------:R-:W-:-:S04]  /*46d20*/  ULDC UR24, c[0x0][0x248] ;  /* 0x0000920000187ab9 */ /* 0x000fc80000000800 */
[----:B------:R1:W-:Y:S01]  /*46d30*/  STL [R1+0x10b4], R57 ;  /* 0x0010b43901007387 */ /* 0x0003e20000100800 */
[----:B------:R-:W-:Y:S02]  /*46d40*/  @P0 LOP3.LUT R48, R48, 0x8, RZ, 0xfc, !PT ;  /* 0x0000000830300812 */ /* 0x000fe400078efcff */
[----:B------:R-:W-:Y:S01]  /*46d50*/  ISETP.GE.AND P0, PT, R56, UR27, PT ;  /* 0x0000001b38007c0c */ /* 0x000fe2000bf06270 */
[----:B-1----:R-:W-:Y:S01]  /*46d60*/  VIADD R57, R57, UR24 ;  /* 0x0000001839397c36 */ /* 0x002fe20008000000 */
[----:B------:R-:W-:Y:S02]  /*46d70*/  ULDC UR24, c[0x0][0x248] ;  /* 0x0000920000187ab9 */ /* 0x000fe40000000800 */
[----:B------:R-:W-:Y:S01]  /*46d80*/  ISETP.LT.AND P3, PT, R97, UR49, !P0 ;  /* 0x0000003161007c0c */ /* 0x000fe2000c761270 */
[----:B------:R-:W-:Y:S01]  /*46d90*/  VIADD R56, R252, 0x68 ;  /* 0x00000068fc387836 */ /* 0x000fe20000000000 */
[----:B------:R-:W-:Y:S01]  /*46da0*/  ISETP.LT.AND P2, PT, R96, UR42, !P0 ;  /* 0x0000002a60007c0c */ /* 0x000fe2000c741270 */
[----:B------:R1:W-:Y:S01]  /*46db0*/  STL [R1+0x10b8], R57 ;  /* 0x0010b83901007387 */ /* 0x0003e20000100800 */
[----:B------:R-:W-:Y:S01]  /*46dc0*/  ISETP.LT.AND P1, PT, R75, UR43, !P0 ;  /* 0x0000002b4b007c0c */ /* 0x000fe2000c721270 */
[----:B------:R-:W-:Y:S01]  /*46dd0*/  ULDC UR49, c[0x0][0x228] ;  /* 0x00008a0000317ab9 */ /* 0x000fe20000000800 */
[----:B------:R-:W-:Y:S01]  /*46de0*/  LOP3.LUT R48, R48, 0xfffffffb, RZ, 0xc0, !PT ;  /* 0xfffffffb30307812 */ /* 0x000fe200078ec0ff */
[----:B------:R-:W-:Y:S01]  /*46df0*/  ULDC UR42, c[0x0][0x228] ;  /* 0x00008a00002a7ab9 */ /* 0x000fe20000000800 */
[----:B------:R-:W-:Y:S01]  /*46e00*/  LOP3.LUT R24, R24, 0x7fffffff, RZ, 0xc0, !PT ;  /* 0x7fffffff18187812 */ /* 0x000fe200078ec0ff */
[----:B------:R-:W-:Y:S01]  /*46e10*/  ULDC UR43, c[0x0][0x228] ;  /* 0x00008a00002b7ab9 */ /* 0x000fe20000000800 */
[----:B-1----:R-:W-:Y:S01]  /*46e20*/  VIADD R57, R57, UR24 ;  /* 0x0000001839397c36 */ /* 0x002fe20008000000 */
[----:B------:R-:W-:-:S02]  /*46e30*/  ULDC.64 UR24, c[0x0][0x228] ;  /* 0x00008a0000187ab9 */ /* 0x000fc40000000a00 */
[----:B------:R-:W-:Y:S01]  /*46e40*/  ISETP.LT.AND P0, PT, R74, UR24, !P0 ;  /* 0x000000184a007c0c */ /* 0x000fe2000c701270 */
[----:B------:R-:W-:Y:S01]  /*46e50*/  ULDC UR24, c[0x0][0x248] ;  /* 0x0000920000187ab9 */ /* 0x000fe20000000800 */
[----:B------:R-:W-:-:S11]  /*46e60*/  @P3 LOP3.LUT R48, R48, 0x4, RZ, 0xfc, !PT ;  /* 0x0000000430303812 */ /* 0x000fd600078efcff */
[----:B------:R-:W-:Y:S02]  /*46e70*/  @P0 LOP3.LUT R27, R27, 0x80000000, RZ, 0xfc, !PT ;  /* 0x800000001b1b0812 */ /* 0x000fe400078efcff */
[----:B------:R-:W-:Y:S02]  /*46e80*/  ISETP.GE.AND P0, PT, R56, UR29, PT ;  /* 0x0000001d38007c0c */ /* 0x000fe4000bf06270 */
[----:B------:R-:W-:Y:S02]  /*46e90*/  LOP3.LUT R48, R48, 0xfffffffd, RZ, 0xc0, !PT ;  /* 0xfffffffd30307812 */ /* 0x000fe400078ec0ff */
[----:B------:R-:W-:Y:S01]  /*46ea0*/  LOP3.LUT R27, R27, 0xbfffffff, RZ, 0xc0, !PT ;  /* 0xbfffffff1b1b7812 */ /* 0x000fe200078ec0ff */
[----:B------:R1:W-:Y:S01]  /*46eb0*/  STL [R1+0x10bc], R57 ;  /* 0x0010bc3901007387 */ /* 0x0003e20000100800 */
[----:B------:R-:W-:Y:S01]  /*46ec0*/  ISETP.LT.AND P3, PT, R97, UR56, !P0 ;  /* 0x0000003861007c0c */ /* 0x000fe2000c761270 */
[----:B------:R-:W-:Y:S01]  /*46ed0*/  VIADD R56, R252, 0x67 ;  /* 0x00000067fc387836 */ /* 0x000fe20000000000 */
[----:B------:R-:W-:Y:S01]  /*46ee0*/  @P2 LOP3.LUT R48, R48, 0x2, RZ, 0xfc, !PT ;  /* 0x0000000230302812 */ /* 0x000fe200078efcff */
[----:B------:R-:W-:Y:S01]  /*46ef0*/  ULDC.64 UR28, c[0x0][0x228] ;  /* 0x00008a00001c7ab9 */ /* 0x000fe20000000a00 */
[----:B------:R-:W-:Y:S01]  /*46f00*/  ISETP.LT.AND P2, PT, R96, UR37, !P0 ;  /* 0x0000002560007c0c */ /* 0x000fe2000c741270 */
[----:B------:R-:W-:Y:S01]  /*46f10*/  ULDC UR56, c[0x0][0x228] ;  /* 0x00008a0000387ab9 */ /* 0x000fe20000000800 */
[----:B------:R-:W-:Y:S01]  /*46f20*/  LOP3.LUT R48, R48, 0xfffffffe, RZ, 0xc0, !PT ;  /* 0xfffffffe30307812 */ /* 0x000fe200078ec0ff */
[----:B------:R-:W-:-:S03]  /*46f30*/  ULDC UR37, c[0x0][0x228] ;  /* 0x00008a0000257ab9 */ /* 0x000fc60000000800 */
[----:B------:R-:W-:-:S03]  /*46f40*/  @P1 LOP3.LUT R48, R48, 0x1, RZ, 0xfc, !PT ;  /* 0x0000000130301812 */ /* 0x000fc600078efcff */
[----:B------:R-:W-:Y:S02]  /*46f50*/  @P3 LOP3.LUT R27, R27, 0x40000000, RZ, 0xfc, !PT ;  /* 0x400000001b1b3812 */ /* 0x000fe400078efcff */
[----:B------:R-:W-:Y:S01]  /*46f60*/  ISETP.LT.AND P1, PT, R75, UR39, !P0 ;  /* 0x000000274b007c0c */ /* 0x000fe2000c721270 */
[----:B-1----:R-:W-:Y:S01]  /*46f70*/  VIADD R57, R57, UR26 ;  /* 0x0000001a39397c36 */ /* 0x002fe20008000000 */
[----:B------:R-:W-:Y:S01]  /*46f80*/  LOP3.LUT R27, R27, 0xdfffffff, RZ, 0xc0, !PT ;  /* 0xdfffffff1b1b7812 */ /* 0x000fe200078ec0ff */
[----:B------:R-:W-:Y:S01]  /*46f90*/  ULDC.64 UR26, c[0x0][0x228] ;  /* 0x00008a00001a7ab9 */ /* 0x000fe20000000a00 */
[----:B------:R-:W-:Y:S02]  /*46fa0*/  ULDC UR39, c[0x0][0x228] ;  /* 0x00008a0000277ab9 */ /* 0x000fe40000000800 */
        /* <DEDUP_REMOVED lines=53> */
[----:B-1----:R-:W-:Y:S01]  /*47300*/  VIADD R57, R57, UR24 ;  /* 0x0000001839397c36 */ /* 0x002fe20008000000 */
[----:B------:R-:W-:Y:S01]  /*47310*/  ISETP.LT.AND P2, PT, R96, UR9, !P0 ;  /* 0x0000000960007c0c */ /* 0x000fe2000c741270 */
[----:B------:R-:W-:Y:S01]  /*47320*/  VIADD R56, R252, 0x64 ;  /* 0x00000064fc387836 */ /* 0x000fe20000000000 */
[----:B------:R-:W-:Y:S01]  /*47330*/  ISETP.LT.AND P1, PT, R75, UR7, !P0 ;  /* 0x000000074b007c0c */ /* 0x000fe2000c721270 */
[----:B------:R-:W-:Y:S01]  /*47340*/  ULDC UR24, c[0x0][0x248] ;  /* 0x0000920000187ab9 */ /* 0x000fe20000000800 */
[----:B------:R-:W-:-:S05]  /*47350*/  ULDC UR8, c[0x0][0x228] ;  /* 0x00008a0000087ab9 */ /* 0x000fca0000000800 */
        /* <DEDUP_REMOVED lines=9> */
[----:B------:R-:W-:Y:S01]  /*473f0*/  LOP3.LUT R27, R27, 0xffff7fff, RZ, 0xc0, !PT ;  /* 0xffff7fff1b1b7812 */ /* 0x000fe200078ec0ff */
[----:B-1----:R-:W-:Y:S01]  /*47400*/  VIADD R57, R57, UR24 ;  /* 0x0000001839397c36 */ /* 0x002fe20008000000 */
[----:B------:R-:W-:Y:S02]  /*47410*/  ULDC UR24, c[0x0][0x248] ;  /* 0x0000920000187ab9 */ /* 0x000fe40000000800 */
[----:B------:R-:W-:Y:S02]  /*47420*/  @P0 LOP3.LUT R27, R27, 0x8000, RZ, 0xfc, !PT ;  /* 0x000080001b1b0812 */ /* 0x000fe400078efcff */
[----:B------:R-:W-:Y:S01]  /*47430*/  ISETP.GE.AND P0, PT, R56, UR27, PT ;  /* 0x0000001b38007c0c */ /* 0x000fe2000bf06270 */
[----:B------:R1:W-:Y:S03]  /*47440*/  STL [R1+0x10d0], R57 ;  /* 0x0010d03901007387 */ /* 0x0003e60000100800 */
[----:B------:R-:W-:-:S02]  /*47450*/  ISETP.LT.AND P3, PT, R97, UR4, !P0 ;  /* 0x0000000461007c0c */ /* 0x000fc4000c761270 */
        /* <DEDUP_REMOVED lines=8> */
[----:B------:R-:W-:Y:S02]  /*474e0*/  ULDC UR4, c[0x0][0x228] ;  /* 0x00008a0000047ab9 */ /* 0x000fe40000000800 */
        /* <DEDUP_REMOVED lines=27> */
[----:B------:R-:W-:Y:S01]  /*476a0*/  ULDC UR11, c[0x0][0x228] ;  /* 0x00008a00000b7ab9 */ /* 0x000fe20000000800 */
[----:B------:R-:W-:Y:S01]  /*476b0*/  ULDC UR12, c[0x0][0x228] ;  /* 0x00008a00000c7ab9 */ /* 0x000fe20000000800 */
[----:B-1----:R-:W-:Y:S01]  /*476c0*/  VIADD R57, R57, UR7 ;  /* 0x0000000739397c36 */ /* 0x002fe20008000000 */
[----:B------:R-:W-:-:S04]  /*476d0*/  ULDC UR7, c[0x0][0x228] ;  /* 0x00008a0000077ab9 */ /* 0x000fc80000000800 */
[----:B------:R-:W-:Y:S01]  /*476e0*/  @P3 LOP3.LUT R27, R27, 0x400, RZ, 0xfc, !PT ;  /* 0x000004001b1b3812 */ /* 0x000fe200078efcff */
[----:B------:R1:W-:Y:S03]  /*476f0*/  STL [R1+0x10e4], R57 ;  /* 0x0010e43901007387 */ /* 0x0003e60000100800 */
[----:B------:R-:W-:-:S04]  /*47700*/  LOP3.LUT R27, R27, 0xfffffdff, RZ, 0xc0, !PT ;  /* 0xfffffdff1b1b7812 */ /* 0x000fc800078ec0ff */
[----:B------:R-:W-:Y:S01]  /*47710*/  @P2 LOP3.LUT R27, R27, 0x200, RZ, 0xfc, !PT ;  /* 0x000002001b1b2812 */ /* 0x000fe200078efcff */
[----:B-1----:R-:W-:Y:S01]  /*47720*/  VIADD R57, R57, UR26 ;  /* 0x0000001a39397c36 */ /* 0x002fe20008000000 */
[----:B------:R-:W-:Y:S02]  /*47730*/  ULDC.64 UR26, c[0x0][0x228] ;  /* 0x00008a00001a7ab9 */ /* 0x000fe40000000a00 */
[----:B------:R-:W-:Y:S02]  /*47740*/  LOP3.LUT R27, R27, 0xfffffeff, RZ, 0xc0, !PT ;  /* 0xfffffeff1b1b7812 */ /* 0x000fe400078ec0ff */
[----:B------:R-:W-:Y:S01]  /*47750*/  ISETP.LT.AND P0, PT, R74, UR26, !P0 ;  /* 0x0000001a4a007c0c */ /* 0x000fe2000c701270 */
[----:B------:R1:W-:Y:S01]  /*47760*/  STL [R1+0x10e8], R57 ;  /* 0x0010e83901007387 */ /* 0x0003e20000100800 */
[----:B------:R-:W-:Y:S01]  /*47770*/  @P1 LOP3.LUT R27, R27, 0x100, RZ, 0xfc, !PT ;  /* 0x000001001b1b1812 */ /* 0x000fe200078efcff */
[----:B------:R-:W-:-:S03]  /*47780*/  ULDC UR26, c[0x0][0x248] ;  /* 0x00009200001a7ab9 */ /* 0x000fc60000000800 */
        /* <DEDUP_REMOVED lines=10> */
[----:B------:R-:W-:-:S08]  /*47830*/  ULDC UR17, c[0x0][0x248] ;  /* 0x0000920000117ab9 */ /* 0x000fd00000000800 */
[----:B------:R-:W-:Y:S01]  /*47840*/  @P3 LOP3.LUT R27, R27, 0x40, RZ, 0xfc, !PT ;  /* 0x000000401b1b3812 */ /* 0x000fe200078efcff */
[----:B------:R1:W-:Y:S01]  /*47850*/  STL [R1+0x10ec], R57 ;  /* 0x0010ec3901007387 */ /* 0x0003e20000100800 */
[----:B------:R-:W-:Y:S01]  /*47860*/  ULDC UR6, c[0x0][0x228] ;  /* 0x00008a0000067ab9 */ /* 0x000fe20000000800 */
[----:B------:R-:W-:Y:S01]  /*47870*/  ULDC UR15, c[0x0][0x228] ;  /* 0x00008a00000f7ab9 */ /* 0x000fe20000000800 */
[----:B------:R-:W-:Y:S01]  /*47880*/  LOP3.LUT R27, R27, 0xffffffdf, RZ, 0xc0, !PT ;  /* 0xffffffdf1b1b7812 */ /* 0x000fe200078ec0ff */
[----:B------:R-:W-:-:S03]  /*47890*/  ULDC UR14, c[0x0][0x228] ;  /* 0x00008a00000e7ab9 */ /* 0x000fc60000000800 */
[----:B------:R-:W-:Y:S02]  /*478a0*/  @P2 LOP3.LUT R27, R27, 0x20, RZ, 0xfc, !PT ;  /* 0x000000201b1b2812 */ /* 0x000fe400078efcff */
[----:B------:R-:W-:Y:S02]  /*478b0*/  ISETP.LT.AND P0, PT, R74, UR28, !P0 ;  /* 0x0000001c4a007c0c */ /* 0x000fe4000c701270 */
[----:B------:R-:W-:-:S04]  /*478c0*/  LOP3.LUT R27, R27, 0xffffffef, RZ, 0xc0, !PT ;  /* 0xffffffef1b1b7812 */ /* 0x000fc800078ec0ff */
        /* <DEDUP_REMOVED lines=8> */
[----:B------:R-:W-:Y:S01]  /*47950*/  ULDC.64 UR40, c[0x0][0x228] ;  /* 0x00008a0000287ab9 */ /* 0x000fe20000000a00 */
[----:B------:R-:W-:Y:S01]  /*47960*/  ISETP.LT.AND P2, PT, R96, UR18, !P0 ;  /* 0x0000001260007c0c */ /* 0x000fe2000c741270 */
[----:B------:R-:W-:Y:S01]  /*47970*/  ULDC UR24, c[0x0][0x248] ;  /* 0x0000920000187ab9 */ /* 0x000fe20000000800 */
[----:B------:R-:W-:Y:S01]  /*47980*/  ISETP.LT.AND P1, PT, R75, UR19, !P0 ;  /* 0x000000134b007c0c */ /* 0x000fe2000c721270 */
[----:B------:R1:W-:Y:S01]  /*47990*/  STL [R1+0x10f0], R57 ;  /* 0x0010f03901007387 */ /* 0x0003e20000100800 */
[----:B------:R-:W-:Y:S01]  /*479a0*/  ISETP.LT.AND P0, PT, R74, UR30, !P0 ;  /* 0x0000001e4a007c0c */ /* 0x000fe2000c701270 */
[----:B------:R-:W-:Y:S01]  /*479b0*/  ULDC UR20, c[0x0][0x248] ;  /* 0x0000920000147ab9 */ /* 0x000fe20000000800 */
[----:B------:R-:W-:Y:S01]  /*479c0*/  ULDC UR19, c[0x0][0x228] ;  /* 0x00008a0000137ab9 */ /* 0x000fe20000000800 */
[----:B------:R-:W-:-:S04]  /*479d0*/  ULDC UR18, c[0x0][0x228] ;  /* 0x00008a0000127ab9 */ /* 0x000fc80000000800 */
[----:B------:R-:W-:-:S06]  /*479e0*/  @P3 LOP3.LUT R27, R27, 0x4, RZ, 0xfc, !PT ;  /* 0x000000041b1b3812 */ /* 0x000fcc00078efcff */
[----:B------:R-:W-:Y:S02]  /*479f0*/  @P0 LOP3.LUT R26, R26, 0x80000000, RZ, 0xfc, !PT ;  /* 0x800000001a1a0812 */ /* 0x000fe400078efcff */
[----:B------:R-:W-:-:S04]  /*47a00*/  ISETP.GE.AND P0, PT, R56, UR25, PT ;  /* 0x0000001938007c0c */ /* 0x000fc8000bf06270 */
[----:B------:R-:W-:Y:S02]  /*47a10*/  ISETP.LT.AND P3, PT, R97, UR52, !P0 ;  /* 0x0000003461007c0c */ /* 0x000fe4000c761270 */
[----:B------:R-:W-:Y:S02]  /*47a20*/  LOP3.LUT R27, R27, 0xfffffffd, RZ, 0xc0, !PT ;  /* 0xfffffffd1b1b7812 */ /* 0x000fe400078ec0ff */
[----:B------:R-:W-:Y:S01]  /*47a30*/  LOP3.LUT R26, R26, 0xbfffffff, RZ, 0xc0, !PT ;  /* 0xbfffffff1a1a7812 */ /* 0x000fe200078ec0ff */
[----:B-1----:R-:W-:Y:S01]  /*47a40*/  VIADD R57, R57, UR10 ;  /* 0x0000000a39397c36 */ /* 0x002fe20008000000 */
[----:B------:R-:W-:Y:S01]  /*47a50*/  @P2 LOP3.LUT R27, R27, 0x2, RZ, 0xfc, !PT ;  /* 0x000000021b1b2812 */ /* 0x000fe200078efcff */
[----:B------:R-:W-:Y:S01]  /*47a60*/  VIADD R56, R252, 0x5f ;  /* 0x0000005ffc387836 */ /* 0x000fe20000000000 */
[----:B------:R-:W-:Y:S01]  /*47a70*/  ISETP.LT.AND P2, PT, R96, UR48, !P0 ;  /* 0x0000003060007c0c */ /* 0x000fe2000c741270 */
[----:B------:R-:W-:Y:S01]  /*47a80*/  ULDC UR52, c[0x0][0x228] ;  /* 0x00008a0000347ab9 */ /* 0x000fe20000000800 */
[----:B------:R-:W-:-:S03]  /*47a90*/  LOP3.LUT R27, R27, 0xfffffffe, RZ, 0xc0, !PT ;  /* 0xfffffffe1b1b7812 */ /* 0x000fc600078ec0ff */
[----:B------:R-:W-:Y:S01]  /*47aa0*/  @P3 LOP3.LUT R26, R26, 0x40000000, RZ, 0xfc, !PT ;  /* 0x400000001a1a3812 */ /* 0x000fe200078efcff */
[----:B------:R1:W-:Y:S01]  /*47ab0*/  STL [R1+0x10f4], R57 ;  /* 0x0010f43901007387 */ /* 0x0003e20000100800 */
[----:B------:R-:W-:Y:S01]  /*47ac0*/  @P1 LOP3.LUT R27, R27, 0x1, RZ, 0xfc, !PT ;  /* 0x000000011b1b1812 */ /* 0x000fe200078efcff */
[----:B------:R-:W-:Y:S01]  /*47ad0*/  ULDC UR48, c[0x0][0x228] ;  /* 0x00008a0000307ab9 */ /* 0x000fe20000000800 */
[----:B------:R-:W-:Y:S01]  /*47ae0*/  ISETP.LT.AND P1, PT, R75, UR21, !P0 ;  /* 0x000000154b007c0c */ /* 0x000fe2000c721270 */
[----:B------:R-:W-:Y:S01]  /*47af0*/  ULDC UR10, c[0x0][0x228] ;  /* 0x00008a00000a7ab9 */ /* 0x000fe20000000800 */
[----:B------:R-:W-:Y:S01]  /*47b00*/  LOP3.LUT R26, R26, 0xdfffffff, RZ, 0xc0, !PT ;  /* 0xdfffffff1a1a7812 */ /* 0x000fe200078ec0ff */
[----:B------:R-:W-:-:S03]  /*47b10*/  ULDC UR21, c[0x0][0x228] ;  /* 0x00008a0000157ab9 */ /* 0x000fc60000000800 */
[----:B------:R-:W-:Y:S02]  /*47b20*/  @P2 LOP3.LUT R26, R26, 0x20000000, RZ, 0xfc, !PT ;  /* 0x200000001a1a2812 */ /* 0x000fe400078efcff */
[----:B------:R-:W-:Y:S02]  /*47b30*/  ISETP.LT.AND P0, PT, R74, UR40, !P0 ;  /* 0x000000284a007c0c */ /* 0x000fe4000c701270 */
[----:B------:R-:W-:-:S04]  /*47b40*/  LOP3.LUT R26, R26, 0xefffffff, RZ, 0xc0, !PT ;  /* 0xefffffff1a1a7812 */ /* 0x000fc800078ec0ff */
[----:B------:R-:W-:Y:S01]  /*47b50*/  @P1 LOP3.LUT R26, R26, 0x10000000, RZ, 0xfc, !PT ;  /* 0x100000001a1a1812 */ /* 0x000fe200078efcff */
[----:B-1----:R-:W-:Y:S01]  /*47b60*/  VIADD R57, R57, UR24 ;  /* 0x0000001839397c36 */ /* 0x002fe20008000000 */
[----:B------:R-:W-:Y:S02]  /*47b70*/  ULDC UR24, c[0x0][0x248] ;  /* 0x0000920000187ab9 */ /* 0x000fe40000000800 */
[----:B------:R-:W-:Y:S02]  /*47b80*/  LOP3.LUT R26, R26, 0xf7ffffff, RZ, 0xc0, !PT ;  /* 0xf7ffffff1a1a7812 */ /* 0x000fe400078ec0ff */
[----:B------:R1:W-:Y:S02]  /*47b90*/  STL [R1+0x10f8], R57 ;  /* 0x0010f83901007387 */ /* 0x0003e40000100800 */
[----:B------:R-:W-:Y:S02]  /*47ba0*/  @P0 LOP3.LUT R26, R26, 0x8000000, RZ, 0xfc, !PT ;  /* 0x080000001a1a0812 */ /* 0x000fe400078efcff */
[----:B------:R-:W-:Y:S01]  /*47bb0*/  ISETP.GE.AND P0, PT, R56, UR27, PT ;  /* 0x0000001b38007c0c */ /* 0x000fe2000bf06270 */
[----:B-1----:R-:W-:-:S03]  /*47bc0*/  VIADD R57, R57, UR17 ;  /* 0x0000001139397c36 */ /* 0x002fc60008000000 */
[----:B------:R-:W-:Y:S02]  /*47bd0*/  ISETP.LT.AND P3, PT, R97, UR46, !P0 ;  /* 0x0000002e61007c0c */ /* 0x000fe4000c761270 */
[----:B------:R-:W-:Y:S01]  /*47be0*/  LOP3.LUT R26, R26, 0xfbffffff, RZ, 0xc0, !PT ;  /* 0xfbffffff1a1a7812 */ /* 0x000fe200078ec0ff */
[----:B------:R-:W-:Y:S01]  /*47bf0*/  VIADD R56, R252, 0x5e ;  /* 0x0000005efc387836 */ /* 0x000fe20000000000 */
[----:B------:R1:W-:Y:S01]  /*47c00*/  STL [R1+0x1100], R57 ;  /* 0x0011003901007387 */ /* 0x0003e20000100800 */
[----:B------:R-:W-:Y:S01]  /*47c10*/  ISETP.LT.AND P2, PT, R96, UR51, !P0 ;  /* 0x0000003360007c0c */ /* 0x000fe2000c741270 */
[----:B------:R-:W-:Y:S01]  /*47c20*/  ULDC UR46, c[0x0][0x228] ;  /* 0x00008a00002e7ab9 */ /* 0x000fe20000000800 */
[----:B------:R-:W-:Y:S01]  /*47c30*/  ISETP.LT.AND P1, PT, R75, UR50, !P0 ;  /* 0x000000324b007c0c */ /* 0x000fe2000c721270 */
[----:B------:R-:W-:Y:S01]  /*47c40*/  ULDC UR17, c[0x0][0x228] ;  /* 0x00008a0000117ab9 */ /* 0x000fe20000000800 */
[----:B------:R-:W-:Y:S01]  /*47c50*/  ULDC UR51, c[0x0][0x228] ;  /* 0x00008a0000337ab9 */ /* 0x000fe20000000800 */
[----:B------:R-:W-:Y:S01]  /*47c60*/  ULDC UR50, c[0x0][0x228] ;  /* 0x00008a0000327ab9 */ /* 0x000fe20000000800 */
[----:B-1----:R-:W-:Y:S01]  /*47c70*/  VIADD R57, R57, UR24 ;  /* 0x0000001839397c36 */ /* 0x002fe20008000000 */
[----:B------:R-:W-:-:S04]  /*47c80*/  ULDC UR24, c[0x0][0x248] ;  /* 0x0000920000187ab9 */ /* 0x000fc80000000800 */
[----:B------:R1:W-:Y:S01]  /*47c90*/  STL [R1+0x1104], R57 ;  /* 0x0011043901007387 */ /* 0x0003e20000100800 */
[----:B------:R-:W-:Y:S01]  /*47ca0*/  @P3 LOP3.LUT R26, R26, 0x4000000, RZ, 0xfc, !PT ;  /* 0x040000001a1a3812 */ /* 0x000fe200078efcff */
[----:B-1----:R-:W-:-:S03]  /*47cb0*/  VIADD R57, R57, UR20 ;  /* 0x0000001439397c36 */ /* 0x002fc60008000000 */
[----:B------:R-:W-:Y:S01]  /*47cc0*/  LOP3.LUT R26, R26, 0xfdffffff, RZ, 0xc0, !PT ;  /* 0xfdffffff1a1a7812 */ /* 0x000fe200078ec0ff */
[----:B------:R-:W-:Y:S01]  /*47cd0*/  ULDC UR20, c[0x0][0x228] ;  /* 0x00008a0000147ab9 */ /* 0x000fe20000000800 */
        /* <DEDUP_REMOVED lines=19> */
[----:B------:R-:W-:Y:S01]  /*47e10*/  ULDC UR46, c[0x0][0x228] ;  /* 0x00008a00002e7ab9 */ /* 0x000fe20000000800 */
[----:B------:R-:W-:Y:S01]  /*47e20*/  ISETP.LT.AND P1, PT, R75, UR54, !P0 ;  /* 0x000000364b007c0c */ /* 0x000fe2000c721270 */
[----:B------:R-:W-:Y:S01]  /*47e30*/  ULDC.64 UR28, c[0x0][0x228] ;  /* 0x00008a00001c7ab9 */ /* 0x000fe20000000a00 */
[----:B------:R-:W-:Y:S01]  /*47e40*/  ULDC UR54, c[0x0][0x228] ;  /* 0x00008a0000367ab9 */ /* 0x000fe20000000800 */
[----:B------:R-:W-:Y:S01]  /*47e50*/  LOP3.LUT R23, R23, 0x7fffffff, RZ, 0xc0, !PT ;  /* 0x7fffffff17177812 */ /* 0x000fe200078ec0ff */
[----:B------:R-:W-:-:S05]  /*47e60*/  ULDC UR55, c[0x0][0x228] ;  /* 0x00008a0000377ab9 */ /* 0x000fca0000000800 */
        /* <DEDUP_REMOVED lines=16> */
[----:B------:R-:W-:Y:S01]  /*47f70*/  ULDC UR56, c[0x0][0x228] ;  /* 0x00008a0000387ab9 */ /* 0x000fe20000000800 */
[----:B------:R-:W-:Y:S01]  /*47f80*/  ISETP.LT.AND P2, PT, R96, UR45, !P0 ;  /* 0x0000002d60007c0c */ /* 0x000fe2000c741270 */
[----:B------:R-:W-:Y:S01]  /*47f90*/  ULDC.64 UR30, c[0x0][0x228] ;  /* 0x00008a00001e7ab9 */ /* 0x000fe20000000a00 */
[----:B------:R-:W-:Y:S01]  /*47fa0*/  ISETP.LT.AND P1, PT, R75, UR46, !P0 ;  /* 0x0000002e4b007c0c */ /* 0x000fe2000c721270 */
[----:B-1----:R-:W-:-:S08]  /*47fb0*/  VIADD R57, R57, UR24 ;  /* 0x0000001839397c36 */ /* 0x002fd00008000000 */
        /* <DEDUP_REMOVED lines=19> */
[----:B------:R-:W-:Y:S01]  /*480f0*/  ULDC UR56, c[0x0][0x228] ;  /* 0x00008a0000387ab9 */ /* 0x000fe20000000800 */
[----:B------:R-:W-:Y:S01]  /*48100*/  ULDC.64 UR40, c[0x0][0x228] ;  /* 0x00008a0000287ab9 */ /* 0x000fe20000000a00 */
[----:B------:R-:W-:-:S06]  /*48110*/  ULDC UR52, c[0x0][0x228] ;  /* 0x00008a0000347ab9 */ /* 0x000fcc0000000800 */
        /* <DEDUP_REMOVED lines=13> */
[----:B------:R-:W-:Y:S01]  /*481f0*/  ULDC UR24, c[0x0][0x248] ;  /* 0x0000920000187ab9 */ /* 0x000fe20000000800 */
[----:B------:R-:W-:Y:S01]  /*48200*/  ISETP.LT.AND P1, PT, R75, UR61, !P0 ;  /* 0x0000003d4b007c0c */ /* 0x000fe2000c721270 */
[----:B------:R-:W-:Y:S01]  /*48210*/  VIADD R56, R252, 0x5a ;  /* 0x0000005afc387836 */ /* 0x000fe20000000000 */
[----:B------:R-:W-:-:S05]  /*48220*/  ULDC UR53, c[0x0][0x228] ;  /* 0x00008a0000357ab9 */ /* 0x000fca0000000800 */
[----:B------:R-:W-:Y:S01]  /*48230*/  @P3 LOP3.LUT R26, R26, 0x400, RZ, 0xfc, !PT ;  /* 0x000004001a1a3812 */ /* 0x000fe200078efcff */
[----:B------:R1:W-:Y:S01]  /*48240*/  STL [R1+0x111c], R57 ;  /* 0x00111c3901007387 */ /* 0x0003e20000100800 */
[----:B------:R-:W-:Y:S01]  /*48250*/  ULDC UR56, c[0x0][0x228] ;  /* 0x00008a0000387ab9 */ /* 0x000fe20000000800 */
        /* <DEDUP_REMOVED lines=8> */
[----:B------:R-:W-:Y:S01]  /*482e0*/  @P1 LOP3.LUT R26, R26, 0x100, RZ, 0xfc, !PT ;  /* 0x000001001a1a1812 */ /* 0x000fe200078efcff */
[----:B------:R1:W-:Y:S03]  /*482f0*/  STL [R1+0x1120], R57 ;  /* 0x0011203901007387 */ /* 0x0003e60000100800 */
[----:B------:R-:W-:Y:S01]  /*48300*/  LOP3.LUT R26, R26, 0xffffff7f, RZ, 0xc0, !PT ;  /* 0xffffff7f1a1a7812 */ /* 0x000fe200078ec0ff */
[----:B-1----:R-:W-:Y:S01]  /*48310*/  VIADD R57, R57, UR24 ;  /* 0x0000001839397c36 */ /* 0x002fe20008000000 */
[----:B------:R-:W-:-:S02]  /*48320*/  ULDC UR24, c[0x0][0x248] ;  /* 0x0000920000187ab9 */ /* 0x000fc40000000800 */
        /* <DEDUP_REMOVED lines=12> */
[----:B------:R-:W-:-:S02]  /*483f0*/  ULDC UR59, c[0x0][0x228] ;  /* 0x00008a00003b7ab9 */ /* 0x000fc40000000800 */
        /* <DEDUP_REMOVED lines=19> */
[----:B------:R-:W-:Y:S01]  /*48530*/  LOP3.LUT R26, R26, 0xfffffff7, RZ, 0xc0, !PT ;  /* 0xfffffff71a1a7812 */ /* 0x000fe200078ec0ff */
[----:B------:R1:W-:Y:S06]  /*48540*/  STL [R1+0x1138], R57 ;  /* 0x0011383901007387 */ /* 0x0003ec0000100800 */
[----:B------:R-:W-:Y:S02]  /*48550*/  @P0 LOP3.LUT R26, R26, 0x8, RZ, 0xfc, !PT ;  /* 0x000000081a1a0812 */ /* 0x000fe400078efcff */
[----:B------:R-:W-:Y:S01]  /*48560*/  ISETP.GE.AND P0, PT, R56, UR29, PT ;  /* 0x0000001d38007c0c */ /* 0x000fe2000bf06270 */
[----:B-1----:R-:W-:Y:S01]  /*48570*/  VIADD R57, R57, UR26 ;  /* 0x0000001a39397c36 */ /* 0x002fe20008000000 */
[----:B------:R-:W-:-:S02]  /*48580*/  ULDC.64 UR26, c[0x0][0x228] ;  /* 0x00008a00001a7ab9 */ /* 0x000fc40000000a00 */
[----:B------:R-:W-:Y:S01]  /*48590*/  ISETP.LT.AND P3, PT, R97, UR56, !P0 ;  /* 0x0000003861007c0c */ /* 0x000fe2000c761270 */
[----:B------:R-:W-:Y:S01]  /*485a0*/  VIADD R56, R252, 0x58 ;  /* 0x00000058fc387836 */ /* 0x000fe20000000000 */
[----:B------:R-:W-:Y:S01]  /*485b0*/  ISETP.LT.AND P2, PT, R96, UR58, !P0 ;  /* 0x0000003a60007c0c */ /* 0x000fe2000c741270 */
[----:B------:R-:W-:Y:S01]  /*485c0*/  ULDC UR56, c[0x0][0x228] ;  /* 0x00008a0000387ab9 */ /* 0x000fe20000000800 */
[----:B------:R-:W-:Y:S01]  /*485d0*/  ISETP.LT.AND P1, PT, R75, UR57, !P0 ;  /* 0x000000394b007c0c */ /* 0x000fe2000c721270 */
[----:B------:R-:W-:Y:S01]  /*485e0*/  ULDC.64 UR28, c[0x0][0x228] ;  /* 0x00008a00001c7ab9 */ /* 0x000fe20000000a00 */
[----:B------:R-:W-:Y:S02]  /*485f0*/  ISETP.LT.AND P0, PT, R74, UR26, !P0 ;  /* 0x0000001a4a007c0c */ /* 0x000fe4000c701270 */
[----:B------:R-:W-:Y:S01]  /*48600*/  LOP3.LUT R26, R26, 0xfffffffb, RZ, 0xc0, !PT ;  /* 0xfffffffb1a1a7812 */ /* 0x000fe200078ec0ff */
[----:B------:R1:W-:Y:S01]  /*48610*/  STL [R1+0x113c], R57 ;  /* 0x00113c3901007387 */ /* 0x0003e20000100800 */
[----:B------:R-:W-:Y:S01]  /*48620*/  ULDC UR26, c[0x0][0x228] ;  /* 0x00008a00001a7ab9 */ /* 0x000fe20000000800 */
[----:B------:R-:W-:Y:S01]  /*48630*/  ULDC UR58, c[0x0][0x228] ;  /* 0x00008a00003a7ab9 */ /* 0x000fe20000000800 */
[----:B------:R-:W-:Y:S01]  /*48640*/  ULDC UR57, c[0x0][0x228] ;  /* 0x00008a0000397ab9 */ /* 0x000fe20000000800 */
[----:B------:R-:W-:-:S06]  /*48650*/  @P3 LOP3.LUT R26, R26, 0x4, RZ, 0xfc, !PT ;  /* 0x000000041a1a3812 */ /* 0x000fcc00078efcff */
[----:B------:R-:W-:Y:S02]  /*48660*/  @P0 LOP3.LUT R25, R25, 0x80000000, RZ, 0xfc, !PT ;  /* 0x8000000019190812 */ /* 0x000fe400078efcff */
[----:B------:R-:W-:Y:S02]  /*48670*/  ISETP.GE.AND P0, PT, R56, UR31, PT ;  /* 0x0000001f38007c0c */ /* 0x000fe4000bf06270 */
[----:B------:R-:W-:Y:S02]  /*48680*/  LOP3.LUT R26, R26, 0xfffffffd, RZ, 0xc0, !PT ;  /* 0xfffffffd1a1a7812 */ /* 0x000fe400078ec0ff */
[----:B------:R-:W-:Y:S01]  /*48690*/  LOP3.LUT R25, R25, 0xbfffffff, RZ, 0xc0, !PT ;  /* 0xbfffffff19197812 */ /* 0x000fe200078ec0ff */
[----:B------:R-:W-:Y:S01]  /*486a0*/  VIADD R56, R252, 0x57 ;  /* 0x00000057fc387836 */ /* 0x000fe20000000000 */
[----:B------:R-:W-:Y:S01]  /*486b0*/  ISETP.LT.AND P3, PT, R97, UR56, !P0 ;  /* 0x0000003861007c0c */ /* 0x000fe2000c761270 */
[----:B------:R-:W-:Y:S01]  /*486c0*/  ULDC.64 UR30, c[0x0][0x228] ;  /* 0x00008a00001e7ab9 */ /* 0x000fe20000000a00 */
[----:B------:R-:W-:Y:S01]  /*486d0*/  @P2 LOP3.LUT R26, R26, 0x2, RZ, 0xfc, !PT ;  /* 0x000000021a1a2812 */ /* 0x000fe200078efcff */
[----:B-1----:R-:W-:Y:S01]  /*486e0*/  VIADD R57, R57, UR24 ;  /* 0x0000001839397c36 */ /* 0x002fe20008000000 */
[----:B------:R-:W-:Y:S01]  /*486f0*/  ISETP.LT.AND P2, PT, R96, UR49, !P0 ;  /* 0x0000003160007c0c */ /* 0x000fe2000c741270 */
[----:B------:R-:W-:Y:S01]  /*48700*/  ULDC UR24, c[0x0][0x248] ;  /* 0x0000920000187ab9 */ /* 0x000fe20000000800 */
[----:B------:R-:W-:Y:S01]  /*48710*/  LOP3.LUT R26, R26, 0xfffffffe, RZ, 0xc0, !PT ;  /* 0xfffffffe1a1a7812 */ /* 0x000fe200078ec0ff */
[----:B------:R-:W-:-:S06]  /*48720*/  ULDC UR56, c[0x0][0x228] ;  /* 0x00008a0000387ab9 */ /* 0x000fcc0000000800 */
[----:B------:R-:W-:Y:S01]  /*48730*/  @P3 LOP3.LUT R25, R25, 0x40000000, RZ, 0xfc, !PT ;  /* 0x4000000019193812 */ /* 0x000fe200078efcff */
[----:B------:R1:W-:Y:S01]  /*48740*/  STL [R1+0x1140], R57 ;  /* 0x0011403901007387 */ /* 0x0003e20000100800 */
[----:B------:R-:W-:Y:S01]  /*48750*/  @P1 LOP3.LUT R26, R26, 0x1, RZ, 0xfc, !PT ;  /* 0x000000011a1a1812 */ /* 0x000fe200078efcff */
[----:B------:R-:W-:Y:S01]  /*48760*/  ULDC UR49, c[0x0][0x228] ;  /* 0x00008a0000317ab9 */ /* 0x000fe20000000800 */
[----:B------:R-:W-:Y:S01]  /*48770*/  ISETP.LT.AND P1, PT, R75, UR47, !P0 ;  /* 0x0000002f4b007c0c */ /* 0x000fe2000c721270 */
        /* <DEDUP_REMOVED lines=44> */
[----:B------:R1:W-:Y:S01]  /*48a40*/  STL [R1+0x114c], R57 ;  /* 0x00114c3901007387 */ /* 0x0003e20000100800 */
[----:B------:R-:W-:Y:S01]  /*48a50*/  @P3 LOP3.LUT R25, R25, 0x400000, RZ, 0xfc, !PT ;  /* 0x0040000019193812 */ /* 0x000fe200078efcff */
[----:B-1----:R-:W-:Y:S01]  /*48a60*/  VIADD R57, R57, UR24 ;  /* 0x0000001839397c36 */ /* 0x002fe20008000000 */
[----:B------:R-:W-:Y:S02]  /*48a70*/  ULDC UR24, c[0x0][0x248] ;  /* 0x0000920000187ab9 */ /* 0x000fe40000000800 */
[----:B------:R-:W-:Y:S02]  /*48a80*/  LOP3.LUT R25, R25, 0xffdfffff, RZ, 0xc0, !PT ;  /* 0xffdfffff19197812 */ /* 0x000fe400078ec0ff */
[----:B------:R1:W-:Y:S02]  /*48a90*/  STL [R1+0x1150], R57 ;  /* 0x0011503901007387 */ /* 0x0003e40000100800 */
[----:B------:R-:W-:Y:S01]  /*48aa0*/  @P2 LOP3.LUT R25, R25, 0x200000, RZ, 0xfc, !PT ;  /* 0x0020000019192812 */ /* 0x000fe200078efcff */
[----:B-1----:R-:W-:-:S03]  /*48ab0*/  VIADD R57, R57, UR24 ;  /* 0x0000001839397c36 */ /* 0x002fc60008000000 */
[----:B------:R-:W-:Y:S01]  /*48ac0*/  LOP3.LUT R25, R25, 0xffefffff, RZ, 0xc0, !PT ;  /* 0xffefffff19197812 */ /* 0x000fe200078ec0ff */
[----:B------:R-:W-:Y:S01]  /*48ad0*/  ULDC UR24, c[0x0][0x248] ;  /* 0x0000920000187ab9 */ /* 0x000fe20000000800 */
[----:B------:R1:W-:Y:S02]  /*48ae0*/  STL [R1+0x1154], R57 ;  /* 0x0011543901007387 */ /* 0x0003e40000100800 */
[----:B------:R-:W-:Y:S01]  /*48af0*/  @P1 LOP3.LUT R25, R25, 0x100000, RZ, 0xfc, !PT ;  /* 0x0010000019191812 */ /* 0x000fe200078efcff */
[----:B-1----:R-:W-:Y:S01]  /*48b00*/  VIADD R57, R57, UR22 ;  /* 0x0000001639397c36 */ /* 0x002fe20008000000 */
[----:B------:R-:W-:Y:S02]  /*48b10*/  ULDC.64 UR22, c[0x0][0x228] ;  /* 0x00008a0000167ab9 */ /* 0x000fe40000000a00 */
[----:B------:R-:W-:Y:S01]  /*48b20*/  ISETP.LT.AND P0, PT, R74, UR22, !P0 ;  /* 0x000000164a007c0c */ /* 0x000fe2000c701270 */
[----:B------:R-:W-:Y:S01]  /*48b30*/  ULDC UR22, c[0x0][0x248] ;  /* 0x0000920000167ab9 */ /* 0x000fe20000000800 */
[----:B------:R-:W-:-:S11]  /*48b40*/  LOP3.LUT R25, R25, 0xfff7ffff, RZ, 0xc0, !PT ;  /* 0xfff7ffff19197812 */ /* 0x000fd600078ec0ff */
        /* <DEDUP_REMOVED lines=8> */
[----:B------:R-:W-:Y:S01]  /*48bd0*/  ULDC UR8, c[0x0][0x248] ;  /* 0x0000920000087ab9 */ /* 0x000fe20000000800 */
[----:B------:R-:W-:-:S05]  /*48be0*/  ULDC.64 UR26, c[0x0][0x228] ;  /* 0x00008a00001a7ab9 */ /* 0x000fca0000000a00 */
        /* <DEDUP_REMOVED lines=11> */
[----:B------:R-:W-:Y:S01]  /*48ca0*/  ISETP.LT.AND P3, PT, R97, UR7, !P0 ;  /* 0x0000000761007c0c */ /* 0x000fe2000c761270 */
[----:B------:R1:W-:Y:S01]  /*48cb0*/  STL [R1+0x115c], R57 ;  /* 0x00115c3901007387 */ /* 0x0003e20000100800 */
[----:B------:R-:W-:Y:S02]  /*48cc0*/  ISETP.LT.AND P2, PT, R96, UR5, !P0 ;  /* 0x0000000560007c0c */ /* 0x000fe4000c741270 */
[----:B------:R-:W-:Y:S01]  /*48cd0*/  LOP3.LUT R25, R25, 0xffffbfff, RZ, 0xc0, !PT ;  /* 0xffffbfff19197812 */ /* 0x000fe200078ec0ff */
[----:B------:R-:W-:Y:S01]  /*48ce0*/  VIADD R56, R252, 0x53 ;  /* 0x00000053fc387836 */ /* 0x000fe20000000000 */
[----:B------:R-:W-:Y:S01]  /*48cf0*/  ISETP.LT.AND P1, PT, R75, UR4, !P0 ;  /* 0x000000044b007c0c */ /* 0x000fe2000c721270 */
[----:B------:R-:W-:Y:S01]  /*48d00*/  ULDC UR4, c[0x0][0x248] ;  /* 0x0000920000047ab9 */ /* 0x000fe20000000800 */
[----:B------:R-:W-:Y:S01]  /*48d10*/  ULDC UR7, c[0x0][0x228] ;  /* 0x00008a0000077ab9 */ /* 0x000fe20000000800 */
[----:B-1----:R-:W-:Y:S01]  /*48d20*/  VIADD R57, R57, UR13 ;  /* 0x0000000d39397c36 */ /* 0x002fe20008000000 */
[----:B------:R-:W-:-:S03]  /*48d30*/  ULDC UR13, c[0x0][0x248] ;  /* 0x00009200000d7ab9 */ /* 0x000fc60000000800 */
[----:B------:R-:W-:Y:S01]  /*48d40*/  @P3 LOP3.LUT R25, R25, 0x4000, RZ, 0xfc, !PT ;  /* 0x0000400019193812 */ /* 0x000fe200078efcff */
[----:B------:R1:W-:Y:S03]  /*48d50*/  STL [R1+0x1160], R57 ;  /* 0x0011603901007387 */ /* 0x0003e60000100800 */
[----:B------:R-:W-:Y:S01]  /*48d60*/  LOP3.LUT R25, R25, 0xffffdfff, RZ, 0xc0, !PT ;  /* 0xffffdfff19197812 */ /* 0x000fe200078ec0ff */
[----:B-1----:R-:W-:-:S03]  /*48d70*/  VIADD R57, R57, UR13 ;  /* 0x0000000d39397c36 */ /* 0x002fc60008000000 */
[----:B------:R-:W-:Y:S01]  /*48d80*/  @P2 LOP3.LUT R25, R25, 0x2000, RZ, 0xfc, !PT ;  /* 0x0000200019192812 */ /* 0x000fe200078efcff */
[----:B------:R-:W-:Y:S01]  /*48d90*/  ULDC UR13, c[0x0][0x228] ;  /* 0x00008a00000d7ab9 */ /* 0x000fe20000000800 */
[----:B------:R1:W-:Y:S02]  /*48da0*/  STL [R1+0x1164], R57 ;  /* 0x0011643901007387 */ /* 0x0003e40000100800 */
        /* <DEDUP_REMOVED lines=16> */
[----:B------:R-:W-:Y:S01]  /*48eb0*/  ULDC UR12, c[0x0][0x248] ;  /* 0x00009200000c7ab9 */ /* 0x000fe20000000800 */
[----:B------:R-:W-:-:S04]  /*48ec0*/  ULDC UR6, c[0x0][0x228] ;  /* 0x00008a0000067ab9 */ /* 0x000fc80000000800 */
[----:B------:R-:W-:Y:S01]  /*48ed0*/  @P3 LOP3.LUT R25, R25, 0x400, RZ, 0xfc, !PT ;  /* 0x0000040019193812 */ /* 0x000fe200078efcff */
[----:B-1----:R-:W-:Y:S01]  /*48ee0*/  VIADD R57, R57, UR16 ;  /* 0x0000001039397c36 */ /* 0x002fe20008000000 */
[----:B------:R-:W-:Y:S02]  /*48ef0*/  ULDC UR16, c[0x0][0x248] ;  /* 0x0000920000107ab9 */ /* 0x000fe40000000800 */
[----:B------:R-:W-:Y:S02]  /*48f00*/  LOP3.LUT R25, R25, 0xfffffdff, RZ, 0xc0, !PT ;  /* 0xfffffdff19197812 */ /* 0x000fe400078ec0ff */
[----:B------:R1:W-:Y:S02]  /*48f10*/  STL [R1+0x116c], R57 ;  /* 0x00116c3901007387 */ /* 0x0003e40000100800 */
[----:B------:R-:W-:-:S04]  /*48f20*/  @P2 LOP3.LUT R25, R25, 0x200, RZ, 0xfc, !PT ;  /* 0x0000020019192812 */ /* 0x000fc800078efcff */
        /* <DEDUP_REMOVED lines=17> */
[----:B------:R-:W-:Y:S01]  /*49040*/  LOP3.LUT R22, R22, 0x7fffffff, RZ, 0xc0, !PT ;  /* 0x7fffffff16167812 */ /* 0x000fe200078ec0ff */
[----:B------:R-:W-:-:S06]  /*49050*/  ULDC UR23, c[0x0][0x228] ;  /* 0x00008a0000177ab9 */ /* 0x000fcc0000000800 */
        /* <DEDUP_REMOVED lines=12> */
[----:B------:R-:W-:Y:S01]  /*49120*/  VIADD R56, R252, 0x50 ;  /* 0x00000050fc387836 */ /* 0x000fe20000000000 */
[----:B------:R-:W-:Y:S01]  /*49130*/  LOP3.LUT R25, R25, 0xfffffffb, RZ, 0xc0, !PT ;  /* 0xfffffffb19197812 */ /* 0x000fe200078ec0ff */
[----:B------:R1:W-:Y:S01]  /*49140*/  STL [R1+0x1174], R57 ;  /* 0x0011743901007387 */ /* 0x0003e20000100800 */
[----:B------:R-:W-:Y:S01]  /*49150*/  ISETP.LT.AND P3, PT, R97, UR17, !P0 ;  /* 0x0000001161007c0c */ /* 0x000fe2000c761270 */
[----:B------:R-:W-:Y:S01]  /*49160*/  ULDC.64 UR24, c[0x0][0x228] ;  /* 0x00008a0000187ab9 */ /* 0x000fe20000000a00 */
[----:B------:R-:W-:Y:S01]  /*49170*/  ISETP.LT.AND P2, PT, R96, UR19, !P0 ;  /* 0x0000001360007c0c */ /* 0x000fe2000c741270 */
[----:B------:R-:W-:Y:S01]  /*49180*/  ULDC UR17, c[0x0][0x248] ;  /* 0x0000920000117ab9 */ /* 0x000fe20000000800 */
[----:B------:R-:W-:Y:S01]  /*49190*/  ISETP.LT.AND P1, PT, R75, UR18, !P0 ;  /* 0x000000124b007c0c */ /* 0x000fe2000c721270 */
[----:B------:R-:W-:Y:S01]  /*491a0*/  ULDC.64 UR18, c[0x0][0x228] ;  /* 0x00008a0000127ab9 */ /* 0x000fe20000000a00 */
[----:B------:R-:W-:Y:S01]  /*491b0*/  ISETP.LT.AND P0, PT, R74, UR14, !P0 ;  /* 0x0000000e4a007c0c */ /* 0x000fe2000c701270 */
[----:B------:R-:W-:-:S06]  /*491c0*/  ULDC UR14, c[0x0][0x248] ;  /* 0x00009200000e7ab9 */ /* 0x000fcc0000000800 */
[----:B------:R-:W-:-:S06]  /*491d0*/  @P3 LOP3.LUT R25, R25, 0x4, RZ, 0xfc, !PT ;  /* 0x0000000419193812 */ /* 0x000fcc00078efcff */
[----:B------:R-:W-:Y:S02]  /*491e0*/  @P0 LOP3.LUT R24, R24, 0x80000000, RZ, 0xfc, !PT ;  /* 0x8000000018180812 */ /* 0x000fe400078efcff */
[----:B------:R-:W-:Y:S02]  /*491f0*/  ISETP.GE.AND P0, PT, R56, UR9, PT ;  /* 0x0000000938007c0c */ /* 0x000fe4000bf06270 */
[----:B------:R-:W-:Y:S02]  /*49200*/  LOP3.LUT R25, R25, 0xfffffffd, RZ, 0xc0, !PT ;  /* 0xfffffffd19197812 */ /* 0x000fe400078ec0ff */
[----:B------:R-:W-:Y:S01]  /*49210*/  LOP3.LUT R24, R24, 0xbfffffff, RZ, 0xc0, !PT ;  /* 0xbfffffff18187812 */ /* 0x000fe200078ec0ff */
[----:B------:R-:W-:Y:S01]  /*49220*/  VIADD R56, R252, 0x4f ;  /* 0x0000004ffc387836 */ /* 0x000fe20000000000 */
[----:B------:R-:W-:Y:S01]  /*49230*/  ISETP.LT.AND P3, PT, R97, UR20, !P0 ;  /* 0x0000001461007c0c */ /* 0x000fe2000c761270 */
[----:B-1----:R-:W-:Y:S01]  /*49240*/  VIADD R57, R57, UR11 ;  /* 0x0000000b39397c36 */ /* 0x002fe20008000000 */
[----:B------:R-:W-:Y:S01]  /*49250*/  @P2 LOP3.LUT R25, R25, 0x2, RZ, 0xfc, !PT ;  /* 0x0000000219192812 */ /* 0x000fe200078efcff */
[----:B------:R-:W-:Y:S01]  /*49260*/  ULDC UR11, c[0x0][0x228] ;  /* 0x00008a00000b7ab9 */ /* 0x000fe20000000800 */
[----:B------:R-:W-:Y:S01]  /*49270*/  ISETP.LT.AND P2, PT, R96, UR21, !P0 ;  /* 0x0000001560007c0c */ /* 0x000fe2000c741270 */
[----:B------:R-:W-:Y:S01]  /*49280*/  ULDC.64 UR20, c[0x0][0x228] ;  /* 0x00008a0000147ab9 */ /* 0x000fe20000000a00 */
[----:B------:R-:W-:Y:S01]  /*49290*/  LOP3.LUT R25, R25, 0xfffffffe, RZ, 0xc0, !PT ;  /* 0xfffffffe19197812 */ /* 0x000fe200078ec0ff */
[----:B------:R-:W-:-:S03]  /*492a0*/  ULDC UR9, c[0x0][0x228] ;  /* 0x00008a0000097ab9 */ /* 0x000fc60000000800 */
[----:B------:R-:W-:-:S03]  /*492b0*/  @P1 LOP3.LUT R25, R25, 0x1, RZ, 0xfc, !PT ;  /* 0x0000000119191812 */ /* 0x000fc600078efcff */
[----:B------:R-:W-:Y:S02]  /*492c0*/  @P3 LOP3.LUT R24, R24, 0x40000000, RZ, 0xfc, !PT ;  /* 0x4000000018183812 */ /* 0x000fe400078efcff */
[----:B------:R-:W-:Y:S01]  /*492d0*/  ISETP.LT.AND P1, PT, R75, UR37, !P0 ;  /* 0x000000254b007c0c */ /* 0x000fe2000c721270 */
[----:B------:R1:W-:Y:S01]  /*492e0*/  STL [R1+0x1178], R57 ;  /* 0x0011783901007387 */ /* 0x0003e20000100800 */
[----:B------:R-:W-:Y:S01]  /*492f0*/  LOP3.LUT R24, R24, 0xdfffffff, RZ, 0xc0, !PT ;  /* 0xdfffffff18187812 */ /* 0x000fe200078ec0ff */
[----:B------:R-:W-:-:S03]  /*49300*/  ULDC UR37, c[0x0][0x228] ;  /* 0x00008a0000257ab9 */ /* 0x000fc60000000800 */
[----:B------:R-:W-:Y:S02]  /*49310*/  @P2 LOP3.LUT R24, R24, 0x20000000, RZ, 0xfc, !PT ;  /* 0x2000000018182812 */ /* 0x000fe400078efcff */
[----:B------:R-:W-:Y:S01]  /*49320*/  ISETP.LT.AND P0, PT, R74, UR18, !P0 ;  /* 0x000000124a007c0c */ /* 0x000fe2000c701270 */
[----:B------:R-:W-:Y:S01]  /*49330*/  ULDC UR18, c[0x0][0x228] ;  /* 0x00008a0000127ab9 */ /* 0x000fe20000000800 */
        /* <DEDUP_REMOVED lines=12> */
[----:B------:R-:W-:Y:S01]  /*49400*/  ULDC UR42, c[0x0][0x228] ;  /* 0x00008a00002a7ab9 */ /* 0x000fe20000000800 */
[----:B------:R-:W-:Y:S01]  /*49410*/  ULDC UR5, c[0x0][0x228] ;  /* 0x00008a0000057ab9 */ /* 0x000fe20000000800 */
[----:B------:R-:W-:-:S06]  /*49420*/  ULDC UR35, c[0x0][0x228] ;  /* 0x00008a0000237ab9 */ /* 0x000fcc0000000800 */
[----:B------:R-:W-:Y:S01]  /*49430*/  @P3 LOP3.LUT R24, R24, 0x4000000, RZ, 0xfc, !PT ;  /* 0x0400000018183812 */ /* 0x000fe200078efcff */
[----:B------:R1:W-:Y:S01]  /*49440*/  STL [R1+0x117c], R57 ;  /* 0x00117c3901007387 */ /* 0x0003e20000100800 */
[----:B------:R-:W-:Y:S02]  /*49450*/  ULDC UR39, c[0x0][0x228] ;  /* 0x00008a0000277ab9 */ /* 0x000fe40000000800 */
        /* <DEDUP_REMOVED lines=17> */
[----:B------:R-:W-:-:S06]  /*49570*/  ULDC UR28, c[0x0][0x248] ;  /* 0x00009200001c7ab9 */ /* 0x000fcc0000000800 */
[----:B------:R-:W-:-:S04]  /*49580*/  @P3 LOP3.LUT R24, R24, 0x400000, RZ, 0xfc, !PT ;  /* 0x0040000018183812 */ /* 0x000fc800078efcff */
[----:B------:R-:W-:Y:S01]  /*49590*/  LOP3.LUT R24, R24, 0xffdfffff, RZ, 0xc0, !PT ;  /* 0xffdfffff18187812 */ /* 0x000fe200078ec0ff */
[----:B-1----:R-:W-:Y:S01]  /*495a0*/  VIADD R57, R57, UR16 ;  /* 0x0000001039397c36 */ /* 0x002fe20008000000 */
[----:B------:R-:W-:Y:S01]  /*495b0*/  ISETP.LT.AND P0, PT, R74, UR24, !P0 ;  /* 0x000000184a007c0c */ /* 0x000fe2000c701270 */
[----:B------:R-:W-:Y:S01]  /*495c0*/  ULDC UR16, c[0x0][0x228] ;  /* 0x00008a0000107ab9 */ /* 0x000fe20000000800 */
[----:B------:R-:W-:Y:S01]  /*495d0*/  @P2 LOP3.LUT R24, R24, 0x200000, RZ, 0xfc, !PT ;  /* 0x0020000018182812 */ /* 0x000fe200078efcff */
[----:B------:R-:W-:Y:S01]  /*495e0*/  ULDC UR24, c[0x0][0x228] ;  /* 0x00008a0000187ab9 */ /* 0x000fe20000000800 */
[----:B------:R1:W-:Y:S02]  /*495f0*/  STL [R1+0x1184], R57 ;  /* 0x0011843901007387 */ /* 0x0003e40000100800 */
[----:B------:R-:W-:-:S04]  /*49600*/  LOP3.LUT R24, R24, 0xffefffff, RZ, 0xc0, !PT ;  /* 0xffefffff18187812 */ /* 0x000fc800078ec0ff */
[----:B------:R-:W-:Y:S01]  /*49610*/  @P1 LOP3.LUT R24, R24, 0x100000, RZ, 0xfc, !PT ;  /* 0x0010000018181812 */ /* 0x000fe200078efcff */
[----:B-1----:R-:W-:-:S03]  /*49620*/  VIADD R57, R57, UR14 ;  /* 0x0000000e39397c36 */ /* 0x002fc60008000000 */
[----:B------:R-:W-:Y:S01]  /*49630*/  LOP3.LUT R24, R24, 0xfff7ffff, RZ, 0xc0, !PT ;  /* 0xfff7ffff18187812 */ /* 0x000fe200078ec0ff */
[----:B------:R-:W-:Y:S01]  /*49640*/  ULDC UR14, c[0x0][0x228] ;  /* 0x00008a00000e7ab9 */ /* 0x000fe20000000800 */
[----:B------:R1:W-:Y:S02]  /*49650*/  STL [R1+0x1188], R57 ;  /* 0x0011883901007387 */ /* 0x0003e40000100800 */
[----:B------:R-:W-:Y:S02]  /*49660*/  @P0 LOP3.LUT R24, R24, 0x80000, RZ, 0xfc, !PT ;  /* 0x0008000018180812 */ /* 0x000fe400078efcff */
[----:B------:R-:W-:Y:S01]  /*49670*/  ISETP.GE.AND P0, PT, R56, UR15, PT ;  /* 0x0000000f38007c0c */ /* 0x000fe2000bf06270 */
[----:B-1----:R-:W-:Y:S01]  /*49680*/  VIADD R57, R57, UR17 ;  /* 0x0000001139397c36 */ /* 0x002fe20008000000 */
[----:B------:R-:W-:Y:S01]  /*49690*/  ULDC UR17, c[0x0][0x248] ;  /* 0x0000920000117ab9 */ /* 0x000fe20000000800 */
[----:B------:R-:W-:Y:S01]  /*496a0*/  LOP3.LUT R24, R24, 0xfffbffff, RZ, 0xc0, !PT ;  /* 0xfffbffff18187812 */ /* 0x000fe200078ec0ff */
[----:B------:R-:W-:Y:S01]  /*496b0*/  VIADD R56, R252, 0x4c ;  /* 0x0000004cfc387836 */ /* 0x000fe20000000000 */
[----:B------:R-:W-:Y:S01]  /*496c0*/  ULDC UR15, c[0x0][0x228] ;  /* 0x00008a00000f7ab9 */ /* 0x000fe20000000800 */
[----:B------:R1:W-:Y:S01]  /*496d0*/  STL [R1+0x118c], R57 ;  /* 0x00118c3901007387 */ /* 0x0003e20000100800 */
[----:B------:R-:W-:Y:S01]  /*496e0*/  ISETP.LT.AND P3, PT, R97, UR41, !P0 ;  /* 0x0000002961007c0c */ /* 0x000fe2000c761270 */
[----:B------:R-:W-:Y:S01]  /*496f0*/  ULDC UR41, c[0x0][0x228] ;  /* 0x00008a0000297ab9 */ /* 0x000fe20000000800 */
[----:B-1----:R-:W-:Y:S01]  /*49700*/  VIADD R57, R57, UR17 ;  /* 0x0000001139397c36 */ /* 0x002fe20008000000 */
[----:B------:R-:W-:Y:S01]  /*49710*/  ISETP.LT.AND P2, PT, R96, UR45, !P0 ;  /* 0x0000002d60007c0c */ /* 0x000fe2000c741270 */
[----:B------:R-:W-:Y:S01]  /*49720*/  ULDC.64 UR44, c[0x0][0x228] ;  /* 0x00008a00002c7ab9 */ /* 0x000fe20000000a00 */
[----:B------:R-:W-:Y:S01]  /*49730*/  ISETP.LT.AND P1, PT, R75, UR46, !P0 ;  /* 0x0000002e4b007c0c */ /* 0x000fe2000c721270 */
[----:B------:R-:W-:Y:S01]  /*49740*/  ULDC UR46, c[0x0][0x228] ;  /* 0x00008a00002e7ab9 */ /* 0x000fe20000000800 */
[----:B------:R1:W-:Y:S06]  /*49750*/  STL [R1+0x1190], R57 ;  /* 0x0011903901007387 */ /* 0x0003ec0000100800 */
[----:B------:R-:W-:Y:S01]  /*49760*/  @P3 LOP3.LUT R24, R24, 0x40000, RZ, 0xfc, !PT ;  /* 0x0004000018183812 */ /* 0x000fe200078efcff */
[----:B------:R-:W-:Y:S01]  /*49770*/  ULDC UR17, c[0x0][0x228] ;  /* 0x00008a0000117ab9 */ /* 0x000fe20000000800 */
        /* <DEDUP_REMOVED lines=27> */
[----:B------:R-:W-:Y:S01]  /*49930*/  ULDC UR51, c[0x0][0x228] ;  /* 0x00008a0000337ab9 */ /* 0x000fe20000000800 */
[----:B------:R-:W-:Y:S01]  /*49940*/  ULDC UR19, c[0x0][0x228] ;  /* 0x00008a0000137ab9 */ /* 0x000fe20000000800 */
[----:B------:R-:W-:Y:S01]  /*49950*/  LOP3.LUT R21, R21, 0x7fffffff, RZ, 0xc0, !PT ;  /* 0x7fffffff15157812 */ /* 0x000fe200078ec0ff */
[----:B------:R-:W-:Y:S01]  /*49960*/  ULDC UR50, c[0x0][0x228] ;  /* 0x00008a0000327ab9 */ /* 0x000fe20000000800 */
[----:B-1----:R-:W-:Y:S01]  /*49970*/  VIADD R57, R57, UR28 ;  /* 0x0000001c39397c36 */ /* 0x002fe20008000000 */
[----:B------:R-:W-:-:S03]  /*49980*/  ULDC UR28, c[0x0][0x248] ;  /* 0x00009200001c7ab9 */ /* 0x000fc60000000800 */
        /* <DEDUP_REMOVED lines=15> */
[----:B-1----:R-:W-:Y:S01]  /*49a80*/  VIADD R57, R57, UR30 ;  /* 0x0000001e39397c36 */ /* 0x002fe20008000000 */
[----:B------:R-:W-:Y:S01]  /*49a90*/  ISETP.LT.AND P3, PT, R97, UR41, !P0 ;  /* 0x0000002961007c0c */ /* 0x000fe2000c761270 */
[----:B------:R-:W-:Y:S01]  /*49aa0*/  ULDC.64 UR30, c[0x0][0x228] ;  /* 0x00008a00001e7ab9 */ /* 0x000fe20000000a00 */
[----:B------:R-:W-:Y:S01]  /*49ab0*/  ISETP.LT.AND P2, PT, R96, UR54, !P0 ;  /* 0x0000003660007c0c */ /* 0x000fe2000c741270 */
[----:B------:R-:W-:Y:S01]  /*49ac0*/  VIADD R56, R252, 0x4a ;  /* 0x0000004afc387836 */ /* 0x000fe20000000000 */
[----:B------:R-:W-:Y:S01]  /*49ad0*/  ISETP.LT.AND P1, PT, R75, UR40, !P0 ;  /* 0x000000284b007c0c */ /* 0x000fe2000c721270 */
[----:B------:R-:W-:Y:S01]  /*49ae0*/  ULDC.64 UR40, c[0x0][0x228] ;  /* 0x00008a0000287ab9 */ /* 0x000fe20000000a00 */
        /* <DEDUP_REMOVED lines=52> */
[----:B------:R-:W-:Y:S01]  /*49e30*/  VIADD R56, R252, 0x47 ;  /* 0x00000047fc387836 */ /* 0x000fe20000000000 */
[----:B------:R-:W-:Y:S01]  /*49e40*/  @P2 LOP3.LUT R24, R24, 0x2, RZ, 0xfc, !PT ;  /* 0x0000000218182812 */ /* 0x000fe200078efcff */
[----:B------:R-:W-:Y:S01]  /*49e50*/  ULDC UR46, c[0x0][0x228] ;  /* 0x00008a00002e7ab9 */ /* 0x000fe20000000800 */
[----:B------:R-:W-:Y:S01]  /*49e60*/  ISETP.LT.AND P2, PT, R96, UR56, !P0 ;  /* 0x0000003860007c0c */ /* 0x000fe2000c741270 */
[----:B-1----:R-:W-:Y:S01]  /*49e70*/  VIADD R57, R57, UR28 ;  /* 0x0000001c39397c36 */ /* 0x002fe20008000000 */
[----:B------:R-:W-:Y:S01]  /*49e80*/  LOP3.LUT R24, R24, 0xfffffffe, RZ, 0xc0, !PT ;  /* 0xfffffffe18187812 */ /* 0x000fe200078ec0ff */
[----:B------:R-:W-:Y:S01]  /*49e90*/  ULDC UR28, c[0x0][0x248] ;  /* 0x00009200001c7ab9 */ /* 0x000fe20000000800 */
[----:B------:R-:W-:Y:S01]  /*49ea0*/  ULDC UR56, c[0x0][0x228] ;  /* 0x00008a0000387ab9 */ /* 0x000fe20000000800 */
[----:B------:R-:W-:-:S02]  /*49eb0*/  @P3 LOP3.LUT R23, R23, 0x40000000, RZ, 0xfc, !PT ;  /* 0x4000000017173812 */ /* 0x000fc400078efcff */
[----:B------:R-:W-:Y:S02]  /*49ec0*/  @P1 LOP3.LUT R24, R24, 0x1, RZ, 0xfc, !PT ;  /* 0x0000000118181812 */ /* 0x000fe400078efcff */
[----:B------:R-:W-:Y:S01]  /*49ed0*/  ISETP.LT.AND P1, PT, R75, UR55, !P0 ;  /* 0x000000374b007c0c */ /* 0x000fe2000c721270 */
[----:B------:R1:W-:Y:S01]  /*49ee0*/  STL [R1+0x11b8], R57 ;  /* 0x0011b83901007387 */ /* 0x0003e20000100800 */
        /* <DEDUP_REMOVED lines=9> */
[----:B-1----:R-:W-:Y:S01]  /*49f80*/  VIADD R57, R57, UR28 ;  /* 0x0000001c39397c36 */ /* 0x002fe20008000000 */
[----:B------:R-:W-:Y:S01]  /*49f90*/  LOP3.LUT R23, R23, 0xfbffffff, RZ, 0xc0, !PT ;  /* 0xfbffffff17177812 */ /* 0x000fe200078ec0ff */
[----:B------:R-:W-:Y:S01]  /*49fa0*/  ULDC UR28, c[0x0][0x248] ;  /* 0x00009200001c7ab9 */ /* 0x000fe20000000800 */
[----:B------:R-:W-:Y:S01]  /*49fb0*/  ISETP.LT.AND P3, PT, R97, UR46, !P0 ;  /* 0x0000002e61007c0c */ /* 0x000fe2000c761270 */
[----:B------:R-:W-:Y:S01]  /*49fc0*/  VIADD R56, R252, 0x46 ;  /* 0x00000046fc387836 */ /* 0x000fe20000000000 */
[----:B------:R-:W-:Y:S01]  /*49fd0*/  ISETP.LT.AND P2, PT, R96, UR53, !P0 ;  /* 0x0000003560007c0c */ /* 0x000fe2000c741270 */
[----:B------:R1:W-:Y:S01]  /*49fe0*/  STL [R1+0x11bc], R57 ;  /* 0x0011bc3901007387 */ /* 0x0003e20000100800 */
[----:B------:R-:W-:Y:S01]  /*49ff0*/  ISETP.LT.AND P1, PT, R75, UR52, !P0 ;  /* 0x000000344b007c0c */ /* 0x000fe2000c721270 */
[----:B------:R-:W-:Y:S01]  /*4a000*/  ULDC UR46, c[0x0][0x228] ;  /* 0x00008a00002e7ab9 */ /* 0x000fe20000000800 */
[----:B------:R-:W-:Y:S01]  /*4a010*/  ULDC.64 UR30, c[0x0][0x228] ;  /* 0x00008a00001e7ab9 */ /* 0x000fe20000000a00 */
[----:B------:R-:W-:Y:S01]  /*4a020*/  ULDC UR53, c[0x0][0x228] ;  /* 0x00008a0000357ab9 */ /* 0x000fe20000000800 */
[----:B------:R-:W-:-:S05]  /*4a030*/  ULDC UR52, c[0x0][0x228] ;  /* 0x00008a0000347ab9 */ /* 0x000fca0000000800 */
        /* <DEDUP_REMOVED lines=22> */
[----:B------:R1:W-:Y:S08]  /*4a1a0*/  STL [R1+0x11c4], R57 ;  /* 0x0011c43901007387 */ /* 0x0003f00000100800 */
[----:B------:R-:W-:Y:S01]  /*4a1b0*/  @P3 LOP3.LUT R23, R23, 0x400000, RZ, 0xfc, !PT ;  /* 0x0040000017173812 */ /* 0x000fe200078efcff */
[----:B------:R-:W-:Y:S01]  /*4a1c0*/  ULDC UR49, c[0x0][0x228] ;  /* 0x00008a0000317ab9 */ /* 0x000fe20000000800 */
[----:B------:R-:W-:-:S02]  /*4a1d0*/  ULDC UR48, c[0x0][0x228] ;  /* 0x00008a0000307ab9 */ /* 0x000fc40000000800 */
        /* <DEDUP_REMOVED lines=38> */
[----:B------:R1:W-:Y:S01]  /*4a440*/  STL [R1+0x11cc], R57 ;  /* 0x0011cc3901007387 */ /* 0x0003e20000100800 */
[----:B------:R-:W-:Y:S01]  /*4a450*/  ISETP.LT.AND P1, PT, R75, UR7, !P0 ;  /* 0x000000074b007c0c */ /* 0x000fe2000c721270 */
[----:B------:R-:W-:-:S08]  /*4a460*/  ULDC.64 UR44, c[0x0][0x228] ;  /* 0x00008a00002c7ab9 */ /* 0x000fd00000000a00 */
        /* <DEDUP_REMOVED lines=8> */
[----:B------:R-:W-:Y:S01]  /*4a4f0*/  @P2 LOP3.LUT R23, R23, 0x2000, RZ, 0xfc, !PT ;  /* 0x0000200017172812 */ /* 0x000fe200078efcff */
[----:B------:R-:W-:-:S03]  /*4a500*/  ULDC UR42, c[0x0][0x228] ;  /* 0x00008a00002a7ab9 */ /* 0x000fc60000000800 */
        /* <DEDUP_REMOVED lines=15> */
[----:B------:R-:W-:Y:S02]  /*4a600*/  ULDC UR4, c[0x0][0x248] ;  /* 0x0000920000047ab9 */ /* 0x000fe40000000800 */
[----:B------:R-:W-:-:S04]  /*4a610*/  LOP3.LUT R23, R23, 0xfffffdff, RZ, 0xc0, !PT ;  /* 0xfffffdff17177812 */ /* 0x000fc800078ec0ff */
[----:B------:R-:W-:Y:S01]  /*4a620*/  @P2 LOP3.LUT R23, R23, 0x200, RZ, 0xfc, !PT ;  /* 0x0000020017172812 */ /* 0x000fe200078efcff */
[----:B-1----:R-:W-:Y:S01]  /*4a630*/  VIADD R57, R57, UR27 ;  /* 0x0000001b39397c36 */ /* 0x002fe20008000000 */
[----:B------:R-:W-:Y:S01]  /*4a640*/  ISETP.LT.AND P0, PT, R74, UR44, !P0 ;  /* 0x0000002c4a007c0c */ /* 0x000fe2000c701270 */
[----:B------:R-:W-:Y:S01]  /*4a650*/  ULDC UR27, c[0x0][0x248] ;  /* 0x00009200001b7ab9 */ /* 0x000fe20000000800 */
[----:B------:R-:W-:Y:S01]  /*4a660*/  LOP3.LUT R23, R23, 0xfffffeff, RZ, 0xc0, !PT ;  /* 0xfffffeff17177812 */ /* 0x000fe200078ec0ff */
[----:B------:R-:W-:Y:S01]  /*4a670*/  ULDC UR44, c[0x0][0x228] ;  /* 0x00008a00002c7ab9 */ /* 0x000fe20000000800 */
[----:B------:R1:W-:Y:S02]  /*4a680*/  STL [R1+0x11dc], R57 ;  /* 0x0011dc3901007387 */ /* 0x0003e40000100800 */
[----:B------:R-:W-:Y:S01]  /*4a690*/  @P1 LOP3.LUT R23, R23, 0x100, RZ, 0xfc, !PT ;  /* 0x0000010017171812 */ /* 0x000fe200078efcff */
[----:B-1----:R-:W-:Y:S01]  /*4a6a0*/  VIADD R57, R57, UR27 ;  /* 0x0000001b39397c36 */ /* 0x002fe20008000000 */
[----:B------:R-:W-:-:S02]  /*4a6b0*/  ULDC UR27, c[0x0][0x248] ;  /* 0x00009200001b7ab9 */ /* 0x000fc40000000800 */
[----:B------:R-:W-:Y:S02]  /*4a6c0*/  LOP3.LUT R23, R23, 0xffffff7f, RZ, 0xc0, !PT ;  /* 0xffffff7f17177812 */ /* 0x000fe400078ec0ff */
[----:B------:R1:W-:Y:S02]  /*4a6d0*/  STL [R1+0x11e0], R57 ;  /* 0x0011e03901007387 */ /* 0x0003e40000100800 */
[----:B------:R-:W-:Y:S02]  /*4a6e0*/  @P0 LOP3.LUT R23, R23, 0x80, RZ, 0xfc, !PT ;  /* 0x0000008017170812 */ /* 0x000fe400078efcff */
        /* <DEDUP_REMOVED lines=9> */
[----:B-1----:R-:W-:-:S05]  /*4a780*/  VIADD R57, R57, UR27 ;  /* 0x0000001b39397c36 */ /* 0x002fca0008000000 */
[----:B------:R1:W-:Y:S02]  /*4a790*/  STL [R1+0x11e8], R57 ;  /* 0x0011e83901007387 */ /* 0x0003e40000100800 */
[----:B-1----:R-:W-:Y:S01]  /*4a7a0*/  VIADD R57, R57, UR13 ;  /* 0x0000000d39397c36 */ /* 0x002fe20008000000 */
[----:B------:R-:W-:-:S04]  /*4a7b0*/  ULDC UR13, c[0x0][0x248] ;  /* 0x00009200000d7ab9 */ /* 0x000fc80000000800 */
[----:B------:R1:W-:Y:S01]  /*4a7c0*/  STL [R1+0x11ec], R57 ;  /* 0x0011ec3901007387 */ /* 0x0003e20000100800 */
[----:B------:R-:W-:Y:S02]  /*4a7d0*/  @P3 LOP3.LUT R23, R23, 0x40, RZ, 0xfc, !PT ;  /* 0x0000004017173812 */ /* 0x000fe400078efcff */
[----:B------:R-:W-:Y:S01]  /*4a7e0*/  ISETP.LT.AND P1, PT, R75, UR10, !P0 ;  /* 0x0000000a4b007c0c */ /* 0x000fe2000c721270 */
[----:B------:R-:W-:Y:S01]  /*4a7f0*/  ULDC.64 UR10, c[0x0][0x228] ;  /* 0x00008a00000a7ab9 */ /* 0x000fe20000000a00 */
[----:B-1----:R-:W-:Y:S01]  /*4a800*/  VIADD R57, R57, UR13 ;  /* 0x0000000d39397c36 */ /* 0x002fe20008000000 */
[----:B------:R-:W-:-:S04]  /*4a810*/  LOP3.LUT R23, R23, 0xffffffdf, RZ, 0xc0, !PT ;  /* 0xffffffdf17177812 */ /* 0x000fc800078ec0ff */
[----:B------:R1:W-:Y:S01]  /*4a820*/  STL [R1+0x11f0], R57 ;  /* 0x0011f03901007387 */ /* 0x0003e20000100800 */
        /* <DEDUP_REMOVED lines=13> */
[----:B------:R-:W-:Y:S01]  /*4a900*/  ISETP.LT.AND P3, PT, R97, UR28, !P0 ;  /* 0x0000001c61007c0c */ /* 0x000fe2000c761270 */
[----:B------:R-:W-:Y:S01]  /*4a910*/  VIADD R56, R252, 0x40 ;  /* 0x00000040fc387836 */ /* 0x000fe20000000000 */
[----:B------:R-:W-:Y:S01]  /*4a920*/  ISETP.LT.AND P2, PT, R96, UR12, !P0 ;  /* 0x0000000c60007c0c */ /* 0x000fe2000c741270 */
[----:B------:R-:W-:Y:S01]  /*4a930*/  ULDC.64 UR12, c[0x0][0x228] ;  /* 0x00008a00000c7ab9 */ /* 0x000fe20000000a00 */
[----:B------:R-:W-:Y:S01]  /*4a940*/  ISETP.LT.AND P1, PT, R75, UR16, !P0 ;  /* 0x000000104b007c0c */ /* 0x000fe2000c721270 */
[----:B------:R-:W-:Y:S01]  /*4a950*/  ULDC.64 UR28, c[0x0][0x228] ;  /* 0x00008a00001c7ab9 */ /* 0x000fe20000000a00 */
[----:B------:R-:W-:Y:S01]  /*4a960*/  ISETP.LT.AND P0, PT, R74, UR10, !P0 ;  /* 0x0000000a4a007c0c */ /* 0x000fe2000c701270 */
[----:B------:R1:W-:Y:S01]  /*4a970*/  STL [R1+0x11f8], R57 ;  /* 0x0011f83901007387 */ /* 0x0003e20000100800 */
[----:B------:R-:W-:Y:S01]  /*4a980*/  LOP3.LUT R23, R23, 0xfffffffb, RZ, 0xc0, !PT ;  /* 0xfffffffb17177812 */ /* 0x000fe200078ec0ff */
[----:B------:R-:W-:-:S04]  /*4a990*/  ULDC UR10, c[0x0][0x248] ;  /* 0x00009200000a7ab9 */ /* 0x000fc80000000800 */
        /* <DEDUP_REMOVED lines=41> */
[----:B------:R-:W-:Y:S01]  /*4ac30*/  LOP3.LUT R19, R19, 0x7fffffff, RZ, 0xc0, !PT ;  /* 0x7fffffff13137812 */ /* 0x000fe200078ec0ff */
[----:B------:R-:W-:-:S04]  /*4ac40*/  ULDC UR45, c[0x0][0x228] ;  /* 0x00008a00002d7ab9 */ /* 0x000fc80000000800 */
        /* <DEDUP_REMOVED lines=39> */
[----:B------:R1:W-:Y:S01]  /*4aec0*/  STL [R1+0x1208], R57 ;  /* 0x0012083901007387 */ /* 0x0003e20000100800 */
        /* <DEDUP_REMOVED lines=28> */
[----:B------:R-:W-:Y:S01]  /*4b090*/  ULDC UR19, c[0x0][0x228] ;  /* 0x00008a0000137ab9 */ /* 0x000fe20000000800 */
[----:B------:R-:W-:Y:S01]  /*4b0a0*/  ULDC UR35, c[0x0][0x228] ;  /* 0x00008a0000237ab9 */ /* 0x000fe20000000800 */
[----:B------:R-:W-:-:S04]  /*4b0b0*/  @P2 LOP3.LUT R22, R22, 0x2000, RZ, 0xfc, !PT ;  /* 0x0000200016162812 */ /* 0x000fc800078efcff */
[----:B------:R-:W-:-:S04]  /*4b0c0*/  LOP3.LUT R22, R22, 0xffffefff, RZ, 0xc0, !PT ;  /* 0xffffefff16167812 */ /* 0x000fc800078ec0ff */
        /* <DEDUP_REMOVED lines=8> */
[----:B------:R-:W-:Y:S01]  /*4b150*/  ULDC UR40, c[0x0][0x228] ;  /* 0x00008a0000287ab9 */ /* 0x000fe20000000800 */
[----:B------:R-:W-:Y:S01]  /*4b160*/  ISETP.LT.AND P2, PT, R96, UR21, !P0 ;  /* 0x0000001560007c0c */ /* 0x000fe2000c741270 */
[----:B------:R-:W-:Y:S01]  /*4b170*/  ULDC.64 UR28, c[0x0][0x228] ;  /* 0x00008a00001c7ab9 */ /* 0x000fe20000000a00 */
[----:B------:R-:W-:Y:S01]  /*4b180*/  ISETP.LT.AND P1, PT, R75, UR37, !P0 ;  /* 0x000000254b007c0c */ /* 0x000fe2000c721270 */
[----:B------:R-:W-:Y:S01]  /*4b190*/  ULDC UR21, c[0x0][0x228] ;  /* 0x00008a0000157ab9 */ /* 0x000fe20000000800 */
[----:B-1----:R-:W-:-:S07]  /*4b1a0*/  VIADD R57, R57, UR10 ;  /* 0x0000000a39397c36 */ /* 0x002fce0008000000 */
[----:B------:R-:W-:Y:S01]  /*4b1b0*/  @P3 LOP3.LUT R22, R22, 0x400, RZ, 0xfc, !PT ;  /* 0x0000040016163812 */ /* 0x000fe200078efcff */
[----:B------:R1:W-:Y:S01]  /*4b1c0*/  STL [R1+0x1214], R57 ;  /* 0x0012143901007387 */ /* 0x0003e20000100800 */
[----:B------:R-:W-:Y:S01]  /*4b1d0*/  ISETP.LT.AND P0, PT, R74, UR30, !P0 ;  /* 0x0000001e4a007c0c */ /* 0x000fe2000c701270 */
[----:B------:R-:W-:Y:S01]  /*4b1e0*/  ULDC UR10, c[0x0][0x228] ;  /* 0x00008a00000a7ab9 */ /* 0x000fe20000000800 */
[----:B------:R-:W-:Y:S01]  /*4b1f0*/  LOP3.LUT R22, R22, 0xfffffdff, RZ, 0xc0, !PT ;  /* 0xfffffdff16167812 */ /* 0x000fe200078ec0ff */
[----:B------:R-:W-:Y:S01]  /*4b200*/  ULDC UR37, c[0x0][0x228] ;  /* 0x00008a0000257ab9 */ /* 0x000fe20000000800 */
[----:B-1----:R-:W-:Y:S01]  /*4b210*/  VIADD R57, R57, UR12 ;  /* 0x0000000c39397c36 */ /* 0x002fe20008000000 */
[----:B------:R-:W-:Y:S01]  /*4b220*/  ULDC UR12, c[0x0][0x248] ;  /* 0x00009200000c7ab9 */ /* 0x000fe20000000800 */
[----:B------:R-:W-:-:S03]  /*4b230*/  @P2 LOP3.LUT R22, R22, 0x200, RZ, 0xfc, !PT ;  /* 0x0000020016162812 */ /* 0x000fc600078efcff */
[----:B------:R1:W-:Y:S01]  /*4b240*/  STL [R1+0x1218], R57 ;  /* 0x0012183901007387 */ /* 0x0003e20000100800 */
[----:B------:R-:W-:Y:S01]  /*4b250*/  LOP3.LUT R22, R22, 0xfffffeff, RZ, 0xc0, !PT ;  /* 0xfffffeff16167812 */ /* 0x000fe200078ec0ff */
[----:B-1----:R-:W-:-:S03]  /*4b260*/  VIADD R57, R57, UR12 ;  /* 0x0000000c39397c36 */ /* 0x002fc60008000000 */
[----:B------:R-:W-:Y:S01]  /*4b270*/  @P1 LOP3.LUT R22, R22, 0x100, RZ, 0xfc, !PT ;  /* 0x0000010016161812 */ /* 0x000fe200078efcff */
[----:B------:R-:W-:Y:S01]  /*4b280*/  ULDC UR12, c[0x0][0x228] ;  /* 0x00008a00000c7ab9 */ /* 0x000fe20000000800 */
[----:B------:R1:W-:Y:S02]  /*4b290*/  STL [R1+0x121c], R57 ;  /* 0x00121c3901007387 */ /* 0x0003e40000100800 */
[----:B------:R-:W-:Y:S01]  /*4b2a0*/  LOP3.LUT R22, R22, 0xffffff7f, RZ, 0xc0, !PT ;  /* 0xffffff7f16167812 */ /* 0x000fe200078ec0ff */
[----:B-1----:R-:W-:Y:S01]  /*4b2b0*/  VIADD R57, R57, UR14 ;  /* 0x0000000e39397c36 */ /* 0x002fe20008000000 */
[----:B------:R-:W-:-:S04]  /*4b2c0*/  ULDC UR14, c[0x0][0x248] ;  /* 0x00009200000e7ab9 */ /* 0x000fc80000000800 */
[----:B------:R1:W-:Y:S01]  /*4b2d0*/  STL [R1+0x1220], R57 ;  /* 0x0012203901007387 */ /* 0x0003e20000100800 */
        /* <DEDUP_REMOVED lines=12> */
[----:B-1----:R-:W-:Y:S01]  /*4b3a0*/  VIADD R57, R57, UR20 ;  /* 0x0000001439397c36 */ /* 0x002fe20008000000 */
[----:B------:R-:W-:-:S02]  /*4b3b0*/  ULDC UR20, c[0x0][0x248] ;  /* 0x0000920000147ab9 */ /* 0x000fc40000000800 */
[----:B------:R-:W-:Y:S01]  /*4b3c0*/  @P3 LOP3.LUT R22, R22, 0x40, RZ, 0xfc, !PT ;  /* 0x0000004016163812 */ /* 0x000fe200078efcff */
[----:B------:R-:W-:Y:S01]  /*4b3d0*/  ULDC UR39, c[0x0][0x228] ;  /* 0x00008a0000277ab9 */ /* 0x000fe20000000800 */
[----:B------:R1:W-:Y:S02]  /*4b3e0*/  STL [R1+0x1228], R57 ;  /* 0x0012283901007387 */ /* 0x0003e40000100800 */
[----:B-1----:R-:W-:Y:S01]  /*4b3f0*/  VIADD R57, R57, UR11 ;  /* 0x0000000b39397c36 */ /* 0x002fe20008000000 */
[----:B------:R-:W-:Y:S01]  /*4b400*/  LOP3.LUT R22, R22, 0xffffffdf, RZ, 0xc0, !PT ;  /* 0xffffffdf16167812 */ /* 0x000fe200078ec0ff */
[----:B------:R-:W-:-:S03]  /*4b410*/  ULDC UR11, c[0x0][0x228] ;  /* 0x00008a00000b7ab9 */ /* 0x000fc60000000800 */
[----:B------:R1:W-:Y:S02]  /*4b420*/  STL [R1+0x122c], R57 ;  /* 0x00122c3901007387 */ /* 0x0003e40000100800 */
[----:B-1----:R-:W-:Y:S01]  /*4b430*/  VIADD R57, R57, UR20 ;  /* 0x0000001439397c36 */ /* 0x002fe20008000000 */
[----:B------:R-:W-:-:S04]  /*4b440*/  ULDC UR20, c[0x0][0x248] ;  /* 0x0000920000147ab9 */ /* 0x000fc80000000800 */
[----:B------:R1:W-:Y:S01]  /*4b450*/  STL [R1+0x1230], R57 ;  /* 0x0012303901007387 */ /* 0x0003e20000100800 */
[----:B------:R-:W-:Y:S01]  /*4b460*/  @P2 LOP3.LUT R22, R22, 0x20, RZ, 0xfc, !PT ;  /* 0x0000002016162812 */ /* 0x000fe200078efcff */
[----:B-1----:R-:W-:Y:S01]  /*4b470*/  VIADD R57, R57, UR20 ;  /* 0x0000001439397c36 */ /* 0x002fe20008000000 */
[----:B------:R-:W-:Y:S01]  /*4b480*/  ISETP.LT.AND P0, PT, R74, UR28, !P0 ;  /* 0x0000001c4a007c0c */ /* 0x000fe2000c701270 */
[----:B------:R-:W-:-:S03]  /*4b490*/  ULDC UR20, c[0x0][0x228] ;  /* 0x00008a0000147ab9 */ /* 0x000fc60000000800 */
        /* <DEDUP_REMOVED lines=13> */
[----:B------:R-:W-:Y:S01]  /*4b570*/  ISETP.LT.AND P3, PT, R97, UR40, !P0 ;  /* 0x0000002861007c0c */ /* 0x000fe2000c761270 */
[----:B------:R-:W-:Y:S01]  /*4b580*/  VIADD R56, R252, 0x38 ;  /* 0x00000038fc387836 */ /* 0x000fe20000000000 */
[----:B------:R-:W-:Y:S01]  /*4b590*/  ISETP.LT.AND P2, PT, R96, UR61, !P0 ;  /* 0x0000003d60007c0c */ /* 0x000fe2000c741270 */
[----:B------:R-:W-:Y:S01]  /*4b5a0*/  ULDC.64 UR40, c[0x0][0x228] ;  /* 0x00008a0000287ab9 */ /* 0x000fe20000000a00 */
[----:B------:R1:W-:Y:S01]  /*4b5b0*/  STL [R1+0x1240], R57 ;  /* 0x0012403901007387 */ /* 0x0003e20000100800 */
[----:B------:R-:W-:Y:S01]  /*4b5c0*/  ISETP.LT.AND P1, PT, R75, UR60, !P0 ;  /* 0x0000003c4b007c0c */ /* 0x000fe2000c721270 */
[----:B------:R-:W-:Y:S01]  /*4b5d0*/  ULDC UR61, c[0x0][0x228] ;  /* 0x00008a00003d7ab9 */ /* 0x000fe20000000800 */
[----:B------:R-:W-:Y:S01]  /*4b5e0*/  LOP3.LUT R22, R22, 0xfffffffb, RZ, 0xc0, !PT ;  /* 0xfffffffb16167812 */ /* 0x000fe200078ec0ff */
[----:B------:R-:W-:Y:S01]  /*4b5f0*/  ULDC UR22, c[0x0][0x228] ;  /* 0x00008a0000167ab9 */ /* 0x000fe20000000800 */
        /* <DEDUP_REMOVED lines=17> */
[----:B------:R1:W-:Y:S01]  /*4b710*/  STL [R1+0x1244], R57 ;  /* 0x0012443901007387 */ /* 0x0003e20000100800 */
[----:B------:R-:W-:Y:S01]  /*4b720*/  LOP3.LUT R22, R22, 0xfffffffe, RZ, 0xc0, !PT ;  /* 0xfffffffe16167812 */ /* 0x000fe200078ec0ff */
[----:B------:R-:W-:-:S02]  /*4b730*/  ULDC UR59, c[0x0][0x228] ;  /* 0x00008a00003b7ab9 */ /* 0x000fc40000000800 */
[----:B------:R-:W-:Y:S02]  /*4b740*/  @P3 LOP3.LUT R21, R21, 0x40000000, RZ, 0xfc, !PT ;  /* 0x4000000015153812 */ /* 0x000fe400078efcff */
[----:B------:R-:W-:Y:S02]  /*4b750*/  @P1 LOP3.LUT R22, R22, 0x1, RZ, 0xfc, !PT ;  /* 0x0000000116161812 */ /* 0x000fe400078efcff */
[----:B------:R-:W-:Y:S01]  /*4b760*/  ISETP.LT.AND P1, PT, R75, UR58, !P0 ;  /* 0x0000003a4b007c0c */ /* 0x000fe2000c721270 */
        /* <DEDUP_REMOVED lines=17> */
[----:B------:R1:W-:Y:S01]  /*4b880*/  STL [R1+0x1248], R57 ;  /* 0x0012483901007387 */ /* 0x0003e20000100800 */
[----:B------:R-:W-:-:S06]  /*4b890*/  ULDC UR42, c[0x0][0x228] ;  /* 0x00008a00002a7ab9 */ /* 0x000fcc0000000800 */
[----:B------:R-:W-:Y:S01]  /*4b8a0*/  @P3 LOP3.LUT R21, R21, 0x4000000, RZ, 0xfc, !PT ;  /* 0x0400000015153812 */ /* 0x000fe200078efcff */
[----:B------:R-:W-:Y:S01]  /*4b8b0*/  ULDC UR57, c[0x0][0x228] ;  /* 0x00008a0000397ab9 */ /* 0x000fe20000000800 */
        /* <DEDUP_REMOVED lines=48> */
[----:B------:R-:W-:Y:S01]  /*4bbc0*/  LOP3.LUT R21, R21, 0xfffeffff, RZ, 0xc0, !PT ;  /* 0xfffeffff15157812 */ /* 0x000fe200078ec0ff */
[----:B------:R1:W-:Y:S03]  /*4bbd0*/  STL [R1+0x1254], R57 ;  /* 0x0012543901007387 */ /* 0x0003e60000100800 */
[----:B------:R-:W-:-:S04]  /*4bbe0*/  @P1 LOP3.LUT R21, R21, 0x10000, RZ, 0xfc, !PT ;  /* 0x0001000015151812 */ /* 0x000fc800078efcff */
[----:B------:R-:W-:Y:S01]  /*4bbf0*/  LOP3.LUT R21, R21, 0xffff7fff, RZ, 0xc0, !PT ;  /* 0xffff7fff15157812 */ /* 0x000fe200078ec0ff */
[----:B-1----:R-:W-:Y:S01]  /*4bc00*/  VIADD R57, R57, UR24 ;  /* 0x0000001839397c36 */ /* 0x002fe20008000000 */
[----:B------:R-:W-:Y:S02]  /*4bc10*/  ULDC UR24, c[0x0][0x248] ;  /* 0x0000920000187ab9 */ /* 0x000fe40000000800 */
[----:B------:R-:W-:Y:S02]  /*4bc20*/  @P0 LOP3.LUT R21, R21, 0x8000, RZ, 0xfc, !PT ;  /* 0x0000800015150812 */ /* 0x000fe400078efcff */
[----:B------:R-:W-:Y:S01]  /*4bc30*/  ISETP.GE.AND P0, PT, R56, UR41, PT ;  /* 0x0000002938007c0c */ /* 0x000fe2000bf06270 */
[----:B------:R1:W-:Y:S01]  /*4bc40*/  STL [R1+0x1258], R57 ;  /* 0x0012583901007387 */ /* 0x0003e20000100800 */
[----:B------:R-:W-:Y:S01]  /*4bc50*/  LOP3.LUT R21, R21, 0xffffbfff, RZ, 0xc0, !PT ;  /* 0xffffbfff15157812 */ /* 0x000fe200078ec0ff */
[----:B------:R-:W-:Y:S01]  /*4bc60*/  VIADD R56, R252, 0x33 ;  /* 0x00000033fc387836 */ /* 0x000fe20000000000 */
[----:B------:R-:W-:Y:S01]  /*4bc70*/  ISETP.LT.AND P3, PT, R97, UR61, !P0 ;  /* 0x0000003d61007c0c */ /* 0x000fe2000c761270 */
[----:B------:R-:W-:Y:S01]  /*4bc80*/  ULDC UR61, c[0x0][0x228] ;  /* 0x00008a00003d7ab9 */ /* 0x000fe20000000800 */
[----:B------:R-:W-:Y:S01]  /*4bc90*/  ULDC.64 UR40, c[0x0][0x228] ;  /* 0x00008a0000287ab9 */ /* 0x000fe20000000a00 */
[----:B-1----:R-:W-:Y:S01]  /*4bca0*/  VIADD R57, R57, UR24 ;  /* 0x0000001839397c36 */ /* 0x002fe20008000000 */
[----:B------:R-:W-:-:S04]  /*4bcb0*/  ULDC UR24, c[0x0][0x248] ;  /* 0x0000920000187ab9 */ /* 0x000fc80000000800 */
[----:B------:R1:W-:Y:S01]  /*4bcc0*/  STL [R1+0x125c], R57 ;  /* 0x00125c3901007387 */ /* 0x0003e20000100800 */
[----:B------:R-:W-:Y:S01]  /*4bcd0*/  ISETP.LT.AND P2, PT, R96, UR53, !P0 ;  /* 0x0000003560007c0c */ /* 0x000fe2000c741270 */
[----:B------:R-:W-:Y:S01]  /*4bce0*/  ULDC UR53, c[0x0][0x228] ;  /* 0x00008a0000357ab9 */ /* 0x000fe20000000800 */
[----:B-1----:R-:W-:Y:S01]  /*4bcf0*/  VIADD R57, R57, UR24 ;  /* 0x0000001839397c36 */ /* 0x002fe20008000000 */
[----:B------:R-:W-:-:S04]  /*4bd00*/  ULDC UR24, c[0x0][0x248] ;  /* 0x0000920000187ab9 */ /* 0x000fc80000000800 */
[----:B------:R1:W-:Y:S01]  /*4bd10*/  STL [R1+0x1260], R57 ;  /* 0x0012603901007387 */ /* 0x0003e20000100800 */
[----:B------:R-:W-:Y:S02]  /*4bd20*/  @P3 LOP3.LUT R21, R21, 0x4000, RZ, 0xfc, !PT ;  /* 0x0000400015153812 */ /* 0x000fe400078efcff */
[----:B------:R-:W-:Y:S01]  /*4bd30*/  ISETP.LT.AND P1, PT, R75, UR52, !P0 ;  /* 0x000000344b007c0c */ /* 0x000fe2000c721270 */
        /* <DEDUP_REMOVED lines=20> */
[----:B------:R-:W-:Y:S01]  /*4be80*/  VIADD R56, R252, 0x32 ;  /* 0x00000032fc387836 */ /* 0x000fe20000000000 */
[----:B------:R-:W-:Y:S01]  /*4be90*/  ISETP.LT.AND P2, PT, R96, UR51, !P0 ;  /* 0x0000003360007c0c */ /* 0x000fe2000c741270 */
[----:B------:R-:W-:Y:S01]  /*4bea0*/  ULDC UR61, c[0x0][0x228] ;  /* 0x00008a00003d7ab9 */ /* 0x000fe20000000800 */
[----:B------:R-:W-:Y:S01]  /*4beb0*/  ISETP.LT.AND P1, PT, R75, UR50, !P0 ;  /* 0x000000324b007c0c */ /* 0x000fe2000c721270 */
[----:B------:R1:W-:Y:S06]  /*4bec0*/  STL [R1+0x126c], R57 ;  /* 0x00126c3901007387 */ /* 0x0003ec0000100800 */
        /* <DEDUP_REMOVED lines=8> */
[----:B------:R-:W-:Y:S01]  /*4bf50*/  ULDC.64 UR26, c[0x0][0x228] ;  /* 0x00008a00001a7ab9 */ /* 0x000fe20000000a00 */
        /* <DEDUP_REMOVED lines=29> */
[----:B------:R-:W-:Y:S01]  /*4c130*/  ULDC.64 UR28, c[0x0][0x228] ;  /* 0x00008a00001c7ab9 */ /* 0x000fe20000000a00 */
[----:B------:R-:W-:Y:S01]  /*4c140*/  ISETP.LT.AND P3, PT, R97, UR61, !P0 ;  /* 0x0000003d61007c0c */ /* 0x000fe2000c761270 */
[----:B------:R-:W-:Y:S01]  /*4c150*/  ULDC UR61, c[0x0][0x228] ;  /* 0x00008a00003d7ab9 */ /* 0x000fe20000000800 */
[----:B------:R-:W-:Y:S01]  /*4c160*/  ISETP.LT.AND P2, PT, R96, UR6, !P0 ;  /* 0x0000000660007c0c */ /* 0x000fe2000c741270 */
[----:B------:R1:W-:Y:S01]  /*4c170*/  STL [R1+0x1274], R57 ;  /* 0x0012743901007387 */ /* 0x0003e20000100800 */
[----:B------:R-:W-:Y:S01]  /*4c180*/  ISETP.LT.AND P1, PT, R75, UR4, !P0 ;  /* 0x000000044b007c0c */ /* 0x000fe2000c721270 */
[----:B------:R-:W-:Y:S01]  /*4c190*/  ULDC UR4, c[0x0][0x248] ;  /* 0x0000920000047ab9 */ /* 0x000fe20000000800 */
[----:B------:R-:W-:Y:S01]  /*4c1a0*/  ISETP.LT.AND P0, PT, R74, UR30, !P0 ;  /* 0x0000001e4a007c0c */ /* 0x000fe2000c701270 */
[----:B------:R-:W-:Y:S01]  /*4c1b0*/  ULDC UR6, c[0x0][0x248] ;  /* 0x0000920000067ab9 */ /* 0x000fe20000000800 */
[----:B------:R-:W-:-:S05]  /*4c1c0*/  ULDC UR30, c[0x0][0x228] ;  /* 0x00008a00001e7ab9 */ /* 0x000fca0000000800 */
        /* <DEDUP_REMOVED lines=9> */
[----:B------:R-:W-:Y:S02]  /*4c260*/  ISETP.LT.AND P2, PT, R96, UR8, !P0 ;  /* 0x0000000860007c0c */ /* 0x000fe4000c741270 */
[----:B------:R-:W-:-:S03]  /*4c270*/  LOP3.LUT R21, R21, 0xfffffffe, RZ, 0xc0, !PT ;  /* 0xfffffffe15157812 */ /* 0x000fc600078ec0ff */
[----:B------:R-:W-:Y:S02]  /*4c280*/  @P3 LOP3.LUT R20, R20, 0x40000000, RZ, 0xfc, !PT ;  /* 0x4000000014143812 */ /* 0x000fe400078efcff */
[----:B------:R-:W-:Y:S02]  /*4c290*/  @P1 LOP3.LUT R21, R21, 0x1, RZ, 0xfc, !PT ;  /* 0x0000000115151812 */ /* 0x000fe400078efcff */
[----:B------:R-:W-:Y:S01]  /*4c2a0*/  ISETP.LT.AND P1, PT, R75, UR9, !P0 ;  /* 0x000000094b007c0c */ /* 0x000fe2000c721270 */
[----:B-1----:R-:W-:Y:S01]  /*4c2b0*/  VIADD R57, R57, UR24 ;  /* 0x0000001839397c36 */ /* 0x002fe20008000000 */
[----:B------:R-:W-:Y:S01]  /*4c2c0*/  LOP3.LUT R20, R20, 0xdfffffff, RZ, 0xc0, !PT ;  /* 0xdfffffff14147812 */ /* 0x000fe200078ec0ff */
[----:B------:R-:W-:Y:S01]  /*4c2d0*/  ULDC UR24, c[0x0][0x248] ;  /* 0x0000920000187ab9 */ /* 0x000fe20000000800 */
[----:B------:R-:W-:Y:S02]  /*4c2e0*/  ULDC.64 UR8, c[0x0][0x228] ;  /* 0x00008a0000087ab9 */ /* 0x000fe40000000a00 */
[----:B------:R-:W-:-:S02]  /*4c2f0*/  @P2 LOP3.LUT R20, R20, 0x20000000, RZ, 0xfc, !PT ;  /* 0x2000000014142812 */ /* 0x000fc400078efcff */
        /* <DEDUP_REMOVED lines=9> */
[----:B-1----:R-:W-:Y:S01]  /*4c390*/  VIADD R57, R57, UR24 ;  /* 0x0000001839397c36 */ /* 0x002fe20008000000 */
[----:B------:R-:W-:Y:S01]  /*4c3a0*/  ISETP.LT.AND P3, PT, R97, UR61, !P0 ;  /* 0x0000003d61007c0c */ /* 0x000fe2000c761270 */
[----:B------:R-:W-:Y:S01]  /*4c3b0*/  ULDC UR24, c[0x0][0x248] ;  /* 0x0000920000187ab9 */ /* 0x000fe20000000800 */
[----:B------:R-:W-:Y:S01]  /*4c3c0*/  ISETP.LT.AND P2, PT, R96, UR10, !P0 ;  /* 0x0000000a60007c0c */ /* 0x000fe2000c741270 */
[----:B------:R-:W-:Y:S01]  /*4c3d0*/  VIADD R56, R252, 0x2e ;  /* 0x0000002efc387836 */ /* 0x000fe20000000000 */
[----:B------:R-:W-:Y:S01]  /*4c3e0*/  ISETP.LT.AND P1, PT, R75, UR5, !P0 ;  /* 0x000000054b007c0c */ /* 0x000fe2000c721270 */
[----:B------:R1:W-:Y:S01]  /*4c3f0*/  STL [R1+0x127c], R57 ;  /* 0x00127c3901007387 */ /* 0x0003e20000100800 */
[----:B------:R-:W-:Y:S01]  /*4c400*/  ULDC UR41, c[0x0][0x228] ;  /* 0x00008a0000297ab9 */ /* 0x000fe20000000800 */
[----:B------:R-:W-:-:S06]  /*4c410*/  ULDC UR61, c[0x0][0x228] ;  /* 0x00008a00003d7ab9 */ /* 0x000fcc0000000800 */
[----:B------:R-:W-:Y:S01]  /*4c420*/  @P3 LOP3.LUT R20, R20, 0x4000000, RZ, 0xfc, !PT ;  /* 0x0400000014143812 */ /* 0x000fe200078efcff */
[----:B------:R-:W-:-:S03]  /*4c430*/  ULDC UR10, c[0x0][0x248] ;  /* 0x00009200000a7ab9 */ /* 0x000fc60000000800 */
        /* <DEDUP_REMOVED lines=23> */
[----:B------:R-:W-:Y:S01]  /*4c5b0*/  ULDC.64 UR24, c[0x0][0x228] ;  /* 0x00008a0000187ab9 */ /* 0x000fe20000000a00 */
        /* <DEDUP_REMOVED lines=25> */
[----:B------:R-:W-:Y:S02]  /*4c750*/  ISETP.LT.AND P2, PT, R96, UR18, !P0 ;  /* 0x0000001260007c0c */ /* 0x000fe4000c741270 */
[----:B------:R-:W-:Y:S01]  /*4c760*/  LOP3.LUT R20, R20, 0xfffbffff, RZ, 0xc0, !PT ;  /* 0xfffbffff14147812 */ /* 0x000fe200078ec0ff */
[----:B------:R1:W-:Y:S01]  /*4c770*/  STL [R1+0x129c], R57 ;  /* 0x00129c3901007387 */ /* 0x0003e20000100800 */
[----:B------:R-:W-:Y:S01]  /*4c780*/  ISETP.LT.AND P1, PT, R75, UR15, !P0 ;  /* 0x0000000f4b007c0c */ /* 0x000fe2000c721270 */
[----:B------:R-:W-:Y:S01]  /*4c790*/  VIADD R56, R252, 0x2c ;  /* 0x0000002cfc387836 */ /* 0x000fe20000000000 */
[----:B------:R-:W-:Y:S01]  /*4c7a0*/  ULDC.64 UR14, c[0x0][0x228] ;  /* 0x00008a00000e7ab9 */ /* 0x000fe20000000a00 */
        /* <DEDUP_REMOVED lines=15> */
[----:B------:R-:W-:Y:S02]  /*4c8a0*/  ISETP.LT.AND P2, PT, R96, UR13, !P0 ;  /* 0x0000000d60007c0c */ /* 0x000fe4000c741270 */
[----:B------:R-:W-:Y:S02]  /*4c8b0*/  LOP3.LUT R20, R20, 0xffffbfff, RZ, 0xc0, !PT ;  /* 0xffffbfff14147812 */ /* 0x000fe400078ec0ff */
[----:B------:R-:W-:-:S07]  /*4c8c0*/  ISETP.LT.AND P1, PT, R75, UR19, !P0 ;  /* 0x000000134b007c0c */ /* 0x000fce000c721270 */
[----:B------:R-:W-:-:S04]  /*4c8d0*/  @P3 LOP3.LUT R20, R20, 0x4000, RZ, 0xfc, !PT ;  /* 0x0000400014143812 */ /* 0x000fc800078efcff */
[----:B------:R-:W-:-:S04]  /*4c8e0*/  LOP3.LUT R20, R20, 0xffffdfff, RZ, 0xc0, !PT ;  /* 0xffffdfff14147812 */ /* 0x000fc800078ec0ff */
[----:B------:R-:W-:Y:S02]  /*4c8f0*/  @P2 LOP3.LUT R20, R20, 0x2000, RZ, 0xfc, !PT ;  /* 0x0000200014142812 */ /* 0x000fe400078efcff */
[----:B------:R-:W-:Y:S01]  /*4c900*/  ISETP.LT.AND P0, PT, R74, UR14, !P0 ;  /* 0x0000000e4a007c0c */ /* 0x000fe2000c701270 */
[----:B------:R-:W-:Y:S01]  /*4c910*/  VIADD R56, R252, 0x2b ;  /* 0x0000002bfc387836 */ /* 0x000fe20000000000 */
[----:B------:R-:W-:Y:S01]  /*4c920*/  LOP3.LUT R20, R20, 0xffffefff, RZ, 0xc0, !PT ;  /* 0xffffefff14147812 */ /* 0x000fe200078ec0ff */
[----:B-1----:R-:W-:Y:S01]  /*4c930*/  VIADD R57, R57, UR4 ;  /* 0x0000000439397c36 */ /* 0x002fe20008000000 */
[----:B------:R-:W-:Y:S01]  /*4c940*/  ULDC UR4, c[0x0][0x248] ;  /* 0x0000920000047ab9 */ /* 0x000fe20000000800 */
[----:B------:R-:W-:Y:S01]  /*4c950*/  ULDC UR14, c[0x0][0x248] ;  /* 0x00009200000e7ab9 */ /* 0x000fe20000000800 */
        /* <DEDUP_REMOVED lines=13> */
[----:B------:R-:W-:Y:S01]  /*4ca30*/  ISETP.LT.AND P1, PT, R75, UR21, !P0 ;  /* 0x000000154b007c0c */ /* 0x000fe2000c721270 */
[----:B------:R-:W-:-:S03]  /*4ca40*/  ULDC UR4, c[0x0][0x228] ;  /* 0x00008a0000047ab9 */ /* 0x000fc60000000800 */
[----:B------:R1:W-:Y:S03]  /*4ca50*/  STL [R1+0x12a8], R57 ;  /* 0x0012a83901007387 */ /* 0x0003e60000100800 */
        /* <DEDUP_REMOVED lines=56> */
[----:B------:R-:W-:Y:S01]  /*4cde0*/  LOP3.LUT R9, R9, 0x7fffffff, RZ, 0xc0, !PT ;  /* 0x7fffffff09097812 */ /* 0x000fe200078ec0ff */
[----:B------:R-:W-:Y:S01]  /*4cdf0*/  ULDC UR23, c[0x0][0x228] ;  /* 0x00008a0000177ab9 */ /* 0x000fe20000000800 */
[----:B------:R-:W-:-:S02]  /*4ce00*/  ULDC UR35, c[0x0][0x228] ;  /* 0x00008a0000237ab9 */ /* 0x000fc40000000800 */
[----:B------:R-:W-:-:S06]  /*4ce10*/  @P3 LOP3.LUT R20, R20, 0x4, RZ, 0xfc, !PT ;  /* 0x0000000414143812 */ /* 0x000fcc00078efcff */
[----:B------:R-:W-:Y:S02]  /*4ce20*/  @P0 LOP3.LUT R19, R19, 0x80000000, RZ, 0xfc, !PT ;  /* 0x8000000013130812 */ /* 0x000fe400078efcff */
[----:B------:R-:W-:Y:S02]  /*4ce30*/  ISETP.GE.AND P0, PT, R56, UR15, PT ;  /* 0x0000000f38007c0c */ /* 0x000fe4000bf06270 */
[----:B------:R-:W-:Y:S01]  /*4ce40*/  LOP3.LUT R20, R20, 0xfffffffd, RZ, 0xc0, !PT ;  /* 0xfffffffd14147812 */ /* 0x000fe200078ec0ff */
[----:B-1----:R-:W-:Y:S01]  /*4ce50*/  VIADD R57, R57, UR14 ;  /* 0x0000000e39397c36 */ /* 0x002fe20008000000 */
[----:B------:R-:W-:Y:S02]  /*4ce60*/  ISETP.LT.AND P3, PT, R97, UR26, !P0 ;  /* 0x0000001a61007c0c */ /* 0x000fe4000c761270 */
[----:B------:R-:W-:Y:S01]  /*4ce70*/  LOP3.LUT R19, R19, 0xbfffffff, RZ, 0xc0, !PT ;  /* 0xbfffffff13137812 */ /* 0x000fe200078ec0ff */
[----:B------:R-:W-:Y:S01]  /*4ce80*/  VIADD R56, R252, 0x27 ;  /* 0x00000027fc387836 */ /* 0x000fe20000000000 */
[----:B------:R-:W-:Y:S01]  /*4ce90*/  @P2 LOP3.LUT R20, R20, 0x2, RZ, 0xfc, !PT ;  /* 0x0000000214142812 */ /* 0x000fe200078efcff */
[----:B------:R1:W-:Y:S01]  /*4cea0*/  STL [R1+0x12c4], R57 ;  /* 0x0012c43901007387 */ /* 0x0003e20000100800 */
[----:B------:R-:W-:Y:S01]  /*4ceb0*/  ISETP.LT.AND P2, PT, R96, UR39, !P0 ;  /* 0x0000002760007c0c */ /* 0x000fe2000c741270 */
[----:B------:R-:W-:Y:S01]  /*4cec0*/  ULDC UR26, c[0x0][0x228] ;  /* 0x00008a00001a7ab9 */ /* 0x000fe20000000800 */
[----:B------:R-:W-:Y:S01]  /*4ced0*/  LOP3.LUT R20, R20, 0xfffffffe, RZ, 0xc0, !PT ;  /* 0xfffffffe14147812 */ /* 0x000fe200078ec0ff */
[----:B------:R-:W-:Y:S01]  /*4cee0*/  ULDC UR14, c[0x0][0x228] ;  /* 0x00008a00000e7ab9 */ /* 0x000fe20000000800 */
[----:B------:R-:W-:Y:S01]  /*4cef0*/  ULDC UR15, c[0x0][0x228] ;  /* 0x00008a00000f7ab9 */ /* 0x000fe20000000800 */
[----:B------:R-:W-:-:S02]  /*4cf00*/  ULDC UR39, c[0x0][0x228] ;  /* 0x00008a0000277ab9 */ /* 0x000fc40000000800 */
[----:B------:R-:W-:Y:S02]  /*4cf10*/  @P3 LOP3.LUT R19, R19, 0x40000000, RZ, 0xfc, !PT ;  /* 0x4000000013133812 */ /* 0x000fe400078efcff */
[----:B------:R-:W-:Y:S01]  /*4cf20*/  @P1 LOP3.LUT R20, R20, 0x1, RZ, 0xfc, !PT ;  /* 0x0000000114141812 */ /* 0x000fe200078efcff */
[----:B-1----:R-:W-:Y:S01]  /*4cf30*/  VIADD R57, R57, UR18 ;  /* 0x0000001239397c36 */ /* 0x002fe20008000000 */
[----:B------:R-:W-:Y:S01]  /*4cf40*/  ISETP.LT.AND P1, PT, R75, UR37, !P0 ;  /* 0x000000254b007c0c */ /* 0x000fe2000c721270 */
[----:B------:R-:W-:Y:S01]  /*4cf50*/  ULDC UR18, c[0x0][0x248] ;  /* 0x0000920000127ab9 */ /* 0x000fe20000000800 */
[----:B------:R-:W-:Y:S01]  /*4cf60*/  LOP3.LUT R19, R19, 0xdfffffff, RZ, 0xc0, !PT ;  /* 0xdfffffff13137812 */ /* 0x000fe200078ec0ff */
[----:B------:R-:W-:Y:S01]  /*4cf70*/  ULDC UR37, c[0x0][0x228] ;  /* 0x00008a0000257ab9 */ /* 0x000fe20000000800 */
        /* <DEDUP_REMOVED lines=20> */
[----:B-1----:R-:W-:Y:S01]  /*4d0c0*/  VIADD R57, R57, UR20 ;  /* 0x0000001439397c36 */ /* 0x002fe20008000000 */
[----:B------:R-:W-:-:S05]  /*4d0d0*/  ULDC UR20, c[0x0][0x248] ;  /* 0x0000920000147ab9 */ /* 0x000fca0000000800 */
        /* <DEDUP_REMOVED lines=19> */
[----:B-1----:R-:W-:Y:S01]  /*4d210*/  VIADD R57, R57, UR22 ;  /* 0x0000001639397c36 */ /* 0x002fe20008000000 */
[----:B------:R-:W-:Y:S01]  /*4d220*/  ISETP.LT.AND P1, PT, R75, UR44, !P0 ;  /* 0x0000002c4b007c0c */ /* 0x000fe2000c721270 */
[----:B------:R-:W-:-:S08]  /*4d230*/  ULDC UR13, c[0x0][0x248] ;  /* 0x00009200000d7ab9 */ /* 0x000fd00000000800 */
[----:B------:R-:W-:Y:S01]  /*4d240*/  @P3 LOP3.LUT R19, R19, 0x400000, RZ, 0xfc, !PT ;  /* 0x0040000013133812 */ /* 0x000fe200078efcff */
[----:B------:R-:W-:Y:S01]  /*4d250*/  ULDC UR45, c[0x0][0x228] ;  /* 0x00008a00002d7ab9 */ /* 0x000fe20000000800 */
[----:B------:R-:W-:Y:S02]  /*4d260*/  ULDC UR22, c[0x0][0x228] ;  /* 0x00008a0000167ab9 */ /* 0x000fe40000000800 */
        /* <DEDUP_REMOVED lines=13> */
[----:B------:R-:W-:Y:S01]  /*4d340*/  VIADD R56, R252, 0x24 ;  /* 0x00000024fc387836 */ /* 0x000fe20000000000 */
[----:B------:R-:W-:Y:S01]  /*4d350*/  ISETP.LT.AND P2, PT, R96, UR47, !P0 ;  /* 0x0000002f60007c0c */ /* 0x000fe2000c741270 */
[----:B------:R-:W-:Y:S01]  /*4d360*/  ULDC UR17, c[0x0][0x248] ;  /* 0x0000920000117ab9 */ /* 0x000fe20000000800 */
[----:B------:R-:W-:Y:S01]  /*4d370*/  ISETP.LT.AND P1, PT, R75, UR46, !P0 ;  /* 0x0000002e4b007c0c */ /* 0x000fe2000c721270 */
[----:B------:R1:W-:Y:S01]  /*4d380*/  STL [R1+0x12dc], R57 ;  /* 0x0012dc3901007387 */ /* 0x0003e20000100800 */
[----:B------:R-:W-:Y:S01]  /*4d390*/  ULDC UR30, c[0x0][0x248] ;  /* 0x00009200001e7ab9 */ /* 0x000fe20000000800 */
[----:B------:R-:W-:Y:S01]  /*4d3a0*/  ULDC UR11, c[0x0][0x228] ;  /* 0x00008a00000b7ab9 */ /* 0x000fe20000000800 */
        /* <DEDUP_REMOVED lines=48> */
[----:B------:R-:W-:Y:S01]  /*4d6b0*/  ULDC.64 UR40, c[0x0][0x228] ;  /* 0x00008a0000287ab9 */ /* 0x000fe20000000a00 */
[----:B------:R-:W-:Y:S01]  /*4d6c0*/  ULDC UR21, c[0x0][0x228] ;  /* 0x00008a0000157ab9 */ /* 0x000fe20000000800 */
[----:B------:R-:W-:Y:S01]  /*4d6d0*/  LOP3.LUT R8, R8, 0x7fffffff, RZ, 0xc0, !PT ;  /* 0x7fffffff08087812 */ /* 0x000fe200078ec0ff */
        /* <DEDUP_REMOVED lines=58> */
[----:B------:R-:W-:Y:S01]  /*4da80*/  ULDC UR28, c[0x0][0x248] ;  /* 0x00009200001c7ab9 */ /* 0x000fe20000000800 */
[----:B------:R-:W-:Y:S01]  /*4da90*/  ISETP.LT.AND P2, PT, R96, UR55, !P0 ;  /* 0x0000003760007c0c */ /* 0x000fe2000c741270 */
[----:B------:R-:W-:Y:S01]  /*4daa0*/  VIADD R56, R252, 0x1f ;  /* 0x0000001ffc387836 */ /* 0x000fe20000000000 */
[----:B------:R-:W-:Y:S01]  /*4dab0*/  LOP3.LUT R19, R19, 0xfffffffe, RZ, 0xc0, !PT ;  /* 0xfffffffe13137812 */ /* 0x000fe200078ec0ff */
[----:B------:R-:W-:-:S02]  /*4dac0*/  ULDC UR53, c[0x0][0x228] ;  /* 0x00008a0000357ab9 */ /* 0x000fc40000000800 */
        /* <DEDUP_REMOVED lines=14> */
[----:B------:R-:W-:Y:S01]  /*4dbb0*/  LOP3.LUT R18, R18, 0xf7ffffff, RZ, 0xc0, !PT ;  /* 0xf7ffffff12127812 */ /* 0x000fe200078ec0ff */
[----:B------:R1:W-:Y:S03]  /*4dbc0*/  STL [R1+0x130c], R57 ;  /* 0x00130c3901007387 */ /* 0x0003e60000100800 */
[----:B------:R-:W-:Y:S02]  /*4dbd0*/  @P0 LOP3.LUT R18, R18, 0x8000000, RZ, 0xfc, !PT ;  /* 0x0800000012120812 */ /* 0x000fe400078efcff */
[----:B------:R-:W-:Y:S01]  /*4dbe0*/  ISETP.GE.AND P0, PT, R56, UR31, PT ;  /* 0x0000001f38007c0c */ /* 0x000fe2000bf06270 */
[----:B-1----:R-:W-:-:S03]  /*4dbf0*/  VIADD R57, R57, UR28 ;  /* 0x0000001c39397c36 */ /* 0x002fc60008000000 */
[----:B------:R-:W-:Y:S01]  /*4dc00*/  ISETP.LT.AND P3, PT, R97, UR53, !P0 ;  /* 0x0000003561007c0c */ /* 0x000fe2000c761270 */
[----:B------:R-:W-:Y:S01]  /*4dc10*/  ULDC UR28, c[0x0][0x248] ;  /* 0x00009200001c7ab9 */ /* 0x000fe20000000800 */
[----:B------:R-:W-:Y:S02]  /*4dc20*/  ISETP.LT.AND P2, PT, R96, UR61, !P0 ;  /* 0x0000003d60007c0c */ /* 0x000fe4000c741270 */
[----:B------:R-:W-:Y:S01]  /*4dc30*/  LOP3.LUT R18, R18, 0xfbffffff, RZ, 0xc0, !PT ;  /* 0xfbffffff12127812 */ /* 0x000fe200078ec0ff */
[----:B------:R1:W-:Y:S01]  /*4dc40*/  STL [R1+0x1314], R57 ;  /* 0x0013143901007387 */ /* 0x0003e20000100800 */
[----:B------:R-:W-:Y:S01]  /*4dc50*/  ISETP.LT.AND P1, PT, R75, UR60, !P0 ;  /* 0x0000003c4b007c0c */ /* 0x000fe2000c721270 */
[----:B------:R-:W-:Y:S01]  /*4dc60*/  VIADD R56, R252, 0x1e ;  /* 0x0000001efc387836 */ /* 0x000fe20000000000 */
[----:B------:R-:W-:Y:S01]  /*4dc70*/  ULDC UR60, c[0x0][0x228] ;  /* 0x00008a00003c7ab9 */ /* 0x000fe20000000800 */
[----:B------:R-:W-:Y:S01]  /*4dc80*/  ULDC UR53, c[0x0][0x228] ;  /* 0x00008a0000357ab9 */ /* 0x000fe20000000800 */
[----:B------:R-:W-:Y:S01]  /*4dc90*/  ULDC UR61, c[0x0][0x228] ;  /* 0x00008a00003d7ab9 */ /* 0x000fe20000000800 */
        /* <DEDUP_REMOVED lines=25> */
[C---:B------:R-:W-:Y:S01]  /*4de30*/  VIADD R56, R252.reuse, 0x1d ;  /* 0x0000001dfc387836 */ /* 0x040fe20000000000 */
[----:B------:R-:W-:Y:S01]  /*4de40*/  ISETP.LT.AND P1, PT, R75, UR58, !P0 ;  /* 0x0000003a4b007c0c */ /* 0x000fe2000c721270 */
[----:B------:R-:W-:Y:S01]  /*4de50*/  ULDC UR52, c[0x0][0x228] ;  /* 0x00008a0000347ab9 */ /* 0x000fe20000000800 */
[C---:B------:R-:W-:Y:S01]  /*4de60*/  VIADD R58, R252.reuse, 0x9 ;  /* 0x00000009fc3a7836 */ /* 0x040fe20000000000 */
[----:B------:R-:W-:Y:S01]  /*4de70*/  LOP3.LUT R3, R3, 0x7fffffff, RZ, 0xc0, !PT ;  /* 0x7fffffff03037812 */ /* 0x000fe200078ec0ff */
[C---:B------:R-:W-:Y:S01]  /*4de80*/  VIADD R59, R252.reuse, 0x8 ;  /* 0x00000008fc3b7836 */ /* 0x040fe20000000000 */
[----:B------:R-:W-:Y:S01]  /*4de90*/  ULDC UR59, c[0x0][0x228] ;  /* 0x00008a00003b7ab9 */ /* 0x000fe20000000800 */
[----:B------:R-:W-:Y:S01]  /*4dea0*/  VIADD R66, R252, 0x7 ;  /* 0x00000007fc427836 */ /* 0x000fe20000000000 */
[----:B------:R-:W-:Y:S01]  /*4deb0*/  @P3 LOP3.LUT R18, R18, 0x400000, RZ, 0xfc, !PT ;  /* 0x0040000012123812 */ /* 0x000fe200078efcff */
[----:B-1----:R-:W-:Y:S01]  /*4dec0*/  VIADD R57, R57, UR30 ;  /* 0x0000001e39397c36 */ /* 0x002fe20008000000 */
[----:B------:R-:W-:Y:S01]  /*4ded0*/  ULDC UR30, c[0x0][0x248] ;  /* 0x00009200001e7ab9 */ /* 0x000fe20000000800 */
[----:B------:R-:W-:Y:S01]  /*4dee0*/  ULDC UR58, c[0x0][0x228] ;  /* 0x00008a00003a7ab9 */ /* 0x000fe20000000800 */
[----:B------:R-:W-:-:S02]  /*4def0*/  LOP3.LUT R18, R18, 0xffdfffff, RZ, 0xc0, !PT ;  /* 0xffdfffff12127812 */ /* 0x000fc400078ec0ff */
        /* <DEDUP_REMOVED lines=29> */
[----:B------:R-:W-:Y:S02]  /*4e0d0*/  ISETP.LT.AND P0, PT, R74, UR40, !P0 ;  /* 0x000000284a007c0c */ /* 0x000fe4000c701270 */
        /* <DEDUP_REMOVED lines=31> */
[----:B-1----:R-:W-:-:S06]  /*4e2d0*/  VIADD R57, R57, UR4 ;  /* 0x0000000439397c36 */ /* 0x002fcc0008000000 */
[----:B------:R-:W-:Y:S01]  /*4e2e0*/  @P3 LOP3.LUT R18, R18, 0x400, RZ, 0xfc, !PT ;  /* 0x0000040012123812 */ /* 0x000fe200078efcff */
[----:B------:R-:W-:Y:S01]  /*4e2f0*/  ULDC UR4, c[0x0][0x248] ;  /* 0x0000920000047ab9 */ /* 0x000fe20000000800 */
[----:B------:R-:W-:Y:S01]  /*4e300*/  ULDC.64 UR8, c[0x0][0x228] ;  /* 0x00008a0000087ab9 */ /* 0x000fe20000000a00 */
[----:B------:R-:W-:Y:S01]  /*4e310*/  VIADD R67, R252, 0x6 ;  /* 0x00000006fc437836 */ /* 0x000fe20000000000 */
[----:B------:R-:W-:Y:S01]  /*4e320*/  LOP3.LUT R18, R18, 0xfffffdff, RZ, 0xc0, !PT ;  /* 0xfffffdff12127812 */ /* 0x000fe200078ec0ff */
[----:B------:R-:W-:-:S03]  /*4e330*/  ULDC UR10, c[0x0][0x228] ;  /* 0x00008a00000a7ab9 */ /* 0x000fc60000000800 */
        /* <DEDUP_REMOVED lines=18> */
[----:B------:R-:W-:-:S07]  /*4e460*/  ULDC UR31, c[0x0][0x248] ;  /* 0x00009200001f7ab9 */ /* 0x000fce0000000800 */
[----:B------:R-:W-:Y:S01]  /*4e470*/  @P3 LOP3.LUT R18, R18, 0x40, RZ, 0xfc, !PT ;  /* 0x0000004012123812 */ /* 0x000fe200078efcff */
[----:B-1----:R-:W-:Y:S01]  /*4e480*/  VIADD R57, R57, UR4 ;  /* 0x0000000439397c36 */ /* 0x002fe20008000000 */
[----:B------:R-:W-:Y:S01]  /*4e490*/  ULDC UR4, c[0x0][0x248] ;  /* 0x0000920000047ab9 */ /* 0x000fe20000000800 */
[----:B------:R-:W-:Y:S01]  /*4e4a0*/  ULDC UR12, c[0x0][0x248] ;  /* 0x00009200000c7ab9 */ /* 0x000fe20000000800 */
[----:B------:R-:W-:Y:S02]  /*4e4b0*/  LOP3.LUT R18, R18, 0xffffffdf, RZ, 0xc0, !PT ;  /* 0xffffffdf12127812 */ /* 0x000fe400078ec0ff */
[----:B------:R1:W-:Y:S02]  /*4e4c0*/  STL [R1+0x13a4], R57 ;  /* 0x0013a43901007387 */ /* 0x0003e40000100800 */
[----:B------:R-:W-:Y:S02]  /*4e4d0*/  @P2 LOP3.LUT R18, R18, 0x20, RZ, 0xfc, !PT ;  /* 0x0000002012122812 */ /* 0x000fe400078efcff */
[----:B------:R-:W-:-:S02]  /*4e4e0*/  ISETP.LT.AND P0, PT, R74, UR8, !P0 ;  /* 0x000000084a007c0c */ /* 0x000fc4000c701270 */
        /* <DEDUP_REMOVED lines=15> */
[----:B------:R-:W-:Y:S01]  /*4e5e0*/  LOP3.LUT R18, R18, 0xfffffffb, RZ, 0xc0, !PT ;  /* 0xfffffffb12127812 */ /* 0x000fe200078ec0ff */
[----:B------:R1:W-:Y:S01]  /*4e5f0*/  STL [R1+0x13cc], R57 ;  /* 0x0013cc3901007387 */ /* 0x0003e20000100800 */
[----:B------:R-:W-:Y:S01]  /*4e600*/  ISETP.LT.AND P2, PT, R96, UR16, !P0 ;  /* 0x0000001060007c0c */ /* 0x000fe2000c741270 */
[----:B------:R-:W-:Y:S01]  /*4e610*/  ULDC.64 UR40, c[0x0][0x228] ;  /* 0x00008a0000287ab9 */ /* 0x000fe20000000a00 */
[----:B------:R-:W-:Y:S01]  /*4e620*/  ISETP.LT.AND P1, PT, R75, UR7, !P0 ;  /* 0x000000074b007c0c */ /* 0x000fe2000c721270 */
        /* <DEDUP_REMOVED lines=43> */
[----:B------:R-:W-:-:S07]  /*4e8e0*/  ULDC UR60, c[0x0][0x228] ;  /* 0x00008a00003c7ab9 */ /* 0x000fce0000000800 */
[----:B------:R-:W-:Y:S01]  /*4e8f0*/  @P3 LOP3.LUT R9, R9, 0x4000000, RZ, 0xfc, !PT ;  /* 0x0400000009093812 */ /* 0x000fe200078efcff */
[----:B------:R1:W-:Y:S01]  /*4e900*/  STL [R1+0x13dc], R57 ;  /* 0x0013dc3901007387 */ /* 0x0003e20000100800 */
[----:B------:R-:W-:Y:S01]  /*4e910*/  VIADD R68, R252, 0x5 ;  /* 0x00000005fc447836 */ /* 0x000fe20000000000 */
[----:B------:R-:W-:Y:S01]  /*4e920*/  ULDC UR20, c[0x0][0x228] ;  /* 0x00008a0000147ab9 */ /* 0x000fe20000000800 */
[----:B------:R-:W-:-:S04]  /*4e930*/  LOP3.LUT R9, R9, 0xfdffffff, RZ, 0xc0, !PT ;  /* 0xfdffffff09097812 */ /* 0x000fc800078ec0ff */
[----:B------:R-:W-:Y:S02]  /*4e940*/  @P2 LOP3.LUT R9, R9, 0x2000000, RZ, 0xfc, !PT ;  /* 0x0200000009092812 */ /* 0x000fe400078efcff */
[----:B------:R-:W-:Y:S01]  /*4e950*/  ISETP.LT.AND P0, PT, R74, UR14, !P0 ;  /* 0x0000000e4a007c0c */ /* 0x000fe2000c701270 */
[----:B-1----:R-:W-:Y:S01]  /*4e960*/  VIADD R57, R57, UR4 ;  /* 0x0000000439397c36 */ /* 0x002fe20008000000 */
[----:B------:R-:W-:Y:S01]  /*4e970*/  LOP3.LUT R9, R9, 0xfeffffff, RZ, 0xc0, !PT ;  /* 0xfeffffff09097812 */ /* 0x000fe200078ec0ff */
[----:B------:R-:W-:Y:S01]  /*4e980*/  ULDC UR4, c[0x0][0x248] ;  /* 0x0000920000047ab9 */ /* 0x000fe20000000800 */
[----:B------:R-:W-:Y:S01]  /*4e990*/  VIADD R69, R252, 0x4 ;  /* 0x00000004fc457836 */ /* 0x000fe20000000000 */
[----:B------:R-:W-:Y:S01]  /*4e9a0*/  ULDC UR14, c[0x0][0x228] ;  /* 0x00008a00000e7ab9 */ /* 0x000fe20000000800 */
        /* <DEDUP_REMOVED lines=11> */
[----:B------:R-:W-:Y:S01]  /*4ea60*/  ULDC.64 UR22, c[0x0][0x228] ;  /* 0x00008a0000167ab9 */ /* 0x000fe20000000a00 */
[----:B------:R-:W-:-:S07]  /*4ea70*/  ULDC UR11, c[0x0][0x228] ;  /* 0x00008a00000b7ab9 */ /* 0x000fce0000000800 */
[----:B------:R-:W-:Y:S01]  /*4ea80*/  @P3 LOP3.LUT R9, R9, 0x400000, RZ, 0xfc, !PT ;  /* 0x0040000009093812 */ /* 0x000fe200078efcff */
[----:B-1----:R-:W-:Y:S01]  /*4ea90*/  VIADD R57, R57, UR4 ;  /* 0x0000000439397c36 */ /* 0x002fe20008000000 */
[----:B------:R-:W-:Y:S01]  /*4eaa0*/  ISETP.LT.AND P0, PT, R74, UR40, !P0 ;  /* 0x000000284a007c0c */ /* 0x000fe2000c701270 */
[----:B------:R-:W-:Y:S01]  /*4eab0*/  ULDC UR4, c[0x0][0x248] ;  /* 0x0000920000047ab9 */ /* 0x000fe20000000800 */
[----:B------:R-:W-:Y:S01]  /*4eac0*/  LOP3.LUT R9, R9, 0xffdfffff, RZ, 0xc0, !PT ;  /* 0xffdfffff09097812 */ /* 0x000fe200078ec0ff */
[----:B------:R-:W-:Y:S01]  /*4ead0*/  VIADD R70, R252, 0x3 ;  /* 0x00000003fc467836 */ /* 0x000fe20000000000 */
        /* <DEDUP_REMOVED lines=14> */
[----:B------:R-:W-:-:S08]  /*4ebc0*/  VIADD R71, R252, 0x2 ;  /* 0x00000002fc477836 */ /* 0x000fd00000000000 */
[----:B------:R-:W-:Y:S01]  /*4ebd0*/  @P3 LOP3.LUT R9, R9, 0x40000, RZ, 0xfc, !PT ;  /* 0x0004000009093812 */ /* 0x000fe200078efcff */
[----:B-1----:R-:W-:Y:S01]  /*4ebe0*/  VIADD R57, R57, UR4 ;  /* 0x0000000439397c36 */ /* 0x002fe20008000000 */
[----:B------:R-:W-:Y:S01]  /*4ebf0*/  ISETP.LT.AND P0, PT, R74, UR8, !P0 ;  /* 0x000000084a007c0c */ /* 0x000fe2000c701270 */
[----:B------:R-:W-:Y:S01]  /*4ec00*/  ULDC UR4, c[0x0][0x248] ;  /* 0x0000920000047ab9 */ /* 0x000fe20000000800 */
[----:B------:R-:W-:Y:S01]  /*4ec10*/  LOP3.LUT R9, R9, 0xfffdffff, RZ, 0xc0, !PT ;  /* 0xfffdffff09097812 */ /* 0x000fe200078ec0ff */
[----:B------:R-:W-:Y:S01]  /*4ec20*/  ULDC UR8, c[0x0][0x228] ;  /* 0x00008a0000087ab9 */ /* 0x000fe20000000800 */
[----:B------:R-:W-:Y:S01]  /*4ec30*/  VIADD R72, R252, 0x1 ;  /* 0x00000001fc487836 */ /* 0x000fe20000000000 */
[----:B------:R-:W-:Y:S01]  /*4ec40*/  LOP3.LUT R0, R0, 0xffffffef, RZ, 0xc0, !PT ;  /* 0xffffffef00007812 */ /* 0x000fe200078ec0ff */
[----:B------:R-:W-:Y:S01]  /*4ec50*/  VIADD R73, R252, 0x82 ;  /* 0x00000082fc497836 */ /* 0x000fe20000000000 */
[----:B------:R-:W-:Y:S01]  /*4ec60*/  @P2 LOP3.LUT R9, R9, 0x20000, RZ, 0xfc, !PT ;  /* 0x0002000009092812 */ /* 0x000fe200078efcff */
[----:B------:R-:W-:-:S03]  /*4ec70*/  ULDC UR35, c[0x0][0x228] ;  /* 0x00008a0000237ab9 */ /* 0x000fc60000000800 */
        /* <DEDUP_REMOVED lines=11> */
[----:B-1----:R-:W-:Y:S01]  /*4ed30*/  VIADD R57, R57, UR4 ;  /* 0x0000000439397c36 */ /* 0x002fe20008000000 */
[----:B------:R-:W-:-:S04]  /*4ed40*/  ULDC UR4, c[0x0][0x248] ;  /* 0x0000920000047ab9 */ /* 0x000fc80000000800 */
[----:B------:R1:W-:Y:S05]  /*4ed50*/  STL [R1+0x13bc], R57 ;  /* 0x0013bc3901007387 */ /* 0x0003ea0000100800 */
        /* <DEDUP_REMOVED lines=49> */
[----:B------:R-:W-:Y:S01]  /*4f070*/  VIADD R56, R252, 0x11 ;  /* 0x00000011fc387836 */ /* 0x000fe20000000000 */
[----:B------:R-:W-:Y:S01]  /*4f080*/  ISETP.LT.AND P2, PT, R96, UR25, !P0 ;  /* 0x0000001960007c0c */ /* 0x000fe2000c741270 */
[----:B------:R-:W-:Y:S01]  /*4f090*/  ULDC.64 UR40, c[0x0][0x228] ;  /* 0x00008a0000287ab9 */ /* 0x000fe20000000a00 */
        /* <DEDUP_REMOVED lines=25> */
[----:B------:R-:W-:Y:S01]  /*4f230*/  ULDC.64 UR26, c[0x0][0x228] ;  /* 0x00008a00001a7ab9 */ /* 0x000fe20000000a00 */
[----:B------:R-:W-:Y:S01]  /*4f240*/  ISETP.LT.AND P1, PT, R75, UR49, !P0 ;  /* 0x000000314b007c0c */ /* 0x000fe2000c721270 */
[----:B------:R-:W-:Y:S01]  /*4f250*/  ULDC UR15, c[0x0][0x228] ;  /* 0x00008a00000f7ab9 */ /* 0x000fe20000000800 */
[----:B------:R-:W-:Y:S01]  /*4f260*/  ISETP.LT.AND P0, PT, R74, UR22, !P0 ;  /* 0x000000164a007c0c */ /* 0x000fe2000c701270 */
[----:B------:R1:W-:Y:S01]  /*4f270*/  STL [R1+0x138c], R57 ;  /* 0x00138c3901007387 */ /* 0x0003e20000100800 */
[----:B------:R-:W-:Y:S01]  /*4f280*/  ULDC UR22, c[0x0][0x248] ;  /* 0x0000920000167ab9 */ /* 0x000fe20000000800 */
        /* <DEDUP_REMOVED lines=116> */
[----:B------:R-:W-:Y:S01]  /*4f9d0*/  ULDC UR61, c[0x0][0x228] ;  /* 0x00008a00003d7ab9 */ /* 0x000fe20000000800 */
[----:B-1----:R-:W-:Y:S01]  /*4f9e0*/  VIADD R57, R57, UR37 ;  /* 0x0000002539397c36 */ /* 0x002fe20008000000 */
[----:B------:R-:W-:-:S02]  /*4f9f0*/  ULDC UR37, c[0x0][0x248] ;  /* 0x0000920000257ab9 */ /* 0x000fc40000000800 */
[----:B------:R-:W-:Y:S02]  /*4fa00*/  @P3 LOP3.LUT R8, R8, 0x4000, RZ, 0xfc, !PT ;  /* 0x0000400008083812 */ /* 0x000fe400078efcff */
[----:B------:R1:W-:Y:S02]  /*4fa10*/  STL [R1+0x1350], R57 ;  /* 0x0013503901007387 */ /* 0x0003e40000100800 */
[----:B------:R-:W-:Y:S01]  /*4fa20*/  LOP3.LUT R8, R8, 0xffffdfff, RZ, 0xc0, !PT ;  /* 0xffffdfff08087812 */ /* 0x000fe200078ec0ff */
[----:B-1----:R-:W-:-:S03]  /*4fa30*/  VIADD R57, R57, UR40 ;  /* 0x0000002839397c36 */ /* 0x002fc60008000000 */
[----:B------:R-:W-:Y:S02]  /*4fa40*/  @P2 LOP3.LUT R8, R8, 0x2000, RZ, 0xfc, !PT ;  /* 0x0000200008082812 */ /* 0x000fe400078efcff */
[----:B------:R1:W-:Y:S02]  /*4fa50*/  STL [R1+0x1348], R57 ;  /* 0x0013483901007387 */ /* 0x0003e40000100800 */
[----:B------:R-:W-:Y:S01]  /*4fa60*/  LOP3.LUT R8, R8, 0xffffefff, RZ, 0xc0, !PT ;  /* 0xffffefff08087812 */ /* 0x000fe200078ec0ff */
[----:B-1----:R-:W-:Y:S01]  /*4fa70*/  VIADD R57, R57, UR22 ;  /* 0x0000001639397c36 */ /* 0x002fe20008000000 */
[----:B------:R-:W-:Y:S02]  /*4fa80*/  ULDC.64 UR22, c[0x0][0x228] ;  /* 0x00008a0000167ab9 */ /* 0x000fe40000000a00 */
[----:B------:R-:W-:Y:S02]  /*4fa90*/  ISETP.LT.AND P0, PT, R74, UR22, !P0 ;  /* 0x000000164a007c0c */ /* 0x000fe4000c701270 */
[----:B------:R-:W-:Y:S01]  /*4faa0*/  @P1 LOP3.LUT R8, R8, 0x1000, RZ, 0xfc, !PT ;  /* 0x0000100008081812 */ /* 0x000fe200078efcff */
[----:B------:R-:W-:Y:S01]  /*4fab0*/  VIADD R98, R57, UR26 ;  /* 0x0000001a39627c36 */ /* 0x000fe20008000000 */
[----:B------:R-:W-:Y:S01]  /*4fac0*/  ULDC.64 UR26, c[0x0][0x228] ;  /* 0x00008a00001a7ab9 */ /* 0x000fe20000000a00 */
[----:B------:R1:W-:Y:S01]  /*4fad0*/  STL [R1+0x1340], R57 ;  /* 0x0013403901007387 */ /* 0x0003e20000100800 */
[----:B------:R-:W-:Y:S01]  /*4fae0*/  LOP3.LUT R8, R8, 0xfffff7ff, RZ, 0xc0, !PT ;  /* 0xfffff7ff08087812 */ /* 0x000fe200078ec0ff */
[----:B------:R-:W-:-:S06]  /*4faf0*/  ULDC UR22, c[0x0][0x228] ;  /* 0x00008a0000167ab9 */ /* 0x000fcc0000000800 */
[----:B------:R-:W-:Y:S02]  /*4fb00*/  @P0 LOP3.LUT R8, R8, 0x800, RZ, 0xfc, !PT ;  /* 0x0000080008080812 */ /* 0x000fe400078efcff */
[----:B------:R-:W-:Y:S01]  /*4fb10*/  ISETP.GE.AND P0, PT, R56, UR41, PT ;  /* 0x0000002938007c0c */ /* 0x000fe2000bf06270 */
[----:B-1----:R-:W-:Y:S01]  /*4fb20*/  VIADD R57, R252, 0xa ;  /* 0x0000000afc397836 */ /* 0x002fe20000000000 */
[----:B------:R-:W-:Y:S01]  /*4fb30*/  LOP3.LUT R8, R8, 0xfffffbff, RZ, 0xc0, !PT ;  /* 0xfffffbff08087812 */ /* 0x000fe200078ec0ff */
[----:B------:R1:W-:Y:S01]  /*4fb40*/  STL [R1+0x133c], R98 ;  /* 0x00133c6201007387 */ /* 0x0003e20000100800 */
[----:B------:R-:W-:Y:S01]  /*4fb50*/  ISETP.LT.AND P3, PT, R97, UR45, !P0 ;  /* 0x0000002d61007c0c */ /* 0x000fe2000c761270 */
[----:B------:R-:W-:Y:S01]  /*4fb60*/  ULDC.64 UR40, c[0x0][0x228] ;  /* 0x00008a0000287ab9 */ /* 0x000fe20000000a00 */
[----:B------:R-:W-:Y:S02]  /*4fb70*/  ISETP.LT.AND P2, PT, R96, UR43, !P0 ;  /* 0x0000002b60007c0c */ /* 0x000fe4000c741270 */
[----:B------:R-:W-:Y:S01]  /*4fb80*/  ISETP.LT.AND P1, PT, R75, UR44, !P0 ;  /* 0x0000002c4b007c0c */ /* 0x000fe2000c721270 */
[----:B------:R-:W-:-:S08]  /*4fb90*/  ULDC.64 UR44, c[0x0][0x228] ;  /* 0x00008a00002c7ab9 */ /* 0x000fd00000000a00 */
[----:B------:R-:W-:-:S04]  /*4fba0*/  @P3 LOP3.LUT R8, R8, 0x400, RZ, 0xfc, !PT ;  /* 0x0000040008083812 */ /* 0x000fc800078efcff */
[----:B------:R-:W-:-:S04]  /*4fbb0*/  LOP3.LUT R8, R8, 0xfffffdff, RZ, 0xc0, !PT ;  /* 0xfffffdff08087812 */ /* 0x000fc800078ec0ff */
[----:B------:R-:W-:Y:S02]  /*4fbc0*/  @P2 LOP3.LUT R8, R8, 0x200, RZ, 0xfc, !PT ;  /* 0x0000020008082812 */ /* 0x000fe400078efcff */
[----:B------:R-:W-:Y:S01]  /*4fbd0*/  ISETP.LT.AND P0, PT, R74, UR26, !P0 ;  /* 0x0000001a4a007c0c */ /* 0x000fe2000c701270 */
[----:B-1----:R-:W-:Y:S01]  /*4fbe0*/  VIADD R98, R98, UR42 ;  /* 0x0000002a62627c36 */ /* 0x002fe20008000000 */
[----:B------:R-:W-:Y:S01]  /*4fbf0*/  LOP3.LUT R8, R8, 0xfffffeff, RZ, 0xc0, !PT ;  /* 0xfffffeff08087812 */ /* 0x000fe200078ec0ff */
[----:B------:R-:W-:Y:S01]  /*4fc00*/  ULDC UR26, c[0x0][0x228] ;  /* 0x00008a00001a7ab9 */ /* 0x000fe20000000800 */
[----:B------:R-:W-:Y:S02]  /*4fc10*/  ULDC.64 UR42, c[0x0][0x228] ;  /* 0x00008a00002a7ab9 */ /* 0x000fe40000000a00 */
[----:B------:R-:W-:-:S04]  /*4fc20*/  @P1 LOP3.LUT R8, R8, 0x100, RZ, 0xfc, !PT ;  /* 0x0000010008081812 */ /* 0x000fc800078efcff */
[----:B------:R-:W-:-:S04]  /*4fc30*/  LOP3.LUT R8, R8, 0xffffff7f, RZ, 0xc0, !PT ;  /* 0xffffff7f08087812 */ /* 0x000fc800078ec0ff */
[----:B------:R-:W-:Y:S02]  /*4fc40*/  @P0 LOP3.LUT R8, R8, 0x80, RZ, 0xfc, !PT ;  /* 0x0000008008080812 */ /* 0x000fe400078efcff */
[----:B------:R-:W-:Y:S01]  /*4fc50*/  ISETP.GE.AND P0, PT, R57, UR29, PT ;  /* 0x0000001d39007c0c */ /* 0x000fe2000bf06270 */
[----:B------:R-:W-:Y:S01]  /*4fc60*/  VIADD R56, R98, UR28 ;  /* 0x0000001c62387c36 */ /* 0x000fe20008000000 */
[----:B------:R-:W-:Y:S01]  /*4fc70*/  STL [R1+0x1338], R98 ;  /* 0x0013386201007387 */ /* 0x000fe20000100800 */
[----:B------:R-:W-:Y:S01]  /*4fc80*/  LOP3.LUT R8, R8, 0xffffffbf, RZ, 0xc0, !PT ;  /* 0xffffffbf08087812 */ /* 0x000fe200078ec0ff */
[----:B------:R-:W-:Y:S01]  /*4fc90*/  ULDC.64 UR28, c[0x0][0x228] ;  /* 0x00008a00001c7ab9 */ /* 0x000fe20000000a00 */
[----:B------:R-:W-:Y:S01]  /*4fca0*/  ISETP.LT.AND P3, PT, R97, UR48, !P0 ;  /* 0x0000003061007c0c */ /* 0x000fe2000c761270 */
[----:B------:R1:W-:Y:S01]  /*4fcb0*/  STL [R1+0x1334], R56 ;  /* 0x0013343801007387 */ /* 0x0003e20000100800 */
[----:B------:R-:W-:Y:S01]  /*4fcc0*/  ISETP.LT.AND P2, PT, R96, UR47, !P0 ;  /* 0x0000002f60007c0c */ /* 0x000fe2000c741270 */
[----:B------:R-:W-:Y:S01]  /*4fcd0*/  ULDC.64 UR48, c[0x0][0x228] ;  /* 0x00008a0000307ab9 */ /* 0x000fe20000000a00 */
[----:B-1----:R-:W-:-:S09]  /*4fce0*/  VIADD R56, R56, UR17 ;  /* 0x0000001138387c36 */ /* 0x002fd20008000000 */
[----:B------:R-:W-:Y:S01]  /*4fcf0*/  @P3 LOP3.LUT R8, R8, 0x40, RZ, 0xfc, !PT ;  /* 0x0000004008083812 */ /* 0x000fe200078efcff */
[----:B------:R1:W-:Y:S01]  /*4fd00*/  STL [R1+0x1330], R56 ;  /* 0x0013303801007387 */ /* 0x0003e20000100800 */
[----:B------:R-:W-:Y:S01]  /*4fd10*/  ISETP.LT.AND P1, PT, R75, UR46, !P0 ;  /* 0x0000002e4b007c0c */ /* 0x000fe2000c721270 */
[----:B------:R-:W-:Y:S01]  /*4fd20*/  ULDC.64 UR46, c[0x0][0x228] ;  /* 0x00008a00002e7ab9 */ /* 0x000fe20000000a00 */
[----:B------:R-:W-:Y:S01]  /*4fd30*/  LOP3.LUT R8, R8, 0xffffffdf, RZ, 0xc0, !PT ;  /* 0xffffffdf08087812 */ /* 0x000fe200078ec0ff */
[----:B-1----:R-:W-:-:S03]  /*4fd40*/  VIADD R56, R56, UR39 ;  /* 0x0000002738387c36 */ /* 0x002fc60008000000 */
[----:B------:R-:W-:Y:S02]  /*4fd50*/  @P2 LOP3.LUT R8, R8, 0x20, RZ, 0xfc, !PT ;  /* 0x0000002008082812 */ /* 0x000fe400078efcff */
[----:B------:R1:W-:Y:S01]  /*4fd60*/  STL [R1+0x132c], R56 ;  /* 0x00132c3801007387 */ /* 0x0003e20000100800 */
[----:B------:R-:W-:Y:S01]  /*4fd70*/  ISETP.LT.AND P0, PT, R74, UR40, !P0 ;  /* 0x000000284a007c0c */ /* 0x000fe2000c701270 */
[----:B------:R-:W-:Y:S01]  /*4fd80*/  ULDC UR40, c[0x0][0x228] ;  /* 0x00008a0000287ab9 */ /* 0x000fe20000000800 */
[----:B------:R-:W-:Y:S01]  /*4fd90*/  LOP3.LUT R8, R8, 0xffffffef, RZ, 0xc0, !PT ;  /* 0xffffffef08087812 */ /* 0x000fe200078ec0ff */
[----:B-1----:R-:W-:-:S05]  /*4fda0*/  VIADD R56, R56, UR37 ;  /* 0x0000002538387c36 */ /* 0x002fca0008000000 */
[----:B------:R1:W-:Y:S01]  /*4fdb0*/  STL [R1+0x1328], R56 ;  /* 0x0013283801007387 */ /* 0x0003e20000100800 */
[----:B------:R-:W-:Y:S01]  /*4fdc0*/  @P1 LOP3.LUT R8, R8, 0x10, RZ, 0xfc, !PT ;  /* 0x0000001008081812 */ /* 0x000fe200078efcff */
[----:B-1----:R-:W-:-:S03]  /*4fdd0*/  VIADD R56, R56, UR19 ;  /* 0x0000001338387c36 */ /* 0x002fc60008000000 */
[----:B------:R-:W-:Y:S02]  /*4fde0*/  LOP3.LUT R8, R8, 0xfffffff7, RZ, 0xc0, !PT ;  /* 0xfffffff708087812 */ /* 0x000fe400078ec0ff */
[----:B------:R1:W-:Y:S02]  /*4fdf0*/  STL [R1+0x1320], R56 ;  /* 0x0013203801007387 */ /* 0x0003e40000100800 */
[----:B------:R-:W-:Y:S01]  /*4fe00*/  @P0 LOP3.LUT R8, R8, 0x8, RZ, 0xfc, !PT ;  /* 0x0000000808080812 */ /* 0x000fe200078efcff */
[----:B-1----:R-:W-:Y:S01]  /*4fe10*/  VIADD R56, R56, UR54 ;  /* 0x0000003638387c36 */ /* 0x002fe20008000000 */
[----:B------:R-:W-:-:S04]  /*4fe20*/  ISETP.GE.AND P0, PT, R58, UR31, PT ;  /* 0x0000001f3a007c0c */ /* 0x000fc8000bf06270 */
[----:B------:R1:W-:Y:S01]  /*4fe30*/  STL [R1+0x131c], R56 ;  /* 0x00131c3801007387 */ /* 0x0003e20000100800 */
[----:B------:R-:W-:Y:S01]  /*4fe40*/  ISETP.LT.AND P3, PT, R97, UR26, !P0 ;  /* 0x0000001a61007c0c */ /* 0x000fe2000c761270 */
[----:B------:R-:W-:Y:S01]  /*4fe50*/  ULDC UR26, c[0x0][0x228] ;  /* 0x00008a00001a7ab9 */ /* 0x000fe20000000800 */
[----:B-1----:R-:W-:-:S04]  /*4fe60*/  VIADD R56, R56, UR53 ;  /* 0x0000003538387c36 */ /* 0x002fc80008000000 */
[----:B------:R-:W-:Y:S01]  /*4fe70*/  VIADD R57, R56, UR52 ;  /* 0x0000003438397c36 */ /* 0x000fe20008000000 */
[----:B------:R1:W-:Y:S01]  /*4fe80*/  STL [R1+0x1310], R56 ;  /* 0x0013103801007387 */ /* 0x0003e20000100800 */
[----:B------:R-:W-:Y:S01]  /*4fe90*/  ISETP.LT.AND P2, PT, R96, UR61, !P0 ;  /* 0x0000003d60007c0c */ /* 0x000fe2000c741270 */
[----:B------:R-:W-:Y:S02]  /*4fea0*/  ULDC UR61, c[0x0][0x228] ;  /* 0x00008a00003d7ab9 */ /* 0x000fe40000000800 */
[----:B-1----:R-:W2:Y:S01]  /*4feb0*/  LDL.LU R56, [R1+0x1c84] ;  /* 0x001c840001387983 */ /* 0x002ea20000300800 */
[----:B------:R-:W-:Y:S02]  /*4fec0*/  LOP3.LUT R8, R8, 0xfffffffb, RZ, 0xc0, !PT ;  /* 0xfffffffb08087812 */ /* 0x000fe400078ec0ff */
[----:B------:R-:W-:Y:S01]  /*4fed0*/  ISETP.LT.AND P1, PT, R75, UR30, !P0 ;  /* 0x0000001e4b007c0c */ /* 0x000fe2000c721270 */
[----:B------:R-:W-:Y:S01]  /*4fee0*/  ULDC.64 UR30, c[0x0][0x228] ;  /* 0x00008a00001e7ab9 */ /* 0x000fe20000000a00 */
[----:B------:R-:W-:Y:S01]  /*4fef0*/  ISETP.LT.AND P0, PT, R74, UR44, !P0 ;  /* 0x0000002c4a007c0c */ /* 0x000fe2000c701270 */
[----:B------:R-:W-:Y:S01]  /*4ff00*/  ULDC UR44, c[0x0][0x228] ;  /* 0x00008a00002c7ab9 */ /* 0x000fe20000000800 */
[----:B------:R-:W-:-:S04]  /*4ff10*/  @P3 LOP3.LUT R8, R8, 0x4, RZ, 0xfc, !PT ;  /* 0x0000000408083812 */ /* 0x000fc800078efcff */
[----:B------:R-:W-:-:S04]  /*4ff20*/  LOP3.LUT R8, R8, 0xfffffffd, RZ, 0xc0, !PT ;  /* 0xfffffffd08087812 */ /* 0x000fc800078ec0ff */
[----:B------:R-:W-:-:S03]  /*4ff30*/  @P2 LOP3.LUT R8, R8, 0x2, RZ, 0xfc, !PT ;  /* 0x0000000208082812 */ /* 0x000fc600078efcff */
[----:B------:R-:W-:Y:S02]  /*4ff40*/  @P0 LOP3.LUT R3, R3, 0x80000000, RZ, 0xfc, !PT ;  /* 0x8000000003030812 */ /* 0x000fe400078efcff */
[----:B------:R-:W-:Y:S02]  /*4ff50*/  LOP3.LUT R8, R8, 0xfffffffe, RZ, 0xc0, !PT ;  /* 0xfffffffe08087812 */ /* 0x000fe400078ec0ff */
[----:B------:R-:W-:Y:S02]  /*4ff60*/  ISETP.GE.AND P0, PT, R59, UR23, PT ;  /* 0x000000173b007c0c */ /* 0x000fe4000bf06270 */
[----:B------:R-:W-:Y:S02]  /*4ff70*/  @P1 LOP3.LUT R8, R8, 0x1, RZ, 0xfc, !PT ;  /* 0x0000000108081812 */ /* 0x000fe400078efcff */
[----:B------:R-:W-:Y:S02]  /*4ff80*/  ISETP.LT.AND P1, PT, R97, UR44, !P0 ;  /* 0x0000002c61007c0c */ /* 0x000fe4000c721270 */
[----:B------:R-:W-:-:S02]  /*4ff90*/  ISETP.LT.AND P3, PT, R96, UR40, !P0 ;  /* 0x0000002860007c0c */ /* 0x000fc4000c761270 */
[----:B------:R-:W-:Y:S02]  /*4ffa0*/  LOP3.LUT R3, R3, 0xbfffffff, RZ, 0xc0, !PT ;  /* 0xbfffffff03037812 */ /* 0x000fe400078ec0ff */
[----:B------:R-:W-:-:S07]  /*4ffb0*/  ISETP.LT.AND P2, PT, R75, UR26, !P0 ;  /* 0x0000001a4b007c0c */ /* 0x000fce000c741270 */
[----:B------:R-:W-:-:S04]  /*4ffc0*/  @P1 LOP3.LUT R3, R3, 0x40000000, RZ, 0xfc, !PT ;  /* 0x4000000003031812 */ /* 0x000fc800078efcff */
[----:B------:R-:W-:-:S04]  /*4ffd0*/  LOP3.LUT R3, R3, 0xdfffffff, RZ, 0xc0, !PT ;  /* 0xdfffffff03037812 */ /* 0x000fc800078ec0ff */
[----:B------:R-:W-:Y:S02]  /*4ffe0*/  @P3 LOP3.LUT R3, R3, 0x20000000, RZ, 0xfc, !PT ;  /* 0x2000000003033812 */ /* 0x000fe400078efcff */
[----:B------:R-:W-:Y:S02]  /*4fff0*/  ISETP.LT.AND P1, PT, R74, UR61, !P0 ;  /* 0x0000003d4a007c0c */ /* 0x000fe4000c721270 */
[----:B------:R-:W-:-:S04]  /*50000*/  LOP3.LUT R3, R3, 0xefffffff, RZ, 0xc0, !PT ;  /* 0xefffffff03037812 */ /* 0x000fc800078ec0ff */
[----:B------:R-:W-:Y:S02]  /*50010*/  @P2 LOP3.LUT R3, R3, 0x10000000, RZ, 0xfc, !PT ;  /* 0x1000000003032812 */ /* 0x000fe400078efcff */
[----:B------:R-:W-:Y:S02]  /*50020*/  ISETP.GE.AND P0, PT, R66, UR27, PT ;  /* 0x0000001b42007c0c */ /* 0x000fe4000bf06270 */
[----:B------:R-:W-:-:S04]  /*50030*/  LOP3.LUT R3, R3, 0xf7ffffff, RZ, 0xc0, !PT ;  /* 0xf7ffffff03037812 */ /* 0x000fc800078ec0ff */
[----:B------:R-:W-:Y:S02]  /*50040*/  @P1 LOP3.LUT R3, R3, 0x8000000, RZ, 0xfc, !PT ;  /* 0x0800000003031812 */ /* 0x000fe400078efcff */
[----:B------:R-:W-:Y:S02]  /*50050*/  ISETP.LT.AND P1, PT, R97, UR42, !P0 ;  /* 0x0000002a61007c0c */ /* 0x000fe4000c721270 */
[----:B------:R-:W-:Y:S02]  /*50060*/  ISETP.LT.AND P3, PT, R96, UR60, !P0 ;  /* 0x0000003c60007c0c */ /* 0x000fe4000c761270 */
        /* <DEDUP_REMOVED lines=58> */
[----:B------:R-:W-:Y:S02]  /*50410*/  LOP3.LUT R3, R3, 0xfffffdff, RZ, 0xc0, !PT ;  /* 0xfffffdff03037812 */ /* 0x000fe400078ec0ff */
[----:B------:R-:W-:Y:S02]  /*50420*/  ISETP.GE.AND P0, PT, R71, UR47, PT ;  /* 0x0000002f47007c0c */ /* 0x000fe4000bf06270 */
[----:B------:R-:W-:Y:S02]  /*50430*/  @P2 LOP3.LUT R3, R3, 0x200, RZ, 0xfc, !PT ;  /* 0x0000020003032812 */ /* 0x000fe400078efcff */
[----:B------:R-:W-:-:S02]  /*50440*/  ISETP.LT.AND P3, PT, R97, UR15, !P0 ;  /* 0x0000000f61007c0c */ /* 0x000fc4000c761270 */
[----:B------:R-:W-:-:S04]  /*50450*/  LOP3.LUT R3, R3, 0xfffffeff, RZ, 0xc0, !PT ;  /* 0xfffffeff03037812 */ /* 0x000fc800078ec0ff */
[----:B------:R-:W-:Y:S02]  /*50460*/  @P1 LOP3.LUT R3, R3, 0x100, RZ, 0xfc, !PT ;  /* 0x0000010003031812 */ /* 0x000fe400078efcff */
[----:B------:R-:W-:Y:S02]  /*50470*/  ISETP.LT.AND P2, PT, R96, UR24, !P0 ;  /* 0x0000001860007c0c */ /* 0x000fe4000c741270 */
        /* <DEDUP_REMOVED lines=11> */
[----:B------:R-:W-:Y:S01]  /*50530*/  ISETP.LT.AND P0, PT, R96, UR25, !P2 ;  /* 0x0000001960007c0c */ /* 0x000fe2000d701270 */
[----:B------:R1:W-:Y:S01]  /*50540*/  STL [R1+0x1308], R57 ;  /* 0x0013083901007387 */ /* 0x0003e20000100800 */
[----:B------:R-:W-:Y:S01]  /*50550*/  ISETP.LT.AND P1, PT, R97, UR9, !P2 ;  /* 0x0000000961007c0c */ /* 0x000fe2000d721270 */
[----:B-1----:R-:W-:Y:S01]  /*50560*/  VIADD R57, R57, UR51 ;  /* 0x0000003339397c36 */ /* 0x002fe20008000000 */
[----:B--2---:R-:W-:-:S04]  /*50570*/  ISETP.GE.AND P6, PT, R73, R56, PT ;  /* 0x000000384900720c */ /* 0x004fc80003fc6270 */
[----:B------:R1:W-:Y:S05]  /*50580*/  STL [R1+0x1304], R57 ;  /* 0x0013043901007387 */ /* 0x0003ea0000100800 */
[----:B------:R-:W-:Y:S02]  /*50590*/  @P0 LOP3.LUT R0, R0, 0x10, RZ, 0xfc, !PT ;  /* 0x0000001000000812 */ /* 0x000fe400078efcff */
[----:B------:R-:W-:Y:S02]  /*505a0*/  ISETP.LT.AND P0, PT, R75, UR36, !P6 ;  /* 0x000000244b007c0c */ /* 0x000fe4000f701270 */
[----:B------:R-:W-:Y:S01]  /*505b0*/  LOP3.LUT R3, R3, 0xfffffffe, RZ, 0xc0, !PT ;  /* 0xfffffffe03037812 */ /* 0x000fe200078ec0ff */
[----:B-1----:R-:W-:-:S03]  /*505c0*/  VIADD R57, R57, UR50 ;  /* 0x0000003239397c36 */ /* 0x002fc60008000000 */
[----:B------:R-:W-:Y:S02]  /*505d0*/  @P1 LOP3.LUT R3, R3, 0x1, RZ, 0xfc, !PT ;  /* 0x0000000103031812 */ /* 0x000fe400078efcff */
[----:B------:R1:W-:Y:S02]  /*505e0*/  STL [R1+0x1300], R57 ;  /* 0x0013003901007387 */ /* 0x0003e40000100800 */
[----:B------:R-:W-:Y:S01]  /*505f0*/  LOP3.LUT R3, R3, 0xfffffffb, RZ, 0xc0, !PT ;  /* 0xfffffffb03037812 */ /* 0x000fe200078ec0ff */
[----:B-1----:R-:W-:-:S05]  /*50600*/  VIADD R57, R57, UR55 ;  /* 0x0000003739397c36 */ /* 0x002fca0008000000 */
[----:B------:R1:W-:Y:S01]  /*50610*/  STL [R1+0x13e4], R57 ;  /* 0x0013e43901007387 */ /* 0x0003e20000100800 */
[----:B------:R-:W-:Y:S02]  /*50620*/  @P0 LOP3.LUT R3, R3, 0x4, RZ, 0xfc, !PT ;  /* 0x0000000403030812 */ /* 0x000fe400078efcff */
[----:B------:R-:W-:Y:S02]  /*50630*/  ISETP.LT.AND P0, PT, R74, UR34, !P6 ;  /* 0x000000224a007c0c */ /* 0x000fe4000f701270 */
[----:B------:R-:W-:Y:S02]  /*50640*/  ISETP.GE.AND P5, PT, R252, UR31, PT ;  /* 0x0000001ffc007c0c */ /* 0x000fe4000bfa6270 */
[----:B------:R-:W-:Y:S02]  /*50650*/  LOP3.LUT R3, R3, 0xfffffffd, RZ, 0xc0, !PT ;  /* 0xfffffffd03037812 */ /* 0x000fe400078ec0ff */
[----:B------:R-:W-:Y:S02]  /*50660*/  ISETP.LT.AND P1, PT, R75, UR35, !P2 ;  /* 0x000000234b007c0c */ /* 0x000fe4000d721270 */
[----:B------:R-:W-:-:S02]  /*50670*/  ISETP.LT.AND P3, PT, R97, UR56, !P5 ;  /* 0x0000003861007c0c */ /* 0x000fc4000ef61270 */
[----:B------:R-:W-:Y:S02]  /*50680*/  ISETP.LT.AND P4, PT, R96, UR57, !P5 ;  /* 0x0000003960007c0c */ /* 0x000fe4000ef81270 */
[----:B------:R-:W-:Y:S02]  /*50690*/  ISETP.LT.AND P2, PT, R74, UR13, !P2 ;  /* 0x0000000d4a007c0c */ /* 0x000fe4000d741270 */
[----:B------:R-:W-:Y:S02]  /*506a0*/  @P0 LOP3.LUT R3, R3, 0x2, RZ, 0xfc, !PT ;  /* 0x0000000203030812 */ /* 0x000fe400078efcff */
[----:B------:R-:W-:Y:S02]  /*506b0*/  ISETP.LT.AND P5, PT, R75, UR22, !P5 ;  /* 0x000000164b007c0c */ /* 0x000fe4000efa1270 */
[C---:B------:R-:W-:Y:S01]  /*506c0*/  LOP3.LUT P0, RZ, R0.reuse, 0x10, RZ, 0xc0, !PT ;  /* 0x0000001000ff7812 */ /* 0x040fe2000780c0ff */
[----:B------:R-:W2:Y:S01]  /*506d0*/  LDL.LU R66, [R1+0xde4] ;  /* 0x000de40001427983 */ /* 0x000ea20000300800 */
[----:B------:R-:W-:Y:S01]  /*506e0*/  LOP3.LUT R0, R0, 0xfbffffff, RZ, 0xc0, !PT ;  /* 0xfbffffff00007812 */ /* 0x000fe200078ec0ff */
[----:B------:R-:W-:Y:S01]  /*506f0*/  ULDC UR6, c[0x0][0x248] ;  /* 0x0000920000067ab9 */ /* 0x000fe20000000800 */
[----:B------:R-:W-:Y:S01]  /*50700*/  ULDC UR5, c[0x0][0x248] ;  /* 0x0000920000057ab9 */ /* 0x000fe20000000800 */
[----:B------:R-:W-:Y:S08]  /*50710*/  STSM.16.M88.4 [R124+0x200], R52 ;  /* 0x000200347c007844 */ /* 0x000ff00000000200 */
[----:B------:R-:W-:Y:S01]  /*50720*/  @P0 LOP3.LUT R0, R0, 0x4000000, RZ, 0xfc, !PT ;  /* 0x0400000000000812 */ /* 0x000fe200078efcff */
[----:B------:R-:W-:Y:S01]  /*50730*/  ULDC UR4, c[0x0][0x248] ;  /* 0x0000920000047ab9 */ /* 0x000fe20000000800 */
[----:B------:R-:W-:Y:S01]  /*50740*/  BAR.SYNC.DEFER_BLOCKING 0x0 ;  /* 0x0000000000007b1d */ /* 0x000fe20000010000 */
[----:B------:R-:W-:-:S02]  /*50750*/  LOP3.LUT P0, RZ, R2, 0x8, RZ, 0xc0, !PT ;  /* 0x0000000802ff7812 */ /* 0x000fc4000780c0ff */
[----:B------:R-:W-:-:S04]  /*50760*/  LOP3.LUT R2, R2, 0xffffffef, RZ, 0xc0, !PT ;  /* 0xffffffef02027812 */ /* 0x000fc800078ec0ff */
[----:B------:R-:W-:Y:S01]  /*50770*/  @P6 LOP3.LUT R2, R2, 0x10, RZ, 0xfc, !PT ;  /* 0x0000001002026812 */ /* 0x000fe200078efcff */
[----:B------:R-:W2:Y:S01]  /*50780*/  LDL.LU R67, [R1+0xdec] ;  /* 0x000dec0001437983 */ /* 0x000ea20000300800 */
[----:B------:R-:W-:-:S03]  /*50790*/  LOP3.LUT P6, RZ, R3, 0x8, RZ, 0xc0, !PT ;  /* 0x0000000803ff7812 */ /* 0x000fc600078cc0ff */
[----:B------:R-:W3:Y:S04]  /*507a0*/  LDL.LU R56, [R1+0x8b4] ;  /* 0x0008b40001387983 */ /* 0x000ee80000300800 */
[----:B-1----:R-:W3:Y:S04]  /*507b0*/  LDL.LU R57, [R1+0x8bc] ;  /* 0x0008bc0001397983 */ /* 0x002ee80000300800 */
[----:B------:R-:W3:Y:S04]  /*507c0*/  LDL.LU R58, [R1+0xd24] ;  /* 0x000d2400013a7983 */ /* 0x000ee80000300800 */
[----:B------:R-:W3:Y:S04]  /*507d0*/  LDL.LU R59, [R1+0xd2c] ;  /* 0x000d2c00013b7983 */ /* 0x000ee80000300800 */
[----:B------:R-:W1:Y:S04]  /*507e0*/  LDS.128 R68, [R125] ;  /* 0x000000007d447984 */ /* 0x000e680000000c00 */
[----:B------:R-:W4:Y:S01]  /*507f0*/  LDS.128 R52, [R125+0x400] ;  /* 0x000400007d347984 */ /* 0x000f220000000c00 */
[----:B------:R-:W-:Y:S06]  /*50800*/  BAR.SYNC.DEFER_BLOCKING 0x0 ;  /* 0x0000000000007b1d */ /* 0x000fec0000010000 */
[----:B-1----:R-:W-:Y:S04]  /*50810*/  STL.64 [R1+0x270], R68 ;  /* 0x0002704401007387 */ /* 0x002fe80000100a00 */
[----:B------:R-:W-:Y:S04]  /*50820*/  STL.64 [R1+0x278], R70 ;  /* 0x0002784601007387 */ /* 0x000fe80000100a00 */
[----:B----4-:R1:W-:Y:S04]  /*50830*/  STL.64 [R1+0x7e0], R52 ;  /* 0x0007e03401007387 */ /* 0x0103e80000100a00 */
[----:B------:R4:W-:Y:S04]  /*50840*/  STL.64 [R1+0x7e8], R54 ;  /* 0x0007e83601007387 */ /* 0x0009e80000100a00 */
[----:B-1----:R-:W3:Y:S04]  /*50850*/  LDL.LU R52, [R1+0xc20] ;  /* 0x000c200001347983 */ /* 0x002ee80000300800 */
[----:B------:R-:W3:Y:S04]  /*50860*/  LDL.LU R53, [R1+0xc28] ;  /* 0x000c280001357983 */ /* 0x000ee80000300800 */
[----:B----4-:R-:W4:Y:S04]  /*50870*/  LDL.LU R54, [R1+0x670] ;  /* 0x0006700001367983 */ /* 0x010f280000300800 */
[----:B------:R-:W4:Y:S04]  /*50880*/  LDL.LU R55, [R1+0x678] ;  /* 0x0006780001377983 */ /* 0x000f280000300800 */
[----:B--2---:R-:W-:Y:S04]  /*50890*/  STSM.16.M88.4 [R124], R64 ;  /* 0x000000407c007844 */ /* 0x004fe80000000200 */
[----:B---3--:R1:W-:Y:S01]  /*508a0*/  STSM.16.M88.4 [R124+0x200], R56 ;  /* 0x000200387c007844 */ /* 0x0083e20000000200 */
        /* <DEDUP_REMOVED lines=12> */
[----:B------:R3:W-:Y:S04]  /*50970*/  STL.64 [R1+0x588], R66 ;  /* 0x0005884201007387 */ /* 0x0007e80000100a00 */
[----:B-1----:R-:W4:Y:S04]  /*50980*/  LDL.LU R52, [R1+0x410] ;  /* 0x0004100001347983 */ /* 0x002f280000300800 */
[----:B------:R-:W4:Y:S04]  /*50990*/  LDL.LU R53, [R1+0x418] ;  /* 0x0004180001357983 */ /* 0x000f280000300800 */
[----:B------:R-:W4:Y:S04]  /*509a0*/  LDL.LU R54, [R1+0x1f0] ;  /* 0x0001f00001367983 */ /* 0x000f280000300800 */
[----:B------:R-:W4:Y:S04]  /*509b0*/  LDL.LU R55, [R1+0x1f8] ;  /* 0x0001f80001377983 */ /* 0x000f280000300800 */
[----:B------:R-:W4:Y:S04]  /*509c0*/  LDL.LU R64, [R1+0x60] ;  /* 0x0000600001407983 */ /* 0x000f280000300800 */
[----:B------:R-:W4:Y:S01]  /*509d0*/  LDL.LU R65, [R1+0x68] ;  /* 0x0000680001417983 */ /* 0x000f220000300800 */
[----:B---3--:R-:W-:-:S02]  /*509e0*/  IMAD.MOV.U32 R66, RZ, RZ, R4 ;  /* 0x000000ffff427224 */ /* 0x008fc400078e0004 */
[----:B------:R-:W-:Y:S01]  /*509f0*/  IMAD.MOV.U32 R67, RZ, RZ, R6 ;  /* 0x000000ffff437224 */ /* 0x000fe200078e0006 */
[----:B--2---:R-:W-:Y:S01]  /*50a00*/  STSM.16.M88.4 [R124+0x200], R56 ;  /* 0x000200387c007844 */ /* 0x004fe20000000200 */
[----:B------:R-:W-:Y:S06]  /*50a10*/  BAR.SYNC.DEFER_BLOCKING 0x0 ;  /* 0x0000000000007b1d */ /* 0x000fec0000010000 */
[----:B------:R-:W1:Y:S04]  /*50a20*/  LDS.128 R68, [R125] ;  /* 0x000000007d447984 */ /* 0x000e680000000c00 */
[----:B------:R-:W2:Y:S01]  /*50a30*/  LDS.128 R56, [R125+0x400] ;  /* 0x000400007d387984 */ /* 0x000ea20000000c00 */
[----:B------:R-:W-:Y:S06]  /*50a40*/  BAR.SYNC.DEFER_BLOCKING 0x0 ;  /* 0x0000000000007b1d */ /* 0x000fec0000010000 */
[----:B-1----:R-:W-:Y:S04]  /*50a50*/  STL.64 [R1+0xd20], R68 ;  /* 0x000d204401007387 */ /* 0x002fe80000100a00 */
[----:B------:R-:W-:Y:S04]  /*50a60*/  STL.64 [R1+0xd28], R70 ;  /* 0x000d284601007387 */ /* 0x000fe80000100a00 */
[----:B--2---:R-:W-:Y:S04]  /*50a70*/  STL.64 [R1+0xf70], R56 ;  /* 0x000f703801007387 */ /* 0x004fe80000100a00 */
[----:B------:R-:W-:Y:S04]  /*50a80*/  STL.64 [R1+0xf78], R58 ;  /* 0x000f783a01007387 */ /* 0x000fe80000100a00 */
[----:B----4-:R-:W-:Y:S04]  /*50a90*/  STSM.16.M88.4 [R124], R52 ;  /* 0x000000347c007844 */ /* 0x010fe80000000200 */
[----:B------:R1:W-:Y:S01]  /*50aa0*/  STSM.16.M88.4 [R124+0x200], R64 ;  /* 0x000200407c007844 */ /* 0x0003e20000000200 */
[----:B------:R-:W-:Y:S06]  /*50ab0*/  BAR.SYNC.DEFER_BLOCKING 0x0 ;  /* 0x0000000000007b1d */ /* 0x000fec0000010000 */
[----:B-1----:R-:W2:Y:S04]  /*50ac0*/  LDL.LU R64, [R1+0x2b0] ;  /* 0x0002b00001407983 */ /* 0x002ea80000300800 */
[----:B------:R-:W2:Y:S04]  /*50ad0*/  LDL.LU R65, [R1+0x2b8] ;  /* 0x0002b80001417983 */ /* 0x000ea80000300800 */
[----:B------:R-:W2:Y:S04]  /*50ae0*/  LDL.LU R66, [R1+0xe40] ;  /* 0x000e400001427983 */ /* 0x000ea80000300800 */
[----:B------:R-:W2:Y:S04]  /*50af0*/  LDL.LU R67, [R1+0xe48] ;  /* 0x000e480001437983 */ /* 0x000ea80000300800 */
[----:B------:R-:W1:Y:S04]  /*50b00*/  LDS.128 R68, [R125] ;  /* 0x000000007d447984 */ /* 0x000e680000000c00 */
[----:B------:R-:W3:Y:S04]  /*50b10*/  LDS.128 R52, [R125+0x400] ;  /* 0x000400007d347984 */ /* 0x000ee80000000c00 */
[----:B-1----:R-:W-:Y:S04]  /*50b20*/  STL.64 [R1+0x8b0], R68 ;  /* 0x0008b04401007387 */ /* 0x002fe80000100a00 */
[----:B------:R-:W-:Y:S04]  /*50b30*/  STL.64 [R1+0x8b8], R70 ;  /* 0x0008b84601007387 */ /* 0x000fe80000100a00 */
[----:B---3--:R1:W-:Y:S04]  /*50b40*/  STL.64 [R1+0xf50], R52 ;  /* 0x000f503401007387 */ /* 0x0083e80000100a00 */
[----:B------:R3:W-:Y:S01]  /*50b50*/  STL.64 [R1+0xf58], R54 ;  /* 0x000f583601007387 */ /* 0x0007e20000100a00 */
[----:B------:R-:W-:Y:S06]  /*50b60*/  BAR.SYNC.DEFER_BLOCKING 0x0 ;  /* 0x0000000000007b1d */ /* 0x000fec0000010000 */
[----:B-1----:R-:W4:Y:S04]  /*50b70*/  LDL.LU R52, [R1+0x5a0] ;  /* 0x0005a00001347983 */ /* 0x002f280000300800 */
[----:B------:R-:W4:Y:S04]  /*50b80*/  LDL.LU R53, [R1+0x5a8] ;  /* 0x0005a80001357983 */ /* 0x000f280000300800 */
[----:B---3--:R-:W4:Y:S04]  /*50b90*/  LDL.LU R54, [R1+0xdd0] ;  /* 0x000dd00001367983 */ /* 0x008f280000300800 */
[----:B------:R-:W4:Y:S01]  /*50ba0*/  LDL.LU R55, [R1+0xdd8] ;  /* 0x000dd80001377983 */ /* 0x000f220000300800 */
[----:B------:R-:W-:-:S02]  /*50bb0*/  IMAD.MOV.U32 R56, RZ, RZ, R76 ;  /* 0x000000ffff387224 */ /* 0x000fc400078e004c */
[----:B------:R-:W-:Y:S02]  /*50bc0*/  IMAD.MOV.U32 R57, RZ, RZ, R78 ;  /* 0x000000ffff397224 */ /* 0x000fe400078e004e */
[----:B------:R-:W-:Y:S02]  /*50bd0*/  IMAD.MOV.U32 R58, RZ, RZ, R200 ;  /* 0x000000ffff3a7224 */ /* 0x000fe400078e00c8 */
[----:B------:R-:W-:-:S05]  /*50be0*/  IMAD.MOV.U32 R59, RZ, RZ, R202 ;  /* 0x000000ffff3b7224 */ /* 0x000fca00078e00ca */
[----:B------:R-:W-:Y:S04]  /*50bf0*/  STSM.16.M88.4 [R124], R56 ;  /* 0x000000387c007844 */ /* 0x000fe80000000200 */
        /* <DEDUP_REMOVED lines=11> */
[----:B---3--:R1:W-:Y:S04]  /*50cb0*/  STL.64 [R1+0xf60], R56 ;  /* 0x000f603801007387 */ /* 0x0083e80000100a00 */
[----:B------:R3:W-:Y:S04]  /*50cc0*/  STL.64 [R1+0xf68], R58 ;  /* 0x000f683a01007387 */ /* 0x0007e80000100a00 */
[----:B----4-:R4:W-:Y:S04]  /*50cd0*/  STSM.16.M88.4 [R124], R52 ;  /* 0x000000347c007844 */ /* 0x0109e80000000200 */
[----:B-1----:R-:W2:Y:S04]  /*50ce0*/  LDL.LU R56, [R1+0xc24] ;  /* 0x000c240001387983 */ /* 0x002ea80000300800 */
[----:B------:R-:W2:Y:S04]  /*50cf0*/  LDL.LU R57, [R1+0xc2c] ;  /* 0x000c2c0001397983 */ /* 0x000ea80000300800 */
[----:B---3--:R-:W3:Y:S04]  /*50d00*/  LDL.LU R58, [R1+0x674] ;  /* 0x00067400013a7983 */ /* 0x008ee80000300800 */
[----:B------:R-:W3:Y:S04]  /*50d10*/  LDL.LU R59, [R1+0x67c] ;  /* 0x00067c00013b7983 */ /* 0x000ee80000300800 */
[----:B----4-:R-:W4:Y:S04]  /*50d20*/  LDL.LU R52, [R1+0xbf4] ;  /* 0x000bf40001347983 */ /* 0x010f280000300800 */
[----:B------:R-:W4:Y:S04]  /*50d30*/  LDL.LU R53, [R1+0xbfc] ;  /* 0x000bfc0001357983 */ /* 0x000f280000300800 */
[----:B------:R-:W4:Y:S04]  /*50d40*/  LDL.LU R54, [R1+0x534] ;  /* 0x0005340001367983 */ /* 0x000f280000300800 */
[----:B------:R-:W4:Y:S04]  /*50d50*/  LDL.LU R55, [R1+0x53c] ;  /* 0x00053c0001377983 */ /* 0x000f280000300800 */
        /* <DEDUP_REMOVED lines=8> */
[----:B---3--:R1:W-:Y:S04]  /*50de0*/  STSM.16.M88.4 [R124], R56 ;  /* 0x000000387c007844 */ /* 0x0083e80000000200 */
[----:B------:R-:W-:Y:S04]  /*50df0*/  STL.64 [R1+0xde8], R66 ;  /* 0x000de84201007387 */ /* 0x000fe80000100a00 */
[----:B----4-:R2:W-:Y:S04]  /*50e00*/  STSM.16.M88.4 [R124+0x200], R52 ;  /* 0x000200347c007844 */ /* 0x0105e80000000200 */
[----:B-1----:R-:W3:Y:S04]  /*50e10*/  LDL.LU R56, [R1+0x414] ;  /* 0x0004140001387983 */ /* 0x002ee80000300800 */
[----:B------:R-:W3:Y:S04]  /*50e20*/  LDL.LU R57, [R1+0x41c] ;  /* 0x00041c0001397983 */ /* 0x000ee80000300800 */
[----:B------:R-:W3:Y:S04]  /*50e30*/  LDL.LU R58, [R1+0x1f4] ;  /* 0x0001f400013a7983 */ /* 0x000ee80000300800 */
[----:B------:R-:W3:Y:S04]  /*50e40*/  LDL.LU R59, [R1+0x1fc] ;  /* 0x0001fc00013b7983 */ /* 0x000ee80000300800 */
[----:B--2---:R-:W2:Y:S04]  /*50e50*/  LDL.LU R52, [R1+0x64] ;  /* 0x0000640001347983 */ /* 0x004ea80000300800 */
[----:B------:R-:W2:Y:S01]  /*50e60*/  LDL.LU R53, [R1+0x6c] ;  /* 0x00006c0001357983 */ /* 0x000ea20000300800 */
[----:B------:R-:W-:Y:S01]  /*50e70*/  BAR.SYNC.DEFER_BLOCKING 0x0 ;  /* 0x0000000000007b1d */ /* 0x000fe20000010000 */
[----:B------:R-:W-:-:S02]  /*50e80*/  IMAD.MOV.U32 R54, RZ, RZ, R5 ;  /* 0x000000ffff367224 */ /* 0x000fc400078e0005 */
[----:B------:R-:W-:-:S03]  /*50e90*/  IMAD.MOV.U32 R55, RZ, RZ, R7 ;  /* 0x000000ffff377224 */ /* 0x000fc600078e0007 */
[----:B------:R-:W1:Y:S04]  /*50ea0*/  LDS.128 R64, [R125] ;  /* 0x000000007d407984 */ /* 0x000e680000000c00 */
[----:B------:R-:W4:Y:S01]  /*50eb0*/  LDS.128 R4, [R125+0x400] ;  /* 0x000400007d047984 */ /* 0x000f220000000c00 */
[----:B------:R-:W-:Y:S06]  /*50ec0*/  BAR.SYNC.DEFER_BLOCKING 0x0 ;  /* 0x0000000000007b1d */ /* 0x000fec0000010000 */
        /* <DEDUP_REMOVED lines=153> */
[----:B--2---:R-:W-:Y:S01]  /*51860*/  STSM.16.M88.4 [R124+0x200], R4 ;  /* 0x000200047c007844 */ /* 0x004fe20000000200 */
[----:B------:R-:W-:Y:S06]  /*51870*/  BAR.SYNC.DEFER_BLOCKING 0x0 ;  /* 0x0000000000007b1d */ /* 0x000fec0000010000 */
[----:B------:R-:W1:Y:S04]  /*51880*/  LDS.128 R56, [R125] ;  /* 0x000000007d387984 */ /* 0x000e680000000c00 */
[----:B------:R-:W2:Y:S04]  /*51890*/  LDS.128 R4, [R125+0x400] ;  /* 0x000400007d047984 */ /* 0x000ea80000000c00 */
[----:B-1----:R-:W-:Y:S04]  /*518a0*/  STL.64 [R1+0x430], R56 ;  /* 0x0004303801007387 */ /* 0x002fe80000100a00 */
[----:B------:R-:W-:Y:S04]  /*518b0*/  STL.64 [R1+0x438], R58 ;  /* 0x0004383a01007387 */ /* 0x000fe80000100a00 */
[----:B--2---:R1:W-:Y:S04]  /*518c0*/  STL.64 [R1+0xc10], R4 ;  /* 0x000c100401007387 */ /* 0x0043e80000100a00 */
[----:B------:R2:W-:Y:S01]  /*518d0*/  STL.64 [R1+0xc18], R6 ;  /* 0x000c180601007387 */ /* 0x0005e20000100a00 */
[----:B------:R-:W-:Y:S06]  /*518e0*/  BAR.SYNC.DEFER_BLOCKING 0x0 ;  /* 0x0000000000007b1d */ /* 0x000fec0000010000 */
[----:B-1----:R-:W3:Y:S04]  /*518f0*/  LDL.LU R4, [R1+0x5c4] ;  /* 0x0005c40001047983 */ /* 0x002ee80000300800 */
[----:B------:R-:W3:Y:S04]  /*51900*/  LDL.LU R5, [R1+0x5cc] ;  /* 0x0005cc0001057983 */ /* 0x000ee80000300800 */
[----:B--2---:R-:W3:Y:S04]  /*51910*/  LDL.LU R6, [R1+0xdc4] ;  /* 0x000dc40001067983 */ /* 0x004ee80000300800 */
[----:B------:R-:W3:Y:S01]  /*51920*/  LDL.LU R7, [R1+0xdcc] ;  /* 0x000dcc0001077983 */ /* 0x000ee20000300800 */
[----:B------:R-:W-:-:S02]  /*51930*/  IMAD.MOV.U32 R52, RZ, RZ, R81 ;  /* 0x000000ffff347224 */ /* 0x000fc400078e0051 */
[----:B------:R-:W-:Y:S02]  /*51940*/  IMAD.MOV.U32 R53, RZ, RZ, R83 ;  /* 0x000000ffff357224 */ /* 0x000fe400078e0053 */
[----:B------:R-:W-:Y:S02]  /*51950*/  IMAD.MOV.U32 R54, RZ, RZ, R117 ;  /* 0x000000ffff367224 */ /* 0x000fe400078e0075 */
[----:B------:R-:W-:-:S05]  /*51960*/  IMAD.MOV.U32 R55, RZ, RZ, R119 ;  /* 0x000000ffff377224 */ /* 0x000fca00078e0077 */
[----:B------:R-:W-:Y:S04]  /*51970*/  STSM.16.M88.4 [R124], R52 ;  /* 0x000000347c007844 */ /* 0x000fe80000000200 */
[----:B----4-:R1:W-:Y:S01]  /*51980*/  STSM.16.M88.4 [R124+0x200], R28 ;  /* 0x0002001c7c007844 */ /* 0x0103e20000000200 */
        /* <DEDUP_REMOVED lines=35> */
[----:B------:R-:W4:Y:S04]  /*51bc0*/  LDL.LU R52, [R1+0x40] ;  /* 0x0000400001347983 */ /* 0x000f280000300800 */
[----:B------:R-:W4:Y:S04]  /*51bd0*/  LDL.LU R53, [R1+0x48] ;  /* 0x0000480001357983 */ /* 0x000f280000300800 */
[----:B--2---:R-:W-:Y:S01]  /*51be0*/  STSM.16.M88.4 [R124+0x200], R28 ;  /* 0x0002001c7c007844 */ /* 0x004fe20000000200 */
[----:B------:R-:W-:Y:S06]  /*51bf0*/  BAR.SYNC.DEFER_BLOCKING 0x0 ;  /* 0x0000000000007b1d */ /* 0x000fec0000010000 */
[----:B------:R-:W1:Y:S04]  /*51c00*/  LDS.128 R56, [R125] ;  /* 0x000000007d387984 */ /* 0x000e680000000c00 */
[----:B------:R-:W2:Y:S01]  /*51c10*/  LDS.128 R28, [R125+0x400] ;  /* 0x000400007d1c7984 */ /* 0x000ea20000000c00 */
[----:B------:R-:W-:Y:S01]  /*51c20*/  BAR.SYNC.DEFER_BLOCKING 0x0 ;  /* 0x0000000000007b1d */ /* 0x000fe20000010000 */
[----:B------:R-:W-:-:S02]  /*51c30*/  IMAD.MOV.U32 R54, RZ, RZ, R32 ;  /* 0x000000ffff367224 */ /* 0x000fc400078e0020 */
[----:B------:R-:W-:-:S03]  /*51c40*/  IMAD.MOV.U32 R55, RZ, RZ, R34 ;  /* 0x000000ffff377224 */ /* 0x000fc600078e0022 */
[----:B-1----:R-:W-:Y:S04]  /*51c50*/  STL.64 [R1+0xfe0], R56 ;  /* 0x000fe03801007387 */ /* 0x002fe80000100a00 */
[----:B------:R-:W-:Y:S04]  /*51c60*/  STL.64 [R1+0xfe8], R58 ;  /* 0x000fe83a01007387 */ /* 0x000fe80000100a00 */
[----:B--2---:R-:W-:Y:S04]  /*51c70*/  STL.64 [R1+0xff0], R28 ;  /* 0x000ff01c01007387 */ /* 0x004fe80000100a00 */
[----:B------:R-:W-:Y:S04]  /*51c80*/  STL.64 [R1+0xff8], R30 ;  /* 0x000ff81e01007387 */ /* 0x000fe80000100a00 */
[----:B---3--:R-:W-:Y:S04]  /*51c90*/  STSM.16.M88.4 [R124], R4 ;  /* 0x000000047c007844 */ /* 0x008fe80000000200 */
[----:B----4-:R1:W-:Y:S01]  /*51ca0*/  STSM.16.M88.4 [R124+0x200], R52 ;  /* 0x000200347c007844 */ /* 0x0103e20000000200 */
        /* <DEDUP_REMOVED lines=71> */
[----:B--2---:R-:W-:Y:S01]  /*52120*/  STSM.16.M88.4 [R124+0x200], R4 ;  /* 0x000200047c007844 */ /* 0x004fe20000000200 */
        /* <DEDUP_REMOVED lines=9> */
[----:B---3--:R1:W-:Y:S04]  /*521c0*/  STL.64 [R1], R4 ;  /* 0x0000000401007387 */ /* 0x0083e80000100a00 */
[----:B------:R3:W-:Y:S04]  /*521d0*/  STL.64 [R1+0x8], R6 ;  /* 0x0000080601007387 */ /* 0x0007e80000100a00 */
[----:B-1----:R-:W4:Y:S04]  /*521e0*/  LDL.LU R4, [R1+0x7b4] ;  /* 0x0007b40001047983 */ /* 0x002f280000300800 */
[----:B------:R-:W4:Y:S04]  /*521f0*/  LDL.LU R5, [R1+0x7bc] ;  /* 0x0007bc0001057983 */ /* 0x000f280000300800 */
[----:B---3--:R-:W4:Y:S04]  /*52200*/  LDL.LU R6, [R1+0xdb4] ;  /* 0x000db40001067983 */ /* 0x008f280000300800 */
[----:B------:R-:W4:Y:S01]  /*52210*/  LDL.LU R7, [R1+0xdbc] ;  /* 0x000dbc0001077983 */ /* 0x000f220000300800 */
[----:B------:R-:W-:Y:S01]  /*52220*/  BAR.SYNC.DEFER_BLOCKING 0x0 ;  /* 0x0000000000007b1d */ /* 0x000fe20000010000 */
        /* <DEDUP_REMOVED lines=12> */
[----:B------:R-:W-:Y:S01]  /*522f0*/  LDS.128 R244, [R125+0x400] ;  /* 0x000400007df47984 */ /* 0x000fe20000000c00 */
[----:B------:R-:W-:Y:S06]  /*52300*/  BAR.SYNC.DEFER_BLOCKING 0x0 ;  /* 0x0000000000007b1d */ /* 0x000fec0000010000 */
[----:B----4-:R3:W-:Y:S04]  /*52310*/  STSM.16.M88.4 [R124], R4 ;  /* 0x000000047c007844 */ /* 0x0107e80000000200 */
[----:B---3--:R-:W3:Y:S04]  /*52320*/  LDL.LU R4, [R1+0xb80] ;  /* 0x000b800001047983 */ /* 0x008ee80000300800 */
[----:B------:R-:W3:Y:S04]  /*52330*/  LDL.LU R5, [R1+0xb88] ;  /* 0x000b880001057983 */ /* 0x000ee80000300800 */
[----:B------:R-:W3:Y:S04]  /*52340*/  LDL.LU R6, [R1+0x640] ;  /* 0x0006400001067983 */ /* 0x000ee80000300800 */
[----:B------:R-:W3:Y:S04]  /*52350*/  LDL.LU R7, [R1+0x648] ;  /* 0x0006480001077983 */ /* 0x000ee80000300800 */
[----:B--2---:R2:W-:Y:S01]  /*52360*/  STSM.16.M88.4 [R124+0x200], R28 ;  /* 0x0002001c7c007844 */ /* 0x0045e20000000200 */
[----:B------:R-:W-:Y:S06]  /*52370*/  BAR.SYNC.DEFER_BLOCKING 0x0 ;  /* 0x0000000000007b1d */ /* 0x000fec0000010000 */
[----:B--2---:R-:W2:Y:S04]  /*52380*/  LDL.LU R28, [R1+0xc60] ;  /* 0x000c6000011c7983 */ /* 0x004ea80000300800 */
[----:B------:R-:W2:Y:S04]  /*52390*/  LDL.LU R29, [R1+0xc68] ;  /* 0x000c6800011d7983 */ /* 0x000ea80000300800 */
[----:B------:R-:W2:Y:S04]  /*523a0*/  LDL.LU R30, [R1+0x440] ;  /* 0x00044000011e7983 */ /* 0x000ea80000300800 */
[----:B------:R-:W2:Y:S04]  /*523b0*/  LDL.LU R31, [R1+0x448] ;  /* 0x00044800011f7983 */ /* 0x000ea80000300800 */
[----:B------:R-:W4:Y:S04]  /*523c0*/  LDS.128 R240, [R125] ;  /* 0x000000007df07984 */ /* 0x000f280000000c00 */
[----:B------:R-:W4:Y:S01]  /*523d0*/  LDS.128 R236, [R125+0x400] ;  /* 0x000400007dec7984 */ /* 0x000f220000000c00 */
[----:B------:R-:W-:Y:S06]  /*523e0*/  BAR.SYNC.DEFER_BLOCKING 0x0 ;  /* 0x0000000000007b1d */ /* 0x000fec0000010000 */
[----:B---3--:R3:W-:Y:S04]  /*523f0*/  STSM.16.M88.4 [R124], R4 ;  /* 0x000000047c007844 */ /* 0x0087e80000000200 */
[----:B---3--:R-:W3:Y:S04]  /*52400*/  LDL.LU R4, [R1+0x3e0] ;  /* 0x0003e00001047983 */ /* 0x008ee80000300800 */
[----:B------:R-:W3:Y:S04]  /*52410*/  LDL.LU R5, [R1+0x3e8] ;  /* 0x0003e80001057983 */ /* 0x000ee80000300800 */
[----:B------:R-:W3:Y:S04]  /*52420*/  LDL.LU R6, [R1+0x1a0] ;  /* 0x0001a00001067983 */ /* 0x000ee80000300800 */
[----:B------:R-:W3:Y:S04]  /*52430*/  LDL.LU R7, [R1+0x1a8] ;  /* 0x0001a80001077983 */ /* 0x000ee80000300800 */
[----:B------:R-:W4:Y:S04]  /*52440*/  LDL.LU R32, [R1+0x30] ;  /* 0x0000300001207983 */ /* 0x000f280000300800 */
[----:B------:R-:W4:Y:S01]  /*52450*/  LDL.LU R33, [R1+0x38] ;  /* 0x0000380001217983 */ /* 0x000f220000300800 */
[----:B------:R-:W-:-:S02]  /*52460*/  IMAD.MOV.U32 R34, RZ, RZ, R36 ;  /* 0x000000ffff227224 */ /* 0x000fc400078e0024 */
[----:B------:R-:W-:Y:S01]  /*52470*/  IMAD.MOV.U32 R35, RZ, RZ, R38 ;  /* 0x000000ffff237224 */ /* 0x000fe200078e0026 */
[----:B--2---:R-:W-:Y:S01]  /*52480*/  STSM.16.M88.4 [R124+0x200], R28 ;  /* 0x0002001c7c007844 */ /* 0x004fe20000000200 */
[----:B------:R-:W-:Y:S06]  /*52490*/  BAR.SYNC.DEFER_BLOCKING 0x0 ;  /* 0x0000000000007b1d */ /* 0x000fec0000010000 */
[----:B------:R-:W2:Y:S04]  /*524a0*/  LDS.128 R232, [R125] ;  /* 0x000000007de87984 */ /* 0x000ea80000000c00 */
[----:B------:R-:W-:Y:S01]  /*524b0*/  LDS.128 R228, [R125+0x400] ;  /* 0x000400007de47984 */ /* 0x000fe20000000c00 */
[----:B------:R-:W-:Y:S06]  /*524c0*/  BAR.SYNC.DEFER_BLOCKING 0x0 ;  /* 0x0000000000007b1d */ /* 0x000fec0000010000 */
[----:B---3--:R-:W-:Y:S04]  /*524d0*/  STSM.16.M88.4 [R124], R4 ;  /* 0x000000047c007844 */ /* 0x008fe80000000200 */
[----:B----4-:R3:W-:Y:S01]  /*524e0*/  STSM.16.M88.4 [R124+0x200], R32 ;  /* 0x000200207c007844 */ /* 0x0107e20000000200 */
[----:B------:R-:W-:Y:S06]  /*524f0*/  BAR.SYNC.DEFER_BLOCKING 0x0 ;  /* 0x0000000000007b1d */ /* 0x000fec0000010000 */
[----:B---3--:R-:W3:Y:S04]  /*52500*/  LDL.LU R32, [R1+0x470] ;  /* 0x0004700001207983 */ /* 0x008ee80000300800 */
[----:B------:R-:W3:Y:S04]  /*52510*/  LDL.LU R33, [R1+0x478] ;  /* 0x0004780001217983 */ /* 0x000ee80000300800 */
[----:B------:R-:W3:Y:S04]  /*52520*/  LDL.LU R34, [R1+0xe10] ;  /* 0x000e100001227983 */ /* 0x000ee80000300800 */
[----:B------:R-:W3:Y:S04]  /*52530*/  LDL.LU R35, [R1+0xe18] ;  /* 0x000e180001237983 */ /* 0x000ee80000300800 */
[----:B------:R-:W4:Y:S04]  /*52540*/  LDL.LU R4, [R1+0x7c0] ;  /* 0x0007c00001047983 */ /* 0x000f280000300800 */
[----:B------:R-:W4:Y:S04]  /*52550*/  LDL.LU R5, [R1+0x7c8] ;  /* 0x0007c80001057983 */ /* 0x000f280000300800 */
[----:B------:R-:W4:Y:S04]  /*52560*/  LDL.LU R6, [R1+0xda0] ;  /* 0x000da00001067983 */ /* 0x000f280000300800 */
[----:B------:R-:W4:Y:S04]  /*52570*/  LDL.LU R7, [R1+0xda8] ;  /* 0x000da80001077983 */ /* 0x000f280000300800 */
[----:B------:R-:W2:Y:S04]  /*52580*/  LDS.128 R224, [R125] ;  /* 0x000000007de07984 */ /* 0x000ea80000000c00 */
[----:B------:R-:W-:Y:S01]  /*52590*/  LDS.128 R220, [R125+0x400] ;  /* 0x000400007ddc7984 */ /* 0x000fe20000000c00 */
[----:B------:R-:W-:-:S02]  /*525a0*/  IMAD.MOV.U32 R28, RZ, RZ, R84 ;  /* 0x000000ffff1c7224 */ /* 0x000fc400078e0054 */
[----:B------:R-:W-:Y:S02]  /*525b0*/  IMAD.MOV.U32 R29, RZ, RZ, R86 ;  /* 0x000000ffff1d7224 */ /* 0x000fe400078e0056 */
[----:B------:R-:W-:Y:S02]  /*525c0*/  IMAD.MOV.U32 R30, RZ, RZ, R188 ;  /* 0x000000ffff1e7224 */ /* 0x000fe400078e00bc */
[----:B------:R-:W-:Y:S01]  /*525d0*/  IMAD.MOV.U32 R31, RZ, RZ, R190 ;  /* 0x000000ffff1f7224 */ /* 0x000fe200078e00be */
[----:B------:R-:W-:Y:S06]  /*525e0*/  BAR.SYNC.DEFER_BLOCKING 0x0 ;  /* 0x0000000000007b1d */ /* 0x000fec0000010000 */
[----:B------:R-:W-:Y:S04]  /*525f0*/  STSM.16.M88.4 [R124], R28 ;  /* 0x0000001c7c007844 */ /* 0x000fe80000000200 */
[----:B---3--:R3:W-:Y:S01]  /*52600*/  STSM.16.M88.4 [R124+0x200], R32 ;  /* 0x000200207c007844 */ /* 0x0087e20000000200 */
[----:B------:R-:W-:Y:S06]  /*52610*/  BAR.SYNC.DEFER_BLOCKING 0x0 ;  /* 0x0000000000007b1d */ /* 0x000fec0000010000 */
[----:B---3--:R-:W3:Y:S04]  /*52620*/  LDL.LU R32, [R1+0x8f0] ;  /* 0x0008f00001207983 */ /* 0x008ee80000300800 */
[----:B------:R-:W3:Y:S04]  /*52630*/  LDL.LU R33, [R1+0x8f8] ;  /* 0x0008f80001217983 */ /* 0x000ee80000300800 */
[----:B------:R-:W3:Y:S04]  /*52640*/  LDL.LU R34, [R1+0xca0] ;  /* 0x000ca00001227983 */ /* 0x000ee80000300800 */
[----:B------:R-:W3:Y:S04]  /*52650*/  LDL.LU R35, [R1+0xca8] ;  /* 0x000ca80001237983 */ /* 0x000ee80000300800 */
[----:B------:R-:W2:Y:S04]  /*52660*/  LDS.128 R216, [R125] ;  /* 0x000000007dd87984 */ /* 0x000ea80000000c00 */
[----:B------:R-:W-:Y:S01]  /*52670*/  LDS.128 R204, [R125+0x400] ;  /* 0x000400007dcc7984 */ /* 0x000fe20000000c00 */
[----:B------:R-:W-:Y:S06]  /*52680*/  BAR.SYNC.DEFER_BLOCKING 0x0 ;  /* 0x0000000000007b1d */ /* 0x000fec0000010000 */
[----:B------:R-:W2:Y:S04]  /*52690*/  LDL.LU R28, [R1+0xb84] ;  /* 0x000b8400011c7983 */ /* 0x000ea80000300800 */
[----:B------:R-:W2:Y:S04]  /*526a0*/  LDL.LU R29, [R1+0xb8c] ;  /* 0x000b8c00011d7983 */ /* 0x000ea80000300800 */
[----:B------:R-:W2:Y:S04]  /*526b0*/  LDL.LU R30, [R1+0x644] ;  /* 0x00064400011e7983 */ /* 0x000ea80000300800 */
[----:B------:R-:W2:Y:S04]  /*526c0*/  LDL.LU R31, [R1+0x64c] ;  /* 0x00064c00011f7983 */ /* 0x000ea80000300800 */
[----:B----4-:R4:W-:Y:S04]  /*526d0*/  STSM.16.M88.4 [R124], R4 ;  /* 0x000000047c007844 */ /* 0x0109e80000000200 */
[----:B----4-:R-:W4:Y:S04]  /*526e0*/  LDL.LU R4, [R1+0xc64] ;  /* 0x000c640001047983 */ /* 0x010f280000300800 */
[----:B------:R-:W4:Y:S04]  /*526f0*/  LDL.LU R5, [R1+0xc6c] ;  /* 0x000c6c0001057983 */ /* 0x000f280000300800 */
[----:B------:R-:W4:Y:S04]  /*52700*/  LDL.LU R6, [R1+0x444] ;  /* 0x0004440001067983 */ /* 0x000f280000300800 */
[----:B------:R-:W4:Y:S04]  /*52710*/  LDL.LU R7, [R1+0x44c] ;  /* 0x00044c0001077983 */ /* 0x000f280000300800 */
[----:B---3--:R-:W-:Y:S01]  /*52720*/  STSM.16.M88.4 [R124+0x200], R32 ;  /* 0x000200207c007844 */ /* 0x008fe20000000200 */
[----:B------:R-:W-:Y:S06]  /*52730*/  BAR.SYNC.DEFER_BLOCKING 0x0 ;  /* 0x0000000000007b1d */ /* 0x000fec0000010000 */
[----:B------:R-:W3:Y:S04]  /*52740*/  LDS.128 R200, [R125] ;  /* 0x000000007dc87984 */ /* 0x000ee80000000c00 */
[----:B------:R-:W-:Y:S01]  /*52750*/  LDS.128 R196, [R125+0x400] ;  /* 0x000400007dc47984 */ /* 0x000fe20000000c00 */
[----:B------:R-:W-:Y:S06]  /*52760*/  BAR.SYNC.DEFER_BLOCKING 0x0 ;  /* 0x0000000000007b1d */ /* 0x000fec0000010000 */
[----:B--2---:R2:W-:Y:S04]  /*52770*/  STSM.16.M88.4 [R124], R28 ;  /* 0x0000001c7c007844 */ /* 0x0045e80000000200 */
[----:B----4-:R4:W-:Y:S01]  /*52780*/  STSM.16.M88.4 [R124+0x200], R4 ;  /* 0x000200047c007844 */ /* 0x0109e20000000200 */
[----:B------:R-:W-:Y:S06]  /*52790*/  BAR.SYNC.DEFER_BLOCKING 0x0 ;  /* 0x0000000000007b1d */ /* 0x000fec0000010000 */
[----:B--2---:R-:W2:Y:S04]  /*527a0*/  LDL.LU R28, [R1+0x3e4] ;  /* 0x0003e400011c7983 */ /* 0x004ea80000300800 */
[----:B------:R-:W2:Y:S04]  /*527b0*/  LDL.LU R29, [R1+0x3ec] ;  /* 0x0003ec00011d7983 */ /* 0x000ea80000300800 */
[----:B------:R-:W2:Y:S04]  /*527c0*/  LDL.LU R30, [R1+0x1a4] ;  /* 0x0001a400011e7983 */ /* 0x000ea80000300800 */
[----:B------:R-:W2:Y:S04]  /*527d0*/  LDL.LU R31, [R1+0x1ac] ;  /* 0x0001ac00011f7983 */ /* 0x000ea80000300800 */
[----:B----4-:R-:W4:Y:S04]  /*527e0*/  LDL.LU R4, [R1+0x34] ;  /* 0x0000340001047983 */ /* 0x010f280000300800 */
[----:B------:R-:W4:Y:S04]  /*527f0*/  LDL.LU R5, [R1+0x3c] ;  /* 0x00003c0001057983 */ /* 0x000f280000300800 */
[----:B------:R-:W3:Y:S04]  /*52800*/  LDS.128 R192, [R125] ;  /* 0x000000007dc07984 */ /* 0x000ee80000000c00 */
[----:B------:R-:W-:Y:S01]  /*52810*/  LDS.128 R184, [R125+0x400] ;  /* 0x000400007db87984 */ /* 0x000fe20000000c00 */
[----:B------:R-:W-:Y:S01]  /*52820*/  BAR.SYNC.DEFER_BLOCKING 0x0 ;  /* 0x0000000000007b1d */ /* 0x000fe20000010000 */
[----:B------:R-:W-:-:S02]  /*52830*/  IMAD.MOV.U32 R6, RZ, RZ, R37 ;  /* 0x000000ffff067224 */ /* 0x000fc400078e0025 */
[----:B------:R-:W-:-:S03]  /*52840*/  IMAD.MOV.U32 R7, RZ, RZ, R39 ;  /* 0x000000ffff077224 */ /* 0x000fc600078e0027 */
[----:B--2---:R-:W-:Y:S04]  /*52850*/  STSM.16.M88.4 [R124], R28 ;  /* 0x0000001c7c007844 */ /* 0x004fe80000000200 */
[----:B----4-:R2:W-:Y:S01]  /*52860*/  STSM.16.M88.4 [R124+0x200], R4 ;  /* 0x000200047c007844 */ /* 0x0105e20000000200 */
[----:B------:R-:W-:Y:S06]  /*52870*/  BAR.SYNC.DEFER_BLOCKING 0x0 ;  /* 0x0000000000007b1d */ /* 0x000fec0000010000 */
[----:B--2---:R-:W2:Y:S04]  /*52880*/  LDL.LU R4, [R1+0x474] ;  /* 0x0004740001047983 */ /* 0x004ea80000300800 */
[----:B------:R-:W2:Y:S04]  /*52890*/  LDL.LU R5, [R1+0x47c] ;  /* 0x00047c0001057983 */ /* 0x000ea80000300800 */
[----:B------:R-:W2:Y:S04]  /*528a0*/  LDL.LU R6, [R1+0xe14] ;  /* 0x000e140001067983 */ /* 0x000ea80000300800 */
[----:B------:R-:W2:Y:S04]  /*528b0*/  LDL.LU R7, [R1+0xe1c] ;  /* 0x000e1c0001077983 */ /* 0x000ea80000300800 */
[----:B------:R-:W4:Y:S04]  /*528c0*/  LDS.128 R180, [R125] ;  /* 0x000000007db47984 */ /* 0x000f280000000c00 */
[----:B------:R-:W-:Y:S01]  /*528d0*/  LDS.128 R176, [R125+0x400] ;  /* 0x000400007db07984 */ /* 0x000fe20000000c00 */
[----:B------:R-:W-:-:S02]  /*528e0*/  IMAD.MOV.U32 R28, RZ, RZ, R85 ;  /* 0x000000ffff1c7224 */ /* 0x000fc400078e0055 */
[----:B------:R-:W-:Y:S01]  /*528f0*/  IMAD.MOV.U32 R29, RZ, RZ, R87 ;  /* 0x000000ffff1d7224 */ /* 0x000fe200078e0057 */
[----:B------:R-:W-:Y:S01]  /*52900*/  BAR.SYNC.DEFER_BLOCKING 0x0 ;  /* 0x0000000000007b1d */ /* 0x000fe20000010000 */
[----:B------:R-:W-:Y:S02]  /*52910*/  IMAD.MOV.U32 R30, RZ, RZ, R189 ;  /* 0x000000ffff1e7224 */ /* 0x000fe400078e00bd */
[----:B------:R-:W-:-:S05]  /*52920*/  IMAD.MOV.U32 R31, RZ, RZ, R191 ;  /* 0x000000ffff1f7224 */ /* 0x000fca00078e00bf */
[----:B------:R1:W-:Y:S04]  /*52930*/  STSM.16.M88.4 [R124], R28 ;  /* 0x0000001c7c007844 */ /* 0x0003e80000000200 */
        /* <DEDUP_REMOVED lines=13> */
[----:B---3--:R3:W-:Y:S04]  /*52a10*/  STSM.16.M88.4 [R124], R28 ;  /* 0x0000001c7c007844 */ /* 0x0087e80000000200 */
        /* <DEDUP_REMOVED lines=10> */
[----:B------:R-:W1:Y:S04]  /*52ac0*/  LDS.128 R164, [R125] ;  /* 0x000000007da47984 */ /* 0x000e680000000c00 */
[----:B------:R-:W1:Y:S01]  /*52ad0*/  LDS.128 R160, [R125+0x400] ;  /* 0x000400007da07984 */ /* 0x000e620000000c00 */
        /* <DEDUP_REMOVED lines=10> */
[----:B------:R-:W1:Y:S04]  /*52b80*/  LDS.128 R156, [R125] ;  /* 0x000000007d9c7984 */ /* 0x000e680000000c00 */
[----:B------:R-:W-:Y:S01]  /*52b90*/  LDS.128 R152, [R125+0x400] ;  /* 0x000400007d987984 */ /* 0x000fe20000000c00 */
[----:B------:R-:W-:Y:S01]  /*52ba0*/  BAR.SYNC.DEFER_BLOCKING 0x0 ;  /* 0x0000000000007b1d */ /* 0x000fe20000010000 */
[----:B------:R-:W-:-:S02]  /*52bb0*/  IMAD.MOV.U32 R6, RZ, RZ, R40 ;  /* 0x000000ffff067224 */ /* 0x000fc400078e0028 */
[----:B------:R-:W-:-:S03]  /*52bc0*/  IMAD.MOV.U32 R7, RZ, RZ, R42 ;  /* 0x000000ffff077224 */ /* 0x000fc600078e002a */
[----:B---3--:R-:W-:Y:S04]  /*52bd0*/  STSM.16.M88.4 [R124], R28 ;  /* 0x0000001c7c007844 */ /* 0x008fe80000000200 */
[----:B--2---:R2:W-:Y:S01]  /*52be0*/  STSM.16.M88.4 [R124+0x200], R4 ;  /* 0x000200047c007844 */ /* 0x0045e20000000200 */
[----:B------:R-:W-:Y:S06]  /*52bf0*/  BAR.SYNC.DEFER_BLOCKING 0x0 ;  /* 0x0000000000007b1d */ /* 0x000fec0000010000 */
[----:B--2---:R-:W2:Y:S04]  /*52c00*/  LDL.LU R4, [R1+0x490] ;  /* 0x0004900001047983 */ /* 0x004ea80000300800 */
[----:B------:R-:W2:Y:S04]  /*52c10*/  LDL.LU R5, [R1+0x498] ;  /* 0x0004980001057983 */ /* 0x000ea80000300800 */
[----:B------:R-:W2:Y:S04]  /*52c20*/  LDL.LU R6, [R1+0xe00] ;  /* 0x000e000001067983 */ /* 0x000ea80000300800 */
[----:B------:R-:W2:Y:S04]  /*52c30*/  LDL.LU R7, [R1+0xe08] ;  /* 0x000e080001077983 */ /* 0x000ea80000300800 */
[----:B------:R-:W3:Y:S04]  /*52c40*/  LDL.LU R28, [R1+0x8a0] ;  /* 0x0008a000011c7983 */ /* 0x000ee80000300800 */
[----:B------:R-:W3:Y:S04]  /*52c50*/  LDL.LU R29, [R1+0x8a8] ;  /* 0x0008a800011d7983 */ /* 0x000ee80000300800 */
[----:B------:R-:W3:Y:S04]  /*52c60*/  LDL.LU R30, [R1+0xd90] ;  /* 0x000d9000011e7983 */ /* 0x000ee80000300800 */
[----:B------:R-:W3:Y:S04]  /*52c70*/  LDL.LU R31, [R1+0xd98] ;  /* 0x000d9800011f7983 */ /* 0x000ee80000300800 */
[----:B------:R-:W1:Y:S04]  /*52c80*/  LDS.128 R148, [R125] ;  /* 0x000000007d947984 */ /* 0x000e680000000c00 */
[----:B------:R-:W-:Y:S01]  /*52c90*/  LDS.128 R144, [R125+0x400] ;  /* 0x000400007d907984 */ /* 0x000fe20000000c00 */
[----:B------:R-:W-:-:S02]  /*52ca0*/  IMAD.MOV.U32 R32, RZ, RZ, R88 ;  /* 0x000000ffff207224 */ /* 0x000fc400078e0058 */
[----:B------:R-:W-:Y:S02]  /*52cb0*/  IMAD.MOV.U32 R33, RZ, RZ, R90 ;  /* 0x000000ffff217224 */ /* 0x000fe400078e005a */
[----:B------:R-:W-:Y:S02]  /*52cc0*/  IMAD.MOV.U32 R34, RZ, RZ, R208 ;  /* 0x000000ffff227224 */ /* 0x000fe400078e00d0 */
[----:B------:R-:W-:Y:S01]  /*52cd0*/  IMAD.MOV.U32 R35, RZ, RZ, R210 ;  /* 0x000000ffff237224 */ /* 0x000fe200078e00d2 */
[----:B------:R-:W-:Y:S06]  /*52ce0*/  BAR.SYNC.DEFER_BLOCKING 0x0 ;  /* 0x0000000000007b1d */ /* 0x000fec0000010000 */
[----:B------:R-:W-:Y:S04]  /*52cf0*/  STSM.16.M88.4 [R124], R32 ;  /* 0x000000207c007844 */ /* 0x000fe80000000200 */
[----:B--2---:R2:W-:Y:S01]  /*52d00*/  STSM.16.M88.4 [R124+0x200], R4 ;  /* 0x000200047c007844 */ /* 0x0045e20000000200 */
[----:B------:R-:W-:Y:S06]  /*52d10*/  BAR.SYNC.DEFER_BLOCKING 0x0 ;  /* 0x0000000000007b1d */ /* 0x000fec0000010000 */
[----:B--2---:R-:W2:Y:S04]  /*52d20*/  LDL.LU R4, [R1+0x910] ;  /* 0x0009100001047983 */ /* 0x004ea80000300800 */
        /* <DEDUP_REMOVED lines=29> */
[----:B----4-:R-:W-:Y:S01]  /*52f00*/  STSM.16.M88.4 [R124+0x200], R32 ;  /* 0x000200207c007844 */ /* 0x010fe20000000200 */
[----:B------:R-:W-:Y:S06]  /*52f10*/  BAR.SYNC.DEFER_BLOCKING 0x0 ;  /* 0x0000000000007b1d */ /* 0x000fec0000010000 */
[----:B------:R-:W3:Y:S04]  /*52f20*/  LDS.128 R28, [R125] ;  /* 0x000000007d1c7984 */ /* 0x000ee80000000c00 */
[----:B------:R-:W-:Y:S01]  /*52f30*/  LDS.128 R4, [R125+0x400] ;  /* 0x000400007d047984 */ /* 0x000fe20000000c00 */
[----:B------:R-:W-:Y:S06]  /*52f40*/  BAR.SYNC.DEFER_BLOCKING 0x0 ;  /* 0x0000000000007b1d */ /* 0x000fec0000010000 */
[----:B------:R-:W-:Y:S04]  /*52f50*/  STSM.16.M88.4 [R124], R36 ;  /* 0x000000247c007844 */ /* 0x000fe80000000200 */
[----:B------:R4:W-:Y:S01]  /*52f60*/  STSM.16.M88.4 [R124+0x200], R52 ;  /* 0x000200347c007844 */ /* 0x0009e20000000200 */
[----:B------:R-:W-:Y:S06]  /*52f70*/  BAR.SYNC.DEFER_BLOCKING 0x0 ;  /* 0x0000000000007b1d */ /* 0x000fec0000010000 */
[----:B----4-:R-:W4:Y:S04]  /*52f80*/  LDL.LU R52, [R1+0x494] ;  /* 0x0004940001347983 */ /* 0x010f280000300800 */
[----:B------:R-:W4:Y:S04]  /*52f90*/  LDL.LU R53, [R1+0x49c] ;  /* 0x00049c0001357983 */ /* 0x000f280000300800 */
[----:B------:R-:W4:Y:S04]  /*52fa0*/  LDL.LU R54, [R1+0xe04] ;  /* 0x000e040001367983 */ /* 0x000f280000300800 */
[----:B------:R-:W4:Y:S04]  /*52fb0*/  LDL.LU R55, [R1+0xe0c] ;  /* 0x000e0c0001377983 */ /* 0x000f280000300800 */
[----:B------:R-:W3:Y:S04]  /*52fc0*/  LDS.128 R36, [R125] ;  /* 0x000000007d247984 */ /* 0x000ee80000000c00 */
[----:B------:R-:W-:Y:S01]  /*52fd0*/  LDS.128 R32, [R125+0x400] ;  /* 0x000400007d207984 */ /* 0x000fe20000000c00 */
[----:B------:R-:W-:-:S02]  /*52fe0*/  IMAD.MOV.U32 R40, RZ, RZ, R89 ;  /* 0x000000ffff287224 */ /* 0x000fc400078e0059 */
[----:B------:R-:W-:Y:S02]  /*52ff0*/  IMAD.MOV.U32 R41, RZ, RZ, R91 ;  /* 0x000000ffff297224 */ /* 0x000fe400078e005b */
[----:B------:R-:W-:Y:S02]  /*53000*/  IMAD.MOV.U32 R42, RZ, RZ, R209 ;  /* 0x000000ffff2a7224 */ /* 0x000fe400078e00d1 */
[----:B------:R-:W-:Y:S01]  /*53010*/  IMAD.MOV.U32 R43, RZ, RZ, R211 ;  /* 0x000000ffff2b7224 */ /* 0x000fe200078e00d3 */
[----:B------:R-:W-:Y:S06]  /*53020*/  BAR.SYNC.DEFER_BLOCKING 0x0 ;  /* 0x0000000000007b1d */ /* 0x000fec0000010000 */
[----:B------:R1:W-:Y:S04]  /*53030*/  STSM.16.M88.4 [R124], R40 ;  /* 0x000000287c007844 */ /* 0x0003e80000000200 */
[----:B-1----:R-:W2:Y:S04]  /*53040*/  LDL.LU R40, [R1+0x8a4] ;  /* 0x0008a40001287983 */ /* 0x002ea80000300800 */
[----:B------:R-:W2:Y:S04]  /*53050*/  LDL.LU R41, [R1+0x8ac] ;  /* 0x0008ac0001297983 */ /* 0x000ea80000300800 */
[----:B------:R-:W2:Y:S04]  /*53060*/  LDL.LU R42, [R1+0xd94] ;  /* 0x000d9400012a7983 */ /* 0x000ea80000300800 */
[----:B------:R-:W2:Y:S04]  /*53070*/  LDL.LU R43, [R1+0xd9c] ;  /* 0x000d9c00012b7983 */ /* 0x000ea80000300800 */
[----:B----4-:R1:W-:Y:S01]  /*53080*/  STSM.16.M88.4 [R124+0x200], R52 ;  /* 0x000200347c007844 */ /* 0x0103e20000000200 */
[----:B------:R-:W-:Y:S06]  /*53090*/  BAR.SYNC.DEFER_BLOCKING 0x0 ;  /* 0x0000000000007b1d */ /* 0x000fec0000010000 */
[----:B-1----:R-:W4:Y:S04]  /*530a0*/  LDL.LU R52, [R1+0x914] ;  /* 0x0009140001347983 */ /* 0x002f280000300800 */
        /* <DEDUP_REMOVED lines=11> */
[----:B------:R-:W1:Y:S04]  /*53160*/  LDS.128 R84, [R125] ;  /* 0x000000007d547984 */ /* 0x000e680000000c00 */
[----:B------:R-:W-:Y:S01]  /*53170*/  LDS.128 R76, [R125+0x400] ;  /* 0x000400007d4c7984 */ /* 0x000fe20000000c00 */
[----:B------:R-:W-:Y:S06]  /*53180*/  BAR.SYNC.DEFER_BLOCKING 0x0 ;  /* 0x0000000000007b1d */ /* 0x000fec0000010000 */
[----:B--2---:R-:W-:Y:S04]  /*53190*/  STSM.16.M88.4 [R124], R40 ;  /* 0x000000287c007844 */ /* 0x004fe80000000200 */
[----:B----4-:R2:W-:Y:S01]  /*531a0*/  STSM.16.M88.4 [R124+0x200], R52 ;  /* 0x000200347c007844 */ /* 0x0105e20000000200 */
[----:B------:R-:W-:Y:S06]  /*531b0*/  BAR.SYNC.DEFER_BLOCKING 0x0 ;  /* 0x0000000000007b1d */ /* 0x000fec0000010000 */
[----:B--2---:R-:W2:Y:S04]  /*531c0*/  LDL.LU R52, [R1+0x3b0] ;  /* 0x0003b00001347983 */ /* 0x004ea80000300800 */
[----:B------:R-:W2:Y:S04]  /*531d0*/  LDL.LU R53, [R1+0x3b8] ;  /* 0x0003b80001357983 */ /* 0x000ea80000300800 */
[----:B------:R-:W2:Y:S04]  /*531e0*/  LDL.LU R54, [R1+0x110] ;  /* 0x0001100001367983 */ /* 0x000ea80000300800 */
[----:B------:R-:W2:Y:S04]  /*531f0*/  LDL.LU R55, [R1+0x118] ;  /* 0x0001180001377983 */ /* 0x000ea80000300800 */
[----:B------:R-:W4:Y:S04]  /*53200*/  LDL.LU R40, [R1+0x10] ;  /* 0x0000100001287983 */ /* 0x000f280000300800 */
[----:B------:R-:W4:Y:S04]  /*53210*/  LDL.LU R41, [R1+0x18] ;  /* 0x0000180001297983 */ /* 0x000f280000300800 */
[----:B------:R-:W1:Y:S04]  /*53220*/  LDS.128 R80, [R125] ;  /* 0x000000007d507984 */ /* 0x000e680000000c00 */
[----:B------:R-:W1:Y:S01]  /*53230*/  LDS.128 R72, [R125+0x400] ;  /* 0x000400007d487984 */ /* 0x000e620000000c00 */
[----:B------:R-:W-:Y:S06]  /*53240*/  BAR.SYNC.DEFER_BLOCKING 0x0 ;  /* 0x0000000000007b1d */ /* 0x000fec0000010000 */
[----:B---3--:R-:W-:Y:S04]  /*53250*/  STSM.16.M88.4 [R124], R56 ;  /* 0x000000387c007844 */ /* 0x008fe80000000200 */
[----:B------:R-:W-:Y:S01]  /*53260*/  STSM.16.M88.4 [R124+0x200], R60 ;  /* 0x0002003c7c007844 */ /* 0x000fe20000000200 */
[----:B------:R-:W-:Y:S01]  /*53270*/  BAR.SYNC.DEFER_BLOCKING 0x0 ;  /* 0x0000000000007b1d */ /* 0x000fe20000010000 */
[----:B------:R-:W-:-:S02]  /*53280*/  IMAD.MOV.U32 R42, RZ, RZ, R44 ;  /* 0x000000ffff2a7224 */ /* 0x000fc400078e002c */
[----:B------:R-:W-:-:S03]  /*53290*/  IMAD.MOV.U32 R43, RZ, RZ, R46 ;  /* 0x000000ffff2b7224 */ /* 0x000fc600078e002e */
[----:B------:R-:W3:Y:S04]  /*532a0*/  LDS.128 R64, [R125] ;  /* 0x000000007d407984 */ /* 0x000ee80000000c00 */
        /* <DEDUP_REMOVED lines=25> */
[----:B--2---:R-:W-:Y:S01]  /*53440*/  STSM.16.M88.4 [R124+0x200], R40 ;  /* 0x000200287c007844 */ /* 0x004fe20000000200 */
[----:B------:R-:W-:Y:S06]  /*53450*/  BAR.SYNC.DEFER_BLOCKING 0x0 ;  /* 0x0000000000007b1d */ /* 0x000fec0000010000 */
[----:B------:R-:W2:Y:S04]  /*53460*/  LDS.128 R60, [R125] ;  /* 0x000000007d3c7984 */ /* 0x000ea80000000c00 */
[----:B------:R-:W-:Y:S01]  /*53470*/  LDS.128 R40, [R125+0x400] ;  /* 0x000400007d287984 */ /* 0x000fe20000000c00 */
[----:B------:R-:W-:Y:S06]  /*53480*/  BAR.SYNC.DEFER_BLOCKING 0x0 ;  /* 0x0000000000007b1d */ /* 0x000fec0000010000 */
[----:B----4-:R4:W-:Y:S04]  /*53490*/  STSM.16.M88.4 [R124], R96 ;  /* 0x000000607c007844 */ /* 0x0109e80000000200 */
[----:B---3--:R3:W-:Y:S01]  /*534a0*/  STSM.16.M88.4 [R124+0x200], R88 ;  /* 0x000200587c007844 */ /* 0x0087e20000000200 */
[----:B------:R-:W-:Y:S06]  /*534b0*/  BAR.SYNC.DEFER_BLOCKING 0x0 ;  /* 0x0000000000007b1d */ /* 0x000fec0000010000 */
[----:B----4-:R-:W4:Y:S04]  /*534c0*/  LDL.LU R96, [R1+0xa24] ;  /* 0x000a240001607983 */ /* 0x010f280000300800 */
[----:B------:R-:W4:Y:S04]  /*534d0*/  LDL.LU R97, [R1+0xa2c] ;  /* 0x000a2c0001617983 */ /* 0x000f280000300800 */
[----:B------:R-:W4:Y:S04]  /*534e0*/  LDL.LU R98, [R1+0x624] ;  /* 0x0006240001627983 */ /* 0x000f280000300800 */
[----:B------:R-:W4:Y:S04]  /*534f0*/  LDL.LU R99, [R1+0x62c] ;  /* 0x00062c0001637983 */ /* 0x000f280000300800 */
[----:B---3--:R-:W3:Y:S04]  /*53500*/  LDL.LU R88, [R1+0xc74] ;  /* 0x000c740001587983 */ /* 0x008ee80000300800 */
[----:B------:R-:W3:Y:S04]  /*53510*/  LDL.LU R89, [R1+0xc7c] ;  /* 0x000c7c0001597983 */ /* 0x000ee80000300800 */
[----:B------:R-:W3:Y:S04]  /*53520*/  LDL.LU R90, [R1+0x324] ;  /* 0x00032400015a7983 */ /* 0x000ee80000300800 */
[----:B------:R-:W3:Y:S04]  /*53530*/  LDL.LU R91, [R1+0x32c] ;  /* 0x00032c00015b7983 */ /* 0x000ee80000300800 */
[----:B------:R-:W2:Y:S04]  /*53540*/  LDS.128 R104, [R125] ;  /* 0x000000007d687984 */ /* 0x000ea80000000c00 */
[----:B------:R-:W-:Y:S01]  /*53550*/  LDS.128 R100, [R125+0x400] ;  /* 0x000400007d647984 */ /* 0x000fe20000000c00 */
[----:B------:R-:W-:Y:S06]  /*53560*/  BAR.SYNC.DEFER_BLOCKING 0x0 ;  /* 0x0000000000007b1d */ /* 0x000fec0000010000 */
[----:B----4-:R4:W-:Y:S04]  /*53570*/  STSM.16.M88.4 [R124], R96 ;  /* 0x000000607c007844 */ /* 0x0109e80000000200 */
[----:B----4-:R-:W4:Y:S04]  /*53580*/  LDL.LU R96, [R1+0x3b4] ;  /* 0x0003b40001607983 */ /* 0x010f280000300800 */
[----:B------:R-:W4:Y:S04]  /*53590*/  LDL.LU R97, [R1+0x3bc] ;  /* 0x0003bc0001617983 */ /* 0x000f280000300800 */
[----:B------:R-:W4:Y:S04]  /*535a0*/  LDL.LU R98, [R1+0x114] ;  /* 0x0001140001627983 */ /* 0x000f280000300800 */
[----:B---3--:R3:W-:Y:S04]  /*535b0*/  STSM.16.M88.4 [R124+0x200], R88 ;  /* 0x000200587c007844 */ /* 0x0087e80000000200 */
[----:B------:R-:W4:Y:S01]  /*535c0*/  LDL.LU R99, [R1+0x11c] ;  /* 0x00011c0001637983 */ /* 0x000f220000300800 */
[----:B------:R-:W-:Y:S06]  /*535d0*/  BAR.SYNC.DEFER_BLOCKING 0x0 ;  /* 0x0000000000007b1d */ /* 0x000fec0000010000 */
[----:B---3--:R-:W3:Y:S04]  /*535e0*/  LDL.LU R88, [R1+0x14] ;  /* 0x0000140001587983 */ /* 0x008ee80000300800 */
[----:B------:R-:W3:Y:S01]  /*535f0*/  LDL.LU R89, [R1+0x1c] ;  /* 0x00001c0001597983 */ /* 0x000ee20000300800 */
[----:B------:R-:W-:-:S02]  /*53600*/  IMAD.MOV.U32 R90, RZ, RZ, R45 ;  /* 0x000000ffff5a7224 */ /* 0x000fc400078e002d */
[----:B------:R-:W-:Y:S02]  /*53610*/  IMAD.MOV.U32 R91, RZ, RZ, R47 ;  /* 0x000000ffff5b7224 */ /* 0x000fe400078e002f */
[----:B------:R-:W2:Y:S04]  /*53620*/  LDS.128 R44, [R125] ;  /* 0x000000007d2c7984 */ /* 0x000ea80000000c00 */
[----:B------:R-:W-:Y:S01]  /*53630*/  LDS.128 R108, [R125+0x400] ;  /* 0x000400007d6c7984 */ /* 0x000fe20000000c00 */
[----:B------:R-:W-:Y:S06]  /*53640*/  BAR.SYNC.DEFER_BLOCKING 0x0 ;  /* 0x0000000000007b1d */ /* 0x000fec0000010000 */
[----:B----4-:R-:W-:Y:S04]  /*53650*/  STSM.16.M88.4 [R124], R96 ;  /* 0x000000607c007844 */ /* 0x010fe80000000200 */
[----:B---3--:R3:W-:Y:S01]  /*53660*/  STSM.16.M88.4 [R124+0x200], R88 ;  /* 0x000200587c007844 */ /* 0x0087e20000000200 */
[----:B------:R-:W-:Y:S06]  /*53670*/  BAR.SYNC.DEFER_BLOCKING 0x0 ;  /* 0x0000000000007b1d */ /* 0x000fec0000010000 */
[----:B---3--:R-:W3:Y:S04]  /*53680*/  LDL.LU R88, [R1+0x484] ;  /* 0x0004840001587983 */ /* 0x008ee80000300800 */
[----:B------:R-:W3:Y:S04]  /*53690*/  LDL.LU R89, [R1+0x48c] ;  /* 0x00048c0001597983 */ /* 0x000ee80000300800 */
[----:B------:R-:W3:Y:S04]  /*536a0*/  LDL.LU R90, [R1+0xdf4] ;  /* 0x000df400015a7983 */ /* 0x000ee80000300800 */
[----:B------:R-:W3:Y:S04]  /*536b0*/  LDL.LU R91, [R1+0xdfc] ;  /* 0x000dfc00015b7983 */ /* 0x000ee80000300800 */
[----:B------:R-:W4:Y:S04]  /*536c0*/  LDS.128 R96, [R125] ;  /* 0x000000007d607984 */ /* 0x000f280000000c00 */
[----:B------:R-:W-:Y:S01]  /*536d0*/  LDS.128 R120, [R125+0x400] ;  /* 0x000400007d787984 */ /* 0x000fe20000000c00 */
[----:B------:R-:W-:-:S02]  /*536e0*/  IMAD.MOV.U32 R92, RZ, RZ, R93 ;  /* 0x000000ffff5c7224 */ /* 0x000fc400078e005d */
[----:B------:R-:W-:Y:S01]  /*536f0*/  IMAD.MOV.U32 R93, RZ, RZ, R95 ;  /* 0x000000ffff5d7224 */ /* 0x000fe200078e005f */
[----:B------:R-:W2:Y:S01]  /*53700*/  LDL.LU R214, [R1+0x940] ;  /* 0x0009400001d67983 */ /* 0x000ea20000300800 */
[----:B------:R-:W-:Y:S02]  /*53710*/  IMAD.MOV.U32 R94, RZ, RZ, R213 ;  /* 0x000000ffff5e7224 */ /* 0x000fe400078e00d5 */
[----:B------:R-:W-:Y:S01]  /*53720*/  IMAD.MOV.U32 R95, RZ, RZ, R215 ;  /* 0x000000ffff5f7224 */ /* 0x000fe200078e00d7 */
[----:B------:R-:W-:Y:S06]  /*53730*/  BAR.SYNC.DEFER_BLOCKING 0x0 ;  /* 0x0000000000007b1d */ /* 0x000fec0000010000 */
[----:B------:R-:W4:Y:S04]  /*53740*/  LDL.LU R190, [R1+0x930] ;  /* 0x0009300001be7983 */ /* 0x000f280000300800 */
[----:B------:R1:W-:Y:S04]  /*53750*/  STSM.16.M88.4 [R124], R92 ;  /* 0x0000005c7c007844 */ /* 0x0003e80000000200 */
[----:B-1----:R-:W2:Y:S04]  /*53760*/  LDL.LU R92, [R1+0x7d4] ;  /* 0x0007d400015c7983 */ /* 0x002ea80000300800 */
[----:B------:R-:W2:Y:S04]  /*53770*/  LDL.LU R93, [R1+0x7dc] ;  /* 0x0007dc00015d7983 */ /* 0x000ea80000300800 */
[----:B------:R-:W4:Y:S04]  /*53780*/  LDL.LU R212, [R1+0x920] ;  /* 0x0009200001d47983 */ /* 0x000f280000300800 */
[----:B------:R-:W4:Y:S04]  /*53790*/  LDL.LU R209, [R1+0x3c0] ;  /* 0x0003c00001d17983 */ /* 0x000f280000300800 */
[----:B------:R-:W2:Y:S04]  /*537a0*/  LDL.LU R94, [R1+0xd84] ;  /* 0x000d8400015e7983 */ /* 0x000ea80000300800 */
[----:B------:R-:W2:Y:S04]  /*537b0*/  LDL.LU R95, [R1+0xd8c] ;  /* 0x000d8c00015f7983 */ /* 0x000ea80000300800 */
[----:B------:R-:W4:Y:S04]  /*537c0*/  LDL.LU R210, [R1+0x3a0] ;  /* 0x0003a00001d27983 */ /* 0x000f280000300800 */
[----:B------:R-:W4:Y:S04]  /*537d0*/  LDL.LU R208, [R1+0x310] ;  /* 0x0003100001d07983 */ /* 0x000f280000300800 */
[----:B---3--:R1:W-:Y:S01]  /*537e0*/  STSM.16.M88.4 [R124+0x200], R88 ;  /* 0x000200587c007844 */ /* 0x0083e20000000200 */
[----:B------:R-:W-:Y:S06]  /*537f0*/  BAR.SYNC.DEFER_BLOCKING 0x0 ;  /* 0x0000000000007b1d */ /* 0x000fec0000010000 */
[----:B-1----:R-:W3:Y:S04]  /*53800*/  LDL.LU R88, [R1+0x904] ;  /* 0x0009040001587983 */ /* 0x002ee80000300800 */
[----:B------:R-:W3:Y:S04]  /*53810*/  LDL.LU R89, [R1+0x90c] ;  /* 0x00090c0001597983 */ /* 0x000ee80000300800 */
[----:B------:R-:W4:Y:S04]  /*53820*/  LDL.LU R191, [R1+0x190] ;  /* 0x0001900001bf7983 */ /* 0x000f280000300800 */
[----:B------:R-:W3:Y:S04]  /*53830*/  LDL.LU R90, [R1+0xc44] ;  /* 0x000c4400015a7983 */ /* 0x000ee80000300800 */
[----:B------:R-:W3:Y:S04]  /*53840*/  LDL.LU R91, [R1+0xc4c] ;  /* 0x000c4c00015b7983 */ /* 0x000ee80000300800 */
[----:B------:R-:W4:Y:S04]  /*53850*/  LDL.LU R189, [R1+0x100] ;  /* 0x0001000001bd7983 */ /* 0x000f280000300800 */
[----:B------:R-:W4:Y:S04]  /*53860*/  LDL.LU R188, [R1+0x944] ;  /* 0x0009440001bc7983 */ /* 0x000f280000300800 */
[----:B------:R-:W1:Y:S04]  /*53870*/  LDS.128 R136, [R125] ;  /* 0x000000007d887984 */ /* 0x000e680000000c00 */
[----:B------:R-:W-:Y:S01]  /*53880*/  LDS.128 R140, [R125+0x400] ;  /* 0x000400007d8c7984 */ /* 0x000fe20000000c00 */
[----:B------:R-:W-:Y:S01]  /*53890*/  BAR.SYNC.DEFER_BLOCKING 0x0 ;  /* 0x0000000000007b1d */ /* 0x000fe20000010000 */
[----:B------:R-:W-:-:S05]  /*538a0*/  IMAD R211, R252, UR6, RZ ;  /* 0x00000006fcd37c24 */ /* 0x000fca000f8e02ff */
[----:B--2---:R-:W-:Y:S01]  /*538b0*/  STSM.16.M88.4 [R124], R92 ;  /* 0x0000005c7c007844 */ /* 0x004fe20000000200 */
[C---:B------:R-:W-:Y:S01]  /*538c0*/  IMAD.WIDE R126, R211.reuse, 0x4, R16 ;  /* 0x00000004d37e7825 */ /* 0x040fe200078e0210 */
[----:B------:R-:W-:Y:S02]  /*538d0*/  ULDC UR6, c[0x0][0x248] ;  /* 0x0000920000067ab9 */ /* 0x000fe40000000800 */
[----:B---3--:R2:W-:Y:S01]  /*538e0*/  STSM.16.M88.4 [R124+0x200], R88 ;  /* 0x000200587c007844 */ /* 0x0085e20000000200 */
[----:B------:R-:W-:Y:S01]  /*538f0*/  BAR.SYNC.DEFER_BLOCKING 0x0 ;  /* 0x0000000000007b1d */ /* 0x000fe20000010000 */
[----:B--2---:R-:W-:-:S05]  /*53900*/  IMAD.WIDE R88, R211, 0x4, R14 ;  /* 0x00000004d3587825 */ /* 0x004fca00078e020e */
[----:B------:R2:W-:Y:S04]  /*53910*/  @P0 STG.E desc[UR32][R126.64], R214 ;  /* 0x000000d67e000986 */ /* 0x0005e8000c101920 */
[----:B----4-:R3:W-:Y:S04]  /*53920*/  @P5 STG.E desc[UR32][R88.64], R190 ;  /* 0x000000be58005986 */ /* 0x0107e8000c101920 */
[----:B--2---:R-:W2:Y:S01]  /*53930*/  LDL.LU R214, [R1+0x1060] ;  /* 0x0010600001d67983 */ /* 0x004ea20000300800 */
[----:B---3--:R-:W-:-:S04]  /*53940*/  IMAD.WIDE R88, R211, 0x4, R12 ;  /* 0x00000004d3587825 */ /* 0x008fc800078e020c */
[----:B------:R-:W-:Y:S01]  /*53950*/  IMAD R190, R252, UR5, RZ ;  /* 0x00000005fcbe7c24 */ /* 0x000fe2000f8e02ff */
[----:B------:R3:W-:Y:S01]  /*53960*/  @P4 STG.E desc[UR32][R88.64], R212 ;  /* 0x000000d458004986 */ /* 0x0007e2000c101920 */
[----:B------:R-:W-:Y:S01]  /*53970*/  LOP3.LUT P0, RZ, R0, 0x4000000, RZ, 0xc0, !PT ;  /* 0x0400000000ff7812 */ /* 0x000fe2000780c0ff */
[----:B------:R-:W-:Y:S01]  /*53980*/  ULDC UR5, c[0x0][0x248] ;  /* 0x0000920000057ab9 */ /* 0x000fe20000000800 */
[----:B------:R-:W-:Y:S01]  /*53990*/  VIADD R190, R190, UR4 ;  /* 0x00000004bebe7c36 */ /* 0x000fe20008000000 */
[----:B------:R-:W-:Y:S01]  /*539a0*/  LOP3.LUT P5, RZ, R3, 0x1, RZ, 0xc0, !PT ;  /* 0x0000000103ff7812 */ /* 0x000fe200078ac0ff */
[----:B------:R-:W-:Y:S01]  /*539b0*/  ULDC UR4, c[0x0][0x248] ;  /* 0x0000920000047ab9 */ /* 0x000fe20000000800 */
[----:B---3--:R-:W-:-:S05]  /*539c0*/  IMAD.WIDE R88, R211, 0x4, R10 ;  /* 0x00000004d3587825 */ /* 0x008fca00078e020a */
[----:B------:R3:W-:Y:S02]  /*539d0*/  @P3 STG.E desc[UR32][R88.64], R209 ;  /* 0x000000d158003986 */ /* 0x0007e4000c101920 */
[----:B---3--:R-:W-:-:S05]  /*539e0*/  IMAD.WIDE R88, R190, 0x4, R16 ;  /* 0x00000004be587825 */ /* 0x008fca00078e0210 */
[----:B------:R3:W-:Y:S02]  /*539f0*/  @P2 STG.E desc[UR32][R88.64], R210 ;  /* 0x000000d258002986 */ /* 0x0007e4000c101920 */
[C---:B---3--:R-:W-:Y:S02]  /*53a00*/  IMAD.WIDE R88, R190.reuse, 0x4, R14 ;  /* 0x00000004be587825 */ /* 0x048fe400078e020e */
[----:B------:R-:W3:Y:S04]  /*53a10*/  LDL.LU R210, [R1+0x934] ;  /* 0x0009340001d27983 */ /* 0x000ee80000300800 */
[----:B------:R4:W-:Y:S02]  /*53a20*/  @P1 STG.E desc[UR32][R88.64], R208 ;  /* 0x000000d058001986 */ /* 0x0009e4000c101920 */
[----:B----4-:R-:W-:-:S02]  /*53a30*/  IMAD.WIDE R88, R190, 0x4, R12 ;  /* 0x00000004be587825 */ /* 0x010fc400078e020c */
[----:B------:R-:W4:Y:S04]  /*53a40*/  LDL.LU R208, [R1+0x924] ;  /* 0x0009240001d07983 */ /* 0x000f280000300800 */
[----:B------:R1:W-:Y:S04]  /*53a50*/  @P0 STG.E desc[UR32][R88.64], R191 ;  /* 0x000000bf58000986 */ /* 0x0003e8000c101920 */
[----:B------:R-:W2:Y:S04]  /*53a60*/  LDL.LU R92, [R1+0x3c4] ;  /* 0x0003c400015c7983 */ /* 0x000ea80000300800 */
[----:B------:R-:W2:Y:S01]  /*53a70*/  LDL.LU R93, [R1+0x3a4] ;  /* 0x0003a400015d7983 */ /* 0x000ea20000300800 */
[----:B-1----:R-:W-:-:S03]  /*53a80*/  IMAD.WIDE R88, R190, 0x4, R10 ;  /* 0x00000004be587825 */ /* 0x002fc600078e020a */
[----:B------:R-:W2:Y:S01]  /*53a90*/  LDL.LU R191, [R1+0x314] ;  /* 0x0003140001bf7983 */ /* 0x000ea20000300800 */
[----:B------:R-:W-:-:S04]  /*53aa0*/  IMAD R190, R252, UR6, RZ ;  /* 0x00000006fcbe7c24 */ /* 0x000fc8000f8e02ff */
[----:B------:R-:W-:Y:S01]  /*53ab0*/  VIADD R190, R190, UR5 ;  /* 0x00000005bebe7c36 */ /* 0x000fe20008000000 */
[----:B------:R1:W-:Y:S01]  /*53ac0*/  @P5 STG.E desc[UR32][R88.64], R189 ;  /* 0x000000bd58005986 */ /* 0x0003e2000c101920 */
[----:B------:R-:W-:Y:S01]  /*53ad0*/  LOP3.LUT P0, RZ, R3, 0x10000, RZ, 0xc0, !PT ;  /* 0x0001000003ff7812 */ /* 0x000fe2000780c0ff */
[----:B------:R-:W-:Y:S01]  /*53ae0*/  ULDC UR5, c[0x0][0x22c] ;  /* 0x00008b0000057ab9 */ /* 0x000fe20000000800 */
[----:B------:R-:W-:Y:S01]  /*53af0*/  VIADD R190, R190, UR4 ;  /* 0x00000004bebe7c36 */ /* 0x000fe20008000000 */
[----:B-1----:R-:W2:Y:S03]  /*53b00*/  LDL.LU R189, [R1+0x194] ;  /* 0x0001940001bd7983 */ /* 0x002ea60000300800 */
[----:B------:R-:W-:Y:S01]  /*53b10*/  IMAD.WIDE R88, R190, 0x4, R16 ;  /* 0x00000004be587825 */ /* 0x000fe200078e0210 */
[----:B------:R-:W-:Y:S01]  /*53b20*/  LOP3.LUT R0, R0, 0xfffbffff, RZ, 0xc0, !PT ;  /* 0xfffbffff00007812 */ /* 0x000fe200078ec0ff */
[----:B------:R-:W-:-:S03]  /*53b30*/  ULDC UR4, c[0x0][0x248] ;  /* 0x0000920000047ab9 */ /* 0x000fc60000000800 */
[----:B------:R1:W-:Y:S04]  /*53b40*/  @P6 STG.E desc[UR32][R88.64], R188 ;  /* 0x000000bc58006986 */ /* 0x0003e8000c101920 */
[----:B-1----:R-:W2:Y:S01]  /*53b50*/  LDL.LU R188, [R1+0x10fc] ;  /* 0x0010fc0001bc7983 */ /* 0x002ea20000300800 */
[----:B------:R-:W-:Y:S02]  /*53b60*/  @P0 LOP3.LUT R0, R0, 0x40000, RZ, 0xfc, !PT ;  /* 0x0004000000000812 */ /* 0x000fe400078efcff */
[----:B------:R-:W-:Y:S01]  /*53b70*/  LOP3.LUT P0, RZ, R3, 0x8000, RZ, 0xc0, !PT ;  /* 0x0000800003ff7812 */ /* 0x000fe2000780c0ff */
[----:B------:R-:W2:Y:S01]  /*53b80*/  LDL.LU R94, [R1+0x104] ;  /* 0x00010400015e7983 */ /* 0x000ea20000300800 */
[----:B------:R-:W-:-:S03]  /*53b90*/  LOP3.LUT R0, R0, 0xfff7ffff, RZ, 0xc0, !PT ;  /* 0xfff7ffff00007812 */ /* 0x000fc600078ec0ff */
[----:B------:R-:W2:Y:S04]  /*53ba0*/  LDL.LU R95, [R1+0x948] ;  /* 0x00094800015f7983 */ /* 0x000ea80000300800 */
[----:B------:R-:W2:Y:S04]  /*53bb0*/  LDL.LU R215, [R1+0x938] ;  /* 0x0009380001d77983 */ /* 0x000ea80000300800 */
[----:B------:R-:W-:Y:S01]  /*53bc0*/  @P0 LOP3.LUT R0, R0, 0x80000, RZ, 0xfc, !PT ;  /* 0x0008000000000812 */ /* 0x000fe200078efcff */
[----:B------:R-:W2:Y:S01]  /*53bd0*/  LDL.LU R213, [R1+0x928] ;  /* 0x0009280001d57983 */ /* 0x000ea20000300800 */
[----:B------:R-:W-:-:S02]  /*53be0*/  LOP3.LUT P0, RZ, R3, 0x4000, RZ, 0xc0, !PT ;  /* 0x0000400003ff7812 */ /* 0x000fc4000780c0ff */
[----:B------:R-:W-:Y:S01]  /*53bf0*/  LOP3.LUT R0, R0, 0xffefffff, RZ, 0xc0, !PT ;  /* 0xffefffff00007812 */ /* 0x000fe200078ec0ff */
[----:B------:R-:W2:Y:S01]  /*53c00*/  LDL.LU R212, [R1+0x3c8] ;  /* 0x0003c80001d47983 */ /* 0x000ea20000300800 */
[C---:B------:R-:W-:Y:S02]  /*53c10*/  LOP3.LUT P3, RZ, R3.reuse, 0x10, RZ, 0xc0, !PT ;  /* 0x0000001003ff7812 */ /* 0x040fe4000786c0ff */
[----:B------:R-:W-:Y:S01]  /*53c20*/  LOP3.LUT P4, RZ, R3, 0x20, RZ, 0xc0, !PT ;  /* 0x0000002003ff7812 */ /* 0x000fe2000788c0ff */
[----:B------:R-:W-:Y:S01]  /*53c30*/  IMAD.WIDE R88, R190, 0x4, R14 ;  /* 0x00000004be587825 */ /* 0x000fe200078e020e */
[----:B------:R-:W2:Y:S05]  /*53c40*/  LDL.LU R211, [R1+0x3a8] ;  /* 0x0003a80001d37983 */ /* 0x000eaa0000300800 */
[----:B------:R-:W-:-:S02]  /*53c50*/  @P0 LOP3.LUT R0, R0, 0x100000, RZ, 0xfc, !PT ;  /* 0x0010000000000812 */ /* 0x000fc400078efcff */
[----:B------:R-:W-:Y:S02]  /*53c60*/  LOP3.LUT P0, RZ, R3, 0x2000, RZ, 0xc0, !PT ;  /* 0x0000200003ff7812 */ /* 0x000fe4000780c0ff */
[----:B------:R-:W-:-:S11]  /*53c70*/  LOP3.LUT R0, R0, 0xffdfffff, RZ, 0xc0, !PT ;  /* 0xffdfffff00007812 */ /* 0x000fd600078ec0ff */
[----:B------:R-:W-:Y:S02]  /*53c80*/  @P0 LOP3.LUT R0, R0, 0x200000, RZ, 0xfc, !PT ;  /* 0x0020000000000812 */ /* 0x000fe400078efcff */
[----:B------:R-:W-:Y:S02]  /*53c90*/  LOP3.LUT P0, RZ, R3, 0x1000, RZ, 0xc0, !PT ;  /* 0x0000100003ff7812 */ /* 0x000fe4000780c0ff */
[----:B------:R-:W-:-:S11]  /*53ca0*/  LOP3.LUT R0, R0, 0xffbfffff, RZ, 0xc0, !PT ;  /* 0xffbfffff00007812 */ /* 0x000fd600078ec0ff */
[----:B------:R-:W-:Y:S02]  /*53cb0*/  @P0 LOP3.LUT R0, R0, 0x400000, RZ, 0xfc, !PT ;  /* 0x0040000000000812 */ /* 0x000fe400078efcff */
[----:B------:R-:W-:Y:S02]  /*53cc0*/  LOP3.LUT P0, RZ, R3, 0x800, RZ, 0xc0, !PT ;  /* 0x0000080003ff7812 */ /* 0x000fe4000780c0ff */
[----:B------:R-:W-:-:S11]  /*53cd0*/  LOP3.LUT R0, R0, 0xff7fffff, RZ, 0xc0, !PT ;  /* 0xff7fffff00007812 */ /* 0x000fd600078ec0ff */
[----:B------:R-:W-:Y:S02]  /*53ce0*/  @P0 LOP3.LUT R0, R0, 0x800000, RZ, 0xfc, !PT ;  /* 0x0080000000000812 */ /* 0x000fe400078efcff */
[C---:B------:R-:W-:Y:S02]  /*53cf0*/  LOP3.LUT P0, RZ, R3.reuse, 0x400, RZ, 0xc0, !PT ;  /* 0x0000040003ff7812 */ /* 0x040fe4000780c0ff */
[----:B------:R-:W-:Y:S02]  /*53d00*/  LOP3.LUT R0, R0, 0xfeffffff, RZ, 0xc0, !PT ;  /* 0xfeffffff00007812 */ /* 0x000fe400078ec0ff */
[----:B------:R-:W-:-:S09]  /*53d10*/  LOP3.LUT P5, RZ, R3, 0x40, RZ, 0xc0, !PT ;  /* 0x0000004003ff7812 */ /* 0x000fd200078ac0ff */
[----:B------:R-:W-:Y:S02]  /*53d20*/  @P0 LOP3.LUT R0, R0, 0x1000000, RZ, 0xfc, !PT ;  /* 0x0100000000000812 */ /* 0x000fe400078efcff */
[C---:B------:R-:W-:Y:S02]  /*53d30*/  LOP3.LUT P0, RZ, R3.reuse, 0x200, RZ, 0xc0, !PT ;  /* 0x0000020003ff7812 */ /* 0x040fe4000780c0ff */
[----:B------:R-:W-:Y:S02]  /*53d40*/  LOP3.LUT P6, RZ, R3, 0x80, RZ, 0xc0, !PT ;  /* 0x0000008003ff7812 */ /* 0x000fe400078cc0ff */
[----:B------:R-:W-:-:S09]  /*53d50*/  LOP3.LUT R0, R0, 0xfdffffff, RZ, 0xc0, !PT ;  /* 0xfdffffff00007812 */ /* 0x000fd200078ec0ff */
[----:B------:R-:W-:Y:S02]  /*53d60*/  @P0 LOP3.LUT R0, R0, 0x2000000, RZ, 0xfc, !PT ;  /* 0x0200000000000812 */ /* 0x000fe400078efcff */
[----:B------:R-:W-:Y:S01]  /*53d70*/  LOP3.LUT P0, RZ, R3, 0x100, RZ, 0xc0, !PT ;  /* 0x0000010003ff7812 */ /* 0x000fe2000780c0ff */
[----:B---3--:R1:W-:Y:S02]  /*53d80*/  @P3 STG.E desc[UR32][R88.64], R210 ;  /* 0x000000d258003986 */ /* 0x0083e4000c101920 */
[----:B-1----:R-:W-:-:S05]  /*53d90*/  IMAD.WIDE R88, R190, 0x4, R12 ;  /* 0x00000004be587825 */ /* 0x002fca00078e020c */
[----:B----4-:R1:W-:Y:S02]  /*53da0*/  @P4 STG.E desc[UR32][R88.64], R208 ;  /* 0x000000d058004986 */ /* 0x0103e4000c101920 */
[----:B-1----:R-:W-:Y:S02]  /*53db0*/  IMAD.WIDE R88, R190, 0x4, R10 ;  /* 0x00000004be587825 */ /* 0x002fe400078e020a */
[----:B------:R-:W3:Y:S04]  /*53dc0*/  LDL.LU R190, [R1+0x318] ;  /* 0x0003180001be7983 */ /* 0x000ee80000300800 */
[----:B--2---:R1:W-:Y:S04]  /*53dd0*/  @P5 STG.E desc[UR32][R88.64], R92 ;  /* 0x0000005c58005986 */ /* 0x0043e8000c101920 */
[----:B------:R-:W2:Y:S04]  /*53de0*/  LDL.LU R209, [R1+0x198] ;  /* 0x0001980001d17983 */ /* 0x000ea80000300800 */
[----:B------:R-:W4:Y:S04]  /*53df0*/  LDL.LU R210, [R1+0x108] ;  /* 0x0001080001d27983 */ /* 0x000f280000300800 */
[----:B------:R-:W4:Y:S01]  /*53e00*/  LDL.LU R208, [R1+0x94c] ;  /* 0x00094c0001d07983 */ /* 0x000f220000300800 */
[----:B-1----:R-:W-:-:S05]  /*53e10*/  IMAD.WIDE R88, R188, 0x4, R16 ;  /* 0x00000004bc587825 */ /* 0x002fca00078e0210 */
[----:B------:R1:W-:Y:S02]  /*53e20*/  @P6 STG.E desc[UR32][R88.64], R93 ;  /* 0x0000005d58006986 */ /* 0x0003e4000c101920 */
[----:B-1----:R-:W-:-:S05]  /*53e30*/  IMAD.WIDE R88, R188, 0x4, R14 ;  /* 0x00000004bc587825 */ /* 0x002fca00078e020e */
[----:B------:R1:W-:Y:S01]  /*53e40*/  @P0 STG.E desc[UR32][R88.64], R191 ;  /* 0x000000bf58000986 */ /* 0x0003e2000c101920 */
[----:B------:R-:W-:Y:S01]  /*53e50*/  LOP3.LUT P0, RZ, R0, 0x2000000, RZ, 0xc0, !PT ;  /* 0x0200000000ff7812 */ /* 0x000fe2000780c0ff */
[C---:B-1----:R-:W-:Y:S02]  /*53e60*/  IMAD.WIDE R88, R188.reuse, 0x4, R12 ;  /* 0x00000004bc587825 */ /* 0x042fe400078e020c */
[----:B------:R-:W4:Y:S10]  /*53e70*/  LDL.LU R191, [R1+0x93c] ;  /* 0x00093c0001bf7983 */ /* 0x000f340000300800 */
[----:B------:R1:W-:Y:S04]  /*53e80*/  @P0 STG.E desc[UR32][R88.64], R189 ;  /* 0x000000bd58000986 */ /* 0x0003e8000c101920 */
[----:B-1----:R-:W4:Y:S01]  /*53e90*/  LDL.LU R189, [R1+0x92c] ;  /* 0x00092c0001bd7983 */ /* 0x002f220000300800 */
[----:B------:R-:W-:-:S03]  /*53ea0*/  IMAD.WIDE R88, R188, 0x4, R10 ;  /* 0x00000004bc587825 */ /* 0x000fc600078e020a */
[----:B------:R-:W4:Y:S01]  /*53eb0*/  LDL.LU R188, [R1+0x3cc] ;  /* 0x0003cc0001bc7983 */ /* 0x000f220000300800 */
[----:B------:R-:W-:-:S13]  /*53ec0*/  LOP3.LUT P0, RZ, R0, 0x1000000, RZ, 0xc0, !PT ;  /* 0x0100000000ff7812 */ /* 0x000fda000780c0ff */
[----:B------:R1:W-:Y:S01]  /*53ed0*/  @P0 STG.E desc[UR32][R88.64], R94 ;  /* 0x0000005e58000986 */ /* 0x0003e2000c101920 */
[----:B------:R-:W-:Y:S01]  /*53ee0*/  LOP3.LUT P0, RZ, R0, 0x800000, RZ, 0xc0, !PT ;  /* 0x0080000000ff7812 */ /* 0x000fe2000780c0ff */
[----:B-1----:R-:W-:-:S12]  /*53ef0*/  IMAD.WIDE R88, R214, 0x4, R16 ;  /* 0x00000004d6587825 */ /* 0x002fd800078e0210 */
        /* <DEDUP_REMOVED lines=13> */
[----:B------:R-:W-:Y:S02]  /*53fd0*/  LOP3.LUT P0, RZ, R0, 0x40000, RZ, 0xc0, !PT ;  /* 0x0004000000ff7812 */ /* 0x000fe4000780c0ff */
[C---:B------:R-:W-:Y:S02]  /*53fe0*/  LOP3.LUT P1, RZ, R3.reuse, 0x20000, RZ, 0xc0, !PT ;  /* 0x0002000003ff7812 */ /* 0x040fe4000782c0ff */
[----:B------:R-:W-:Y:S01]  /*53ff0*/  LOP3.LUT P2, RZ, R3, 0x40000, RZ, 0xc0, !PT ;  /* 0x0004000003ff7812 */ /* 0x000fe2000784c0ff */
[----:B-1----:R-:W-:Y:S01]  /*54000*/  IMAD.WIDE R88, R51, 0x4, R14 ;  /* 0x0000000433587825 */ /* 0x002fe200078e020e */
[C---:B------:R-:W-:Y:S02]  /*54010*/  LOP3.LUT P3, RZ, R3.reuse, 0x80000, RZ, 0xc0, !PT ;  /* 0x0008000003ff7812 */ /* 0x040fe4000786c0ff */
[C---:B------:R-:W-:Y:S02]  /*54020*/  LOP3.LUT P4, RZ, R3.reuse, 0x100000, RZ, 0xc0, !PT ;  /* 0x0010000003ff7812 */ /* 0x040fe4000788c0ff */
[----:B------:R-:W-:-:S02]  /*54030*/  LOP3.LUT P5, RZ, R3, 0x200000, RZ, 0xc0, !PT ;  /* 0x0020000003ff7812 */ /* 0x000fc400078ac0ff */
[----:B------:R-:W-:Y:S01]  /*54040*/  LOP3.LUT P6, RZ, R3, 0x400000, RZ, 0xc0, !PT ;  /* 0x0040000003ff7812 */ /* 0x000fe200078cc0ff */
[----:B---3--:R1:W-:Y:S02]  /*54050*/  @P0 STG.E desc[UR32][R88.64], R190 ;  /* 0x000000be58000986 */ /* 0x0083e4000c101920 */
[----:B-1----:R-:W-:-:S05]  /*54060*/  IMAD.WIDE R88, R51, 0x4, R12 ;  /* 0x0000000433587825 */ /* 0x002fca00078e020c */
[----:B--2---:R1:W-:Y:S01]  /*54070*/  @P1 STG.E desc[UR32][R88.64], R209 ;  /* 0x000000d158001986 */ /* 0x0043e2000c101920 */
[C---:B------:R-:W-:Y:S02]  /*54080*/  VIADD R190, R51.reuse, UR4 ;  /* 0x0000000433be7c36 */ /* 0x040fe40008000000 */
[----:B-1----:R-:W-:Y:S01]  /*54090*/  IMAD.WIDE R88, R51, 0x4, R10 ;  /* 0x0000000433587825 */ /* 0x002fe200078e020a */
[----:B------:R-:W-:Y:S01]  /*540a0*/  LOP3.LUT P0, RZ, R8, 0x8, RZ, 0xc0, !PT ;  /* 0x0000000808ff7812 */ /* 0x000fe2000780c0ff */
[----:B------:R-:W-:-:S03]  /*540b0*/  ULDC UR4, c[0x0][0x22c] ;  /* 0x00008b0000047ab9 */ /* 0x000fc60000000800 */
[----:B----4-:R1:W-:Y:S02]  /*540c0*/  @P2 STG.E desc[UR32][R88.64], R210 ;  /* 0x000000d258002986 */ /* 0x0103e4000c101920 */
[----:B-1----:R-:W-:-:S05]  /*540d0*/  IMAD.WIDE R88, R190, 0x4, R16 ;  /* 0x00000004be587825 */ /* 0x002fca00078e0210 */
[----:B------:R1:W-:Y:S02]  /*540e0*/  @P3 STG.E desc[UR32][R88.64], R208 ;  /* 0x000000d058003986 */ /* 0x0003e4000c101920 */
[C---:B-1----:R-:W-:Y:S02]  /*540f0*/  IMAD.WIDE R88, R190.reuse, 0x4, R14 ;  /* 0x00000004be587825 */ /* 0x042fe400078e020e */
[----:B------:R-:W2:Y:S04]  /*54100*/  LDL.LU R208, [R1+0x3ac] ;  /* 0x0003ac0001d07983 */ /* 0x000ea80000300800 */
[----:B------:R1:W-:Y:S02]  /*54110*/  @P4 STG.E desc[UR32][R88.64], R191 ;  /* 0x000000bf58004986 */ /* 0x0003e4000c101920 */
[----:B-1----:R-:W-:-:S02]  /*54120*/  IMAD.WIDE R88, R190, 0x4, R12 ;  /* 0x00000004be587825 */ /* 0x002fc400078e020c */
[----:B------:R-:W3:Y:S04]  /*54130*/  LDL.LU R191, [R1+0x31c] ;  /* 0x00031c0001bf7983 */ /* 0x000ee80000300800 */
[----:B------:R1:W-:Y:S02]  /*54140*/  @P5 STG.E desc[UR32][R88.64], R189 ;  /* 0x000000bd58005986 */ /* 0x0003e4000c101920 */
[----:B-1----:R-:W-:Y:S02]  /*54150*/  IMAD.WIDE R88, R190, 0x4, R10 ;  /* 0x00000004be587825 */ /* 0x002fe400078e020a */
[----:B------:R-:W4:Y:S04]  /*54160*/  LDL.LU R189, [R1+0x19c] ;  /* 0x00019c0001bd7983 */ /* 0x000f280000300800 */
[----:B------:R-:W2:Y:S04]  /*54170*/  LDL.LU R190, [R1+0xf84] ;  /* 0x000f840001be7983 */ /* 0x000ea80000300800 */
[----:B------:R1:W-:Y:S04]  /*54180*/  @P6 STG.E desc[UR32][R88.64], R188 ;  /* 0x000000bc58006986 */ /* 0x0003e8000c101920 */
        /* <DEDUP_REMOVED lines=10> */
[----:B------:R-:W-:-:S03]  /*54230*/  LOP3.LUT P3, RZ, R3, 0x800000, RZ, 0xc0, !PT ;  /* 0x0080000003ff7812 */ /* 0x000fc6000786c0ff */
[----:B------:R-:W4:Y:S01]  /*54240*/  LDL.LU R214, [R1+0x4a0] ;  /* 0x0004a00001d67983 */ /* 0x000f220000300800 */
[----:B------:R-:W-:-:S03]  /*54250*/  LOP3.LUT P4, RZ, R3, 0x1000000, RZ, 0xc0, !PT ;  /* 0x0100000003ff7812 */ /* 0x000fc6000788c0ff */
[----:B------:R-:W4:Y:S04]  /*54260*/  LDL.LU R212, [R1+0xcc4] ;  /* 0x000cc40001d47983 */ /* 0x000f280000300800 */
[----:B------:R-:W4:Y:S04]  /*54270*/  LDL.LU R211, [R1+0x974] ;  /* 0x0009740001d37983 */ /* 0x000f280000300800 */
[----:B------:R-:W4:Y:S01]  /*54280*/  LDL.LU R209, [R1+0x964] ;  /* 0x0009640001d17983 */ /* 0x000f220000300800 */
[----:B------:R-:W-:-:S03]  /*54290*/  LOP3.LUT P5, RZ, R3, 0x2000000, RZ, 0xc0, !PT ;  /* 0x0200000003ff7812 */ /* 0x000fc600078ac0ff */
[----:B------:R-:W4:Y:S01]  /*542a0*/  LDL.LU R210, [R1+0x1000] ;  /* 0x0010000001d27983 */ /* 0x000f220000300800 */
[----:B------:R-:W-:Y:S02]  /*542b0*/  LOP3.LUT P6, RZ, R3, 0x4000000, RZ, 0xc0, !PT ;  /* 0x0400000003ff7812 */ /* 0x000fe400078cc0ff */
[----:B------:R-:W-:-:S04]  /*542c0*/  LOP3.LUT R0, R0, 0xfffffbff, RZ, 0xc0, !PT ;  /* 0xfffffbff00007812 */ /* 0x000fc800078ec0ff */
[----:B------:R-:W-:Y:S02]  /*542d0*/  @P0 LOP3.LUT R0, R0, 0x400, RZ, 0xfc, !PT ;  /* 0x0000040000000812 */ /* 0x000fe400078efcff */
        /* <DEDUP_REMOVED lines=13> */
[----:B------:R-:W-:Y:S01]  /*543b0*/  LOP3.LUT R0, R0, 0xffff7fff, RZ, 0xc0, !PT ;  /* 0xffff7fff00007812 */ /* 0x000fe200078ec0ff */
[----:B--2---:R-:W-:-:S05]  /*543c0*/  IMAD.WIDE R88, R190, 0x4, R16 ;  /* 0x00000004be587825 */ /* 0x004fca00078e0210 */
[----:B------:R1:W-:Y:S02]  /*543d0*/  @P3 STG.E desc[UR32][R88.64], R208 ;  /* 0x000000d058003986 */ /* 0x0003e4000c101920 */
[----:B-1----:R-:W-:-:S05]  /*543e0*/  IMAD.WIDE R88, R190, 0x4, R14 ;  /* 0x00000004be587825 */ /* 0x002fca00078e020e */
[----:B---3--:R1:W-:Y:S02]  /*543f0*/  @P4 STG.E desc[UR32][R88.64], R191 ;  /* 0x000000bf58004986 */ /* 0x0083e4000c101920 */
[C---:B-1----:R-:W-:Y:S02]  /*54400*/  IMAD.WIDE R88, R190.reuse, 0x4, R12 ;  /* 0x00000004be587825 */ /* 0x042fe400078e020c */
[----:B------:R-:W2:Y:S04]  /*54410*/  LDL.LU R191, [R1+0x954] ;  /* 0x0009540001bf7983 */ /* 0x000ea80000300800 */
[----:B----4-:R1:W-:Y:S02]  /*54420*/  @P5 STG.E desc[UR32][R88.64], R189 ;  /* 0x000000bd58005986 */ /* 0x0103e4000c101920 */
[----:B-1----:R-:W-:-:S02]  /*54430*/  IMAD.WIDE R88, R190, 0x4, R10 ;  /* 0x00000004be587825 */ /* 0x002fc400078e020a */
[----:B------:R-:W3:Y:S04]  /*54440*/  LDL.LU R189, [R1+0x874] ;  /* 0x0008740001bd7983 */ /* 0x000ee80000300800 */
[----:B------:R1:W-:Y:S04]  /*54450*/  @P6 STG.E desc[UR32][R88.64], R188 ;  /* 0x000000bc58006986 */ /* 0x0003e8000c101920 */
[----:B------:R-:W4:Y:S04]  /*54460*/  LDL.LU R190, [R1+0x7a4] ;  /* 0x0007a40001be7983 */ /* 0x000f280000300800 */
[----:B-1----:R-:W4:Y:S04]  /*54470*/  LDL.LU R188, [R1+0x614] ;  /* 0x0006140001bc7983 */ /* 0x002f280000300800 */
[----:B------:R-:W3:Y:S01]  /*54480*/  LDL.LU R208, [R1+0x1004] ;  /* 0x0010040001d07983 */ /* 0x000ee20000300800 */
[----:B------:R-:W-:-:S02]  /*54490*/  @P0 LOP3.LUT R0, R0, 0x8000, RZ, 0xfc, !PT ;  /* 0x0000800000000812 */ /* 0x000fc400078efcff */
[----:B------:R-:W-:Y:S02]  /*544a0*/  LOP3.LUT P0, RZ, R3, 0x20000000, RZ, 0xc0, !PT ;  /* 0x2000000003ff7812 */ /* 0x000fe4000780c0ff */
[----:B------:R-:W-:-:S11]  /*544b0*/  LOP3.LUT R0, R0, 0xfffeffff, RZ, 0xc0, !PT ;  /* 0xfffeffff00007812 */ /* 0x000fd600078ec0ff */
[----:B------:R-:W-:Y:S02]  /*544c0*/  @P0 LOP3.LUT R0, R0, 0x10000, RZ, 0xfc, !PT ;  /* 0x0001000000000812 */ /* 0x000fe400078efcff */
[----:B------:R-:W-:Y:S02]  /*544d0*/  LOP3.LUT P0, RZ, R3, 0x10000000, RZ, 0xc0, !PT ;  /* 0x1000000003ff7812 */ /* 0x000fe4000780c0ff */
[----:B------:R-:W-:Y:S01]  /*544e0*/  LOP3.LUT R0, R0, 0xfffdffff, RZ, 0xc0, !PT ;  /* 0xfffdffff00007812 */ /* 0x000fe200078ec0ff */
[----:B------:R-:W-:-:S10]  /*544f0*/  IMAD.WIDE R88, R92, 0x4, R16 ;  /* 0x000000045c587825 */ /* 0x000fd400078e0210 */
[----:B------:R-:W-:Y:S02]  /*54500*/  @P0 LOP3.LUT R0, R0, 0x20000, RZ, 0xfc, !PT ;  /* 0x0002000000000812 */ /* 0x000fe400078efcff */
        /* <DEDUP_REMOVED lines=26> */
[----:B-1----:R-:W-:-:S08]  /*546b0*/  IMAD.WIDE R88, R210, 0x4, R16 ;  /* 0x00000004d2587825 */ /* 0x002fd000078e0210 */
[----:B------:R1:W-:Y:S01]  /*546c0*/  @P0 STG.E desc[UR32][R88.64], R212 ;  /* 0x000000d458000986 */ /* 0x0003e2000c101920 */
[----:B------:R-:W-:Y:S01]  /*546d0*/  LOP3.LUT P3, RZ, R8, 0x40, RZ, 0xc0, !PT ;  /* 0x0000004008ff7812 */ /* 0x000fe2000786c0ff */
[----:B-1----:R-:W-:-:S05]  /*546e0*/  IMAD.WIDE R88, R210, 0x4, R14 ;  /* 0x00000004d2587825 */ /* 0x002fca00078e020e */
[----:B------:R1:W-:Y:S01]  /*546f0*/  @P1 STG.E desc[UR32][R88.64], R211 ;  /* 0x000000d358001986 */ /* 0x0003e2000c101920 */
[----:B------:R-:W-:Y:S01]  /*54700*/  LOP3.LUT P4, RZ, R8, 0x80, RZ, 0xc0, !PT ;  /* 0x0000008008ff7812 */ /* 0x000fe2000788c0ff */
[----:B-1----:R-:W-:-:S05]  /*54710*/  IMAD.WIDE R88, R210, 0x4, R12 ;  /* 0x00000004d2587825 */ /* 0x002fca00078e020c */
[----:B------:R1:W-:Y:S01]  /*54720*/  @P2 STG.E desc[UR32][R88.64], R209 ;  /* 0x000000d158002986 */ /* 0x0003e2000c101920 */
[----:B------:R-:W-:Y:S01]  /*54730*/  LOP3.LUT P5, RZ, R8, 0x100, RZ, 0xc0, !PT ;  /* 0x0000010008ff7812 */ /* 0x000fe200078ac0ff */
[----:B-1----:R-:W-:Y:S01]  /*54740*/  IMAD.WIDE R88, R210, 0x4, R10 ;  /* 0x00000004d2587825 */ /* 0x002fe200078e020a */
[----:B------:R-:W-:Y:S01]  /*54750*/  LOP3.LUT P6, RZ, R8, 0x200, RZ, 0xc0, !PT ;  /* 0x0000020008ff7812 */ /* 0x000fe200078cc0ff */
[----:B------:R-:W4:Y:S04]  /*54760*/  LDL.LU R210, [R1+0x4a4] ;  /* 0x0004a40001d27983 */ /* 0x000f280000300800 */
[----:B--2---:R1:W-:Y:S04]  /*54770*/  @P3 STG.E desc[UR32][R88.64], R191 ;  /* 0x000000bf58003986 */ /* 0x0043e8000c101920 */
[----:B-1----:R-:W2:Y:S01]  /*54780*/  LDL.LU R191, [R1+0xcc8] ;  /* 0x000cc80001bf7983 */ /* 0x002ea20000300800 */
[----:B---3--:R-:W-:-:S05]  /*54790*/  IMAD.WIDE R88, R208, 0x4, R16 ;  /* 0x00000004d0587825 */ /* 0x008fca00078e0210 */
[----:B------:R1:W-:Y:S02]  /*547a0*/  @P4 STG.E desc[UR32][R88.64], R189 ;  /* 0x000000bd58004986 */ /* 0x0003e4000c101920 */
[C---:B-1----:R-:W-:Y:S02]  /*547b0*/  IMAD.WIDE R88, R208.reuse, 0x4, R14 ;  /* 0x00000004d0587825 */ /* 0x042fe400078e020e */
[----:B------:R-:W3:Y:S04]  /*547c0*/  LDL.LU R189, [R1+0x978] ;  /* 0x0009780001bd7983 */ /* 0x000ee80000300800 */
[----:B----4-:R1:W-:Y:S02]  /*547d0*/  @P5 STG.E desc[UR32][R88.64], R190 ;  /* 0x000000be58005986 */ /* 0x0103e4000c101920 */
[----:B-1----:R-:W-:-:S02]  /*547e0*/  IMAD.WIDE R88, R208, 0x4, R12 ;  /* 0x00000004d0587825 */ /* 0x002fc400078e020c */
[----:B------:R-:W4:Y:S04]  /*547f0*/  LDL.LU R190, [R1+0x968] ;  /* 0x0009680001be7983 */ /* 0x000f280000300800 */
[----:B------:R1:W-:Y:S04]  /*54800*/  @P6 STG.E desc[UR32][R88.64], R188 ;  /* 0x000000bc58006986 */ /* 0x0003e8000c101920 */
[----:B-1----:R-:W2:Y:S04]  /*54810*/  LDL.LU R188, [R1+0x1008] ;  /* 0x0010080001bc7983 */ /* 0x002ea80000300800 */
[----:B------:R-:W4:Y:S01]  /*54820*/  LDL.LU R90, [R1+0x958] ;  /* 0x00095800015a7983 */ /* 0x000f220000300800 */
[----:B------:R-:W-:-:S03]  /*54830*/  IMAD.WIDE R88, R208, 0x4, R10 ;  /* 0x00000004d0587825 */ /* 0x000fc600078e020a */
        /* <DEDUP_REMOVED lines=13> */
[----:B------:R-:W-:-:S02]  /*54910*/  LOP3.LUT P3, RZ, R8, 0x400, RZ, 0xc0, !PT ;  /* 0x0000040008ff7812 */ /* 0x000fc4000786c0ff */
[C---:B------:R-:W-:Y:S02]  /*54920*/  LOP3.LUT P4, RZ, R8.reuse, 0x800, RZ, 0xc0, !PT ;  /* 0x0000080008ff7812 */ /* 0x040fe4000788c0ff */
[C---:B------:R-:W-:Y:S02]  /*54930*/  LOP3.LUT P5, RZ, R8.reuse, 0x1000, RZ, 0xc0, !PT ;  /* 0x0000100008ff7812 */ /* 0x040fe400078ac0ff */
[C---:B------:R-:W-:Y:S02]  /*54940*/  LOP3.LUT P6, RZ, R8.reuse, 0x2000, RZ, 0xc0, !PT ;  /* 0x0000200008ff7812 */ /* 0x040fe400078cc0ff */
        /* <DEDUP_REMOVED lines=9> */
[----:B------:R-:W-:Y:S01]  /*549e0*/  LOP3.LUT P0, RZ, R8, 0x80000, RZ, 0xc0, !PT ;  /* 0x0008000008ff7812 */ /* 0x000fe2000780c0ff */
[----:B------:R1:W-:Y:S04]  /*549f0*/  @P3 STG.E desc[UR32][R88.64], R210 ;  /* 0x000000d258003986 */ /* 0x0003e8000c101920 */
[----:B-1----:R-:W4:Y:S01]  /*54a00*/  LDL.LU R210, [R1+0x61c] ;  /* 0x00061c0001d27983 */ /* 0x002f220000300800 */
[----:B------:R-:W-:-:S07]  /*54a10*/  LOP3.LUT R0, R0, 0xffffffdf, RZ, 0xc0, !PT ;  /* 0xffffffdf00007812 */ /* 0x000fce00078ec0ff */
[----:B------:R-:W-:Y:S02]  /*54a20*/  @P0 LOP3.LUT R0, R0, 0x20, RZ, 0xfc, !PT ;  /* 0x0000002000000812 */ /* 0x000fe400078efcff */
[----:B------:R-:W-:Y:S02]  /*54a30*/  LOP3.LUT P0, RZ, R8, 0x40000, RZ, 0xc0, !PT ;  /* 0x0004000008ff7812 */ /* 0x000fe4000780c0ff */
[----:B------:R-:W-:Y:S01]  /*54a40*/  LOP3.LUT R0, R0, 0xffffffbf, RZ, 0xc0, !PT ;  /* 0xffffffbf00007812 */ /* 0x000fe200078ec0ff */
[----:B--2---:R-:W-:-:S05]  /*54a50*/  IMAD.WIDE R88, R188, 0x4, R16 ;  /* 0x00000004bc587825 */ /* 0x004fca00078e0210 */
[----:B------:R1:W-:Y:S02]  /*54a60*/  @P4 STG.E desc[UR32][R88.64], R191 ;  /* 0x000000bf58004986 */ /* 0x0003e4000c101920 */
[C---:B-1----:R-:W-:Y:S02]  /*54a70*/  IMAD.WIDE R88, R188.reuse, 0x4, R14 ;  /* 0x00000004bc587825 */ /* 0x042fe400078e020e */
[----:B------:R-:W2:Y:S04]  /*54a80*/  LDL.LU R191, [R1+0x4ac] ;  /* 0x0004ac0001bf7983 */ /* 0x000ea80000300800 */
[----:B---3--:R1:W-:Y:S02]  /*54a90*/  @P5 STG.E desc[UR32][R88.64], R189 ;  /* 0x000000bd58005986 */ /* 0x0083e4000c101920 */
[----:B-1----:R-:W-:-:S05]  /*54aa0*/  IMAD.WIDE R88, R188, 0x4, R12 ;  /* 0x00000004bc587825 */ /* 0x002fca00078e020c */
[----:B----4-:R1:W-:Y:S02]  /*54ab0*/  @P6 STG.E desc[UR32][R88.64], R190 ;  /* 0x000000be58006986 */ /* 0x0103e4000c101920 */
[----:B-1----:R-:W-:Y:S02]  /*54ac0*/  IMAD.WIDE R88, R188, 0x4, R10 ;  /* 0x00000004bc587825 */ /* 0x002fe400078e020a */
[----:B------:R-:W3:Y:S04]  /*54ad0*/  LDL.LU R190, [R1+0xa90] ;  /* 0x000a900001be7983 */ /* 0x000ee80000300800 */
[----:B------:R-:W4:Y:S04]  /*54ae0*/  LDL.LU R188, [R1+0xa10] ;  /* 0x000a100001bc7983 */ /* 0x000f280000300800 */
[----:B------:R-:W3:Y:S01]  /*54af0*/  LDL.LU R189, [R1+0x1018] ;  /* 0x0010180001bd7983 */ /* 0x000ee20000300800 */
        /* <DEDUP_REMOVED lines=25> */
[----:B-1----:R-:W-:Y:S01]  /*54c90*/  IMAD.WIDE R88, R214, 0x4, R16 ;  /* 0x00000004d6587825 */ /* 0x002fe200078e0210 */
[----:B------:R-:W-:Y:S01]  /*54ca0*/  LOP3.LUT P1, RZ, R8, 0x800000, RZ, 0xc0, !PT ;  /* 0x0080000008ff7812 */ /* 0x000fe2000782c0ff */
[----:B------:R-:W4:Y:S10]  /*54cb0*/  LDL.LU R94, [R1+0x1020] ;  /* 0x00102000015e7983 */ /* 0x000f340000300800 */
        /* <DEDUP_REMOVED lines=8> */
[----:B------:R-:W-:Y:S01]  /*54d40*/  LOP3.LUT P2, RZ, R8, 0x1000000, RZ, 0xc0, !PT ;  /* 0x0100000008ff7812 */ /* 0x000fe2000784c0ff */
[----:B-1----:R-:W-:-:S10]  /*54d50*/  IMAD.WIDE R88, R214, 0x4, R10 ;  /* 0x00000004d6587825 */ /* 0x002fd400078e020a */
[----:B------:R1:W-:Y:S02]  /*54d60*/  @P0 STG.E desc[UR32][R88.64], R212 ;  /* 0x000000d458000986 */ /* 0x0003e4000c101920 */
[----:B-1----:R-:W-:-:S05]  /*54d70*/  IMAD.WIDE R88, R208, 0x4, R16 ;  /* 0x00000004d0587825 */ /* 0x002fca00078e0210 */
[----:B------:R1:W-:Y:S02]  /*54d80*/  @P1 STG.E desc[UR32][R88.64], R211 ;  /* 0x000000d358001986 */ /* 0x0003e4000c101920 */
[----:B-1----:R-:W-:-:S05]  /*54d90*/  IMAD.WIDE R88, R208, 0x4, R14 ;  /* 0x00000004d0587825 */ /* 0x002fca00078e020e */
[----:B------:R1:W-:Y:S04]  /*54da0*/  @P2 STG.E desc[UR32][R88.64], R209 ;  /* 0x000000d158002986 */ /* 0x0003e8000c101920 */
[----:B-1----:R-:W4:Y:S01]  /*54db0*/  LDL.LU R209, [R1+0x6b0] ;  /* 0x0006b00001d17983 */ /* 0x002f220000300800 */
[C---:B------:R-:W-:Y:S02]  /*54dc0*/  LOP3.LUT P3, RZ, R8.reuse, 0x2000000, RZ, 0xc0, !PT ;  /* 0x0200000008ff7812 */ /* 0x040fe4000786c0ff */
[----:B------:R-:W-:Y:S01]  /*54dd0*/  LOP3.LUT P4, RZ, R8, 0x4000000, RZ, 0xc0, !PT ;  /* 0x0400000008ff7812 */ /* 0x000fe2000788c0ff */
[----:B------:R-:W-:Y:S01]  /*54de0*/  IMAD.WIDE R88, R208, 0x4, R12 ;  /* 0x00000004d0587825 */ /* 0x000fe200078e020c */
[C---:B------:R-:W-:Y:S02]  /*54df0*/  LOP3.LUT P5, RZ, R8.reuse, 0x8000000, RZ, 0xc0, !PT ;  /* 0x0800000008ff7812 */ /* 0x040fe400078ac0ff */
[----:B------:R-:W-:-:S07]  /*54e00*/  LOP3.LUT P6, RZ, R8, 0x10000000, RZ, 0xc0, !PT ;  /* 0x1000000008ff7812 */ /* 0x000fce00078cc0ff */
[----:B------:R1:W-:Y:S02]  /*54e10*/  @P3 STG.E desc[UR32][R88.64], R210 ;  /* 0x000000d258003986 */ /* 0x0003e4000c101920 */
[----:B-1----:R-:W-:Y:S02]  /*54e20*/  IMAD.WIDE R88, R208, 0x4, R10 ;  /* 0x00000004d0587825 */ /* 0x002fe400078e020a */
[----:B------:R-:W4:Y:S04]  /*54e30*/  LDL.LU R210, [R1+0x600] ;  /* 0x0006000001d27983 */ /* 0x000f280000300800 */
[----:B--2---:R1:W-:Y:S04]  /*54e40*/  @P4 STG.E desc[UR32][R88.64], R191 ;  /* 0x000000bf58004986 */ /* 0x0043e8000c101920 */
[----:B------:R-:W2:Y:S04]  /*54e50*/  LDL.LU R208, [R1+0x330] ;  /* 0x0003300001d07983 */ /* 0x000ea80000300800 */
[----:B-1----:R-:W2:Y:S01]  /*54e60*/  LDL.LU R191, [R1+0x300] ;  /* 0x0003000001bf7983 */ /* 0x002ea20000300800 */
[----:B---3--:R-:W-:-:S05]  /*54e70*/  IMAD.WIDE R88, R189, 0x4, R16 ;  /* 0x00000004bd587825 */ /* 0x008fca00078e0210 */
[----:B------:R1:W-:Y:S02]  /*54e80*/  @P5 STG.E desc[UR32][R88.64], R190 ;  /* 0x000000be58005986 */ /* 0x0003e4000c101920 */
[----:B-1----:R-:W-:Y:S02]  /*54e90*/  IMAD.WIDE R88, R189, 0x4, R14 ;  /* 0x00000004bd587825 */ /* 0x002fe400078e020e */
[----:B------:R-:W3:Y:S04]  /*54ea0*/  LDL.LU R190, [R1+0x180] ;  /* 0x0001800001be7983 */ /* 0x000ee80000300800 */
[----:B----4-:R1:W-:Y:S04]  /*54eb0*/  @P6 STG.E desc[UR32][R88.64], R188 ;  /* 0x000000bc58006986 */ /* 0x0103e8000c101920 */
[----:B-1----:R-:W4:Y:S01]  /*54ec0*/  LDL.LU R188, [R1+0x101c] ;  /* 0x00101c0001bc7983 */ /* 0x002f220000300800 */
[----:B------:R-:W-:-:S03]  /*54ed0*/  LOP3.LUT P0, RZ, R9, 0x200, RZ, 0xc0, !PT ;  /* 0x0000020009ff7812 */ /* 0x000fc6000780c0ff */
[----:B------:R-:W3:Y:S01]  /*54ee0*/  LDL.LU R91, [R1+0xf0] ;  /* 0x0000f000015b7983 */ /* 0x000ee20000300800 */
[C---:B------:R-:W-:Y:S02]  /*54ef0*/  LOP3.LUT P3, RZ, R8.reuse, 0x20000000, RZ, 0xc0, !PT ;  /* 0x2000000008ff7812 */ /* 0x040fe4000786c0ff */
[C---:B------:R-:W-:Y:S01]  /*54f00*/  LOP3.LUT P4, RZ, R8.reuse, 0x40000000, RZ, 0xc0, !PT ;  /* 0x4000000008ff7812 */ /* 0x040fe2000788c0ff */
[----:B------:R-:W3:Y:S01]  /*54f10*/  LDL.LU R124, [R1+0xa94] ;  /* 0x000a9400017c7983 */ /* 0x000ee20000300800 */
[C---:B------:R-:W-:Y:S02]  /*54f20*/  LOP3.LUT P5, RZ, R8.reuse, 0x80000000, RZ, 0xc0, !PT ;  /* 0x8000000008ff7812 */ /* 0x040fe400078ac0ff */
[----:B------:R-:W-:Y:S01]  /*54f30*/  LOP3.LUT R8, R8, 0xfbffffff, RZ, 0xc0, !PT ;  /* 0xfbffffff08087812 */ /* 0x000fe200078ec0ff */
[----:B------:R-:W3:Y:S03]  /*54f40*/  LDL.LU R92, [R1+0xa14] ;  /* 0x000a1400015c7983 */ /* 0x000ee60000300800 */
[----:B------:R-:W-:Y:S01]  /*54f50*/  @P0 LOP3.LUT R8, R8, 0x4000000, RZ, 0xfc, !PT ;  /* 0x0400000008080812 */ /* 0x000fe200078efcff */
[----:B------:R-:W3:Y:S01]  /*54f60*/  LDL.LU R93, [R1+0x6b4] ;  /* 0x0006b400015d7983 */ /* 0x000ee20000300800 */
[----:B------:R-:W-:-:S02]  /*54f70*/  LOP3.LUT P0, RZ, R9, 0x100, RZ, 0xc0, !PT ;  /* 0x0000010009ff7812 */ /* 0x000fc4000780c0ff */
[----:B------:R-:W-:Y:S01]  /*54f80*/  LOP3.LUT R8, R8, 0xf7ffffff, RZ, 0xc0, !PT ;  /* 0xf7ffffff08087812 */ /* 0x000fe200078ec0ff */
[----:B------:R-:W-:Y:S01]  /*54f90*/  IMAD.WIDE R88, R189, 0x4, R12 ;  /* 0x00000004bd587825 */ /* 0x000fe200078e020c */
[----:B------:R-:W3:Y:S04]  /*54fa0*/  LDL.LU R215, [R1+0x334] ;  /* 0x0003340001d77983 */ /* 0x000ee80000300800 */
[----:B------:R-:W3:Y:S04]  /*54fb0*/  LDL.LU R213, [R1+0x304] ;  /* 0x0003040001d57983 */ /* 0x000ee80000300800 */
[----:B------:R-:W3:Y:S01]  /*54fc0*/  LDL.LU R214, [R1+0x184] ;  /* 0x0001840001d67983 */ /* 0x000ee20000300800 */
[----:B------:R-:W-:-:S02]  /*54fd0*/  @P0 LOP3.LUT R8, R8, 0x8000000, RZ, 0xfc, !PT ;  /* 0x0800000008080812 */ /* 0x000fc400078efcff */
[----:B------:R-:W-:Y:S01]  /*54fe0*/  LOP3.LUT P0, RZ, R9, 0x80, RZ, 0xc0, !PT ;  /* 0x0000008009ff7812 */ /* 0x000fe2000780c0ff */
[----:B------:R-:W3:Y:S01]  /*54ff0*/  LDL.LU R212, [R1+0x1024] ;  /* 0x0010240001d47983 */ /* 0x000ee20000300800 */
[----:B------:R-:W-:-:S03]  /*55000*/  LOP3.LUT R8, R8, 0xefffffff, RZ, 0xc0, !PT ;  /* 0xefffffff08087812 */ /* 0x000fc600078ec0ff */
[----:B------:R-:W3:Y:S08]  /*55010*/  LDL.LU R211, [R1+0xf4] ;  /* 0x0000f40001d37983 */ /* 0x000ef00000300800 */
[----:B------:R-:W-:Y:S02]  /*55020*/  @P0 LOP3.LUT R8, R8, 0x10000000, RZ, 0xfc, !PT ;  /* 0x1000000008080812 */ /* 0x000fe400078efcff */
[----:B------:R-:W-:-:S02]  /*55030*/  LOP3.LUT P0, RZ, R9, 0x40, RZ, 0xc0, !PT ;  /* 0x0000004009ff7812 */ /* 0x000fc4000780c0ff */
        /* <DEDUP_REMOVED lines=12> */
[----:B------:R-:W-:Y:S02]  /*55100*/  LOP3.LUT P0, RZ, R9, 0x4, RZ, 0xc0, !PT ;  /* 0x0000000409ff7812 */ /* 0x000fe4000780c0ff */
[----:B------:R-:W-:-:S11]  /*55110*/  LOP3.LUT R0, R0, 0xfffffffd, RZ, 0xc0, !PT ;  /* 0xfffffffd00007812 */ /* 0x000fd600078ec0ff */
[----:B------:R-:W-:Y:S02]  /*55120*/  @P0 LOP3.LUT R0, R0, 0x2, RZ, 0xfc, !PT ;  /* 0x0000000200000812 */ /* 0x000fe400078efcff */
[----:B------:R-:W-:Y:S01]  /*55130*/  LOP3.LUT P0, RZ, R9, 0x2, RZ, 0xc0, !PT ;  /* 0x0000000209ff7812 */ /* 0x000fe2000780c0ff */
[----:B------:R1:W-:Y:S02]  /*55140*/  @P3 STG.E desc[UR32][R88.64], R209 ;  /* 0x000000d158003986 */ /* 0x0003e4000c101920 */
[----:B-1----:R-:W-:Y:S02]  /*55150*/  IMAD.WIDE R88, R189, 0x4, R10 ;  /* 0x00000004bd587825 */ /* 0x002fe400078e020a */
[----:B------:R-:W3:Y:S04]  /*55160*/  LDL.LU R189, [R1+0x1028] ;  /* 0x0010280001bd7983 */ /* 0x000ee80000300800 */
[----:B------:R-:W3:Y:S04]  /*55170*/  LDL.LU R95, [R1+0x604] ;  /* 0x00060400015f7983 */ /* 0x000ee80000300800 */
[----:B------:R-:W3:Y:S04]  /*55180*/  LDL.LU R209, [R1+0xa98] ;  /* 0x000a980001d17983 */ /* 0x000ee80000300800 */
[----:B------:R4:W-:Y:S02]  /*55190*/  @P4 STG.E desc[UR32][R88.64], R210 ;  /* 0x000000d258004986 */ /* 0x0009e4000c101920 */
[----:B----4-:R-:W-:-:S05]  /*551a0*/  IMAD.WIDE R88, R188, 0x4, R16 ;  /* 0x00000004bc587825 */ /* 0x010fca00078e0210 */
[----:B--2---:R1:W-:Y:S02]  /*551b0*/  @P5 STG.E desc[UR32][R88.64], R208 ;  /* 0x000000d058005986 */ /* 0x0043e4000c101920 */
[C---:B-1----:R-:W-:Y:S02]  /*551c0*/  IMAD.WIDE R88, R188.reuse, 0x4, R14 ;  /* 0x00000004bc587825 */ /* 0x042fe400078e020e */
[----:B------:R-:W2:Y:S04]  /*551d0*/  LDL.LU R208, [R1+0xa18] ;  /* 0x000a180001d07983 */ /* 0x000ea80000300800 */
[----:B------:R1:W-:Y:S02]  /*551e0*/  @P6 STG.E desc[UR32][R88.64], R191 ;  /* 0x000000bf58006986 */ /* 0x0003e4000c101920 */
[----:B-1----:R-:W-:-:S02]  /*551f0*/  IMAD.WIDE R88, R188, 0x4, R12 ;  /* 0x00000004bc587825 */ /* 0x002fc400078e020c */
[----:B------:R-:W4:Y:S04]  /*55200*/  LDL.LU R191, [R1+0x6b8] ;  /* 0x0006b80001bf7983 */ /* 0x000f280000300800 */
[----:B---3--:R1:W-:Y:S02]  /*55210*/  @P0 STG.E desc[UR32][R88.64], R190 ;  /* 0x000000be58000986 */ /* 0x0083e4000c101920 */
[----:B-1----:R-:W-:Y:S02]  /*55220*/  IMAD.WIDE R88, R188, 0x4, R10 ;  /* 0x00000004bc587825 */ /* 0x002fe400078e020a */
[----:B------:R-:W3:Y:S04]  /*55230*/  LDL.LU R190, [R1+0x608] ;  /* 0x0006080001be7983 */ /* 0x000ee80000300800 */
[----:B------:R-:W3:Y:S04]  /*55240*/  LDL.LU R188, [R1+0x338] ;  /* 0x0003380001bc7983 */ /* 0x000ee80000300800 */
[----:B------:R-:W3:Y:S01]  /*55250*/  LDL.LU R210, [R1+0x102c] ;  /* 0x00102c0001d27983 */ /* 0x000ee20000300800 */
        /* <DEDUP_REMOVED lines=13> */
[C---:B------:R-:W-:Y:S02]  /*55330*/  LOP3.LUT P1, RZ, R9.reuse, 0x400, RZ, 0xc0, !PT ;  /* 0x0000040009ff7812 */ /* 0x040fe4000782c0ff */
[C---:B------:R-:W-:Y:S02]  /*55340*/  LOP3.LUT P2, RZ, R9.reuse, 0x800, RZ, 0xc0, !PT ;  /* 0x0000080009ff7812 */ /* 0x040fe4000784c0ff */
[C---:B------:R-:W-:Y:S02]  /*55350*/  LOP3.LUT P3, RZ, R9.reuse, 0x1000, RZ, 0xc0, !PT ;  /* 0x0000100009ff7812 */ /* 0x040fe4000786c0ff */
[C---:B------:R-:W-:Y:S02]  /*55360*/  LOP3.LUT P4, RZ, R9.reuse, 0x2000, RZ, 0xc0, !PT ;  /* 0x0000200009ff7812 */ /* 0x040fe4000788c0ff */
[----:B------:R-:W-:-:S02]  /*55370*/  LOP3.LUT P5, RZ, R9, 0x4000, RZ, 0xc0, !PT ;  /* 0x0000400009ff7812 */ /* 0x000fc400078ac0ff */
[----:B------:R-:W-:Y:S01]  /*55380*/  LOP3.LUT P6, RZ, R9, 0x8000, RZ, 0xc0, !PT ;  /* 0x0000800009ff7812 */ /* 0x000fe200078cc0ff */
[----:B------:R1:W-:Y:S01]  /*55390*/  @P0 STG.E desc[UR32][R88.64], R95 ;  /* 0x0000005f58000986 */ /* 0x0003e2000c101920 */
[----:B------:R-:W-:Y:S01]  /*553a0*/  LOP3.LUT P0, RZ, R8, 0x10000000, RZ, 0xc0, !PT ;  /* 0x1000000008ff7812 */ /* 0x000fe2000780c0ff */
[----:B-1----:R-:W-:-:S12]  /*553b0*/  IMAD.WIDE R88, R212, 0x4, R16 ;  /* 0x00000004d4587825 */ /* 0x002fd800078e0210 */
[----:B------:R1:W-:Y:S01]  /*553c0*/  @P0 STG.E desc[UR32][R88.64], R215 ;  /* 0x000000d758000986 */ /* 0x0003e2000c101920 */
[----:B------:R-:W-:Y:S01]  /*553d0*/  LOP3.LUT P0, RZ, R8, 0x8000000, RZ, 0xc0, !PT ;  /* 0x0800000008ff7812 */ /* 0x000fe2000780c0ff */
[----:B-1----:R-:W-:Y:S02]  /*553e0*/  IMAD.WIDE R88, R212, 0x4, R14 ;  /* 0x00000004d4587825 */ /* 0x002fe400078e020e */
[----:B------:R-:W3:Y:S10]  /*553f0*/  LDL.LU R215, [R1+0x1034] ;  /* 0x0010340001d77983 */ /* 0x000ef40000300800 */
[----:B------:R1:W-:Y:S01]  /*55400*/  @P0 STG.E desc[UR32][R88.64], R213 ;  /* 0x000000d558000986 */ /* 0x0003e2000c101920 */
[----:B------:R-:W-:Y:S01]  /*55410*/  LOP3.LUT P0, RZ, R8, 0x4000000, RZ, 0xc0, !PT ;  /* 0x0400000008ff7812 */ /* 0x000fe2000780c0ff */
[----:B-1----:R-:W-:-:S12]  /*55420*/  IMAD.WIDE R88, R212, 0x4, R12 ;  /* 0x00000004d4587825 */ /* 0x002fd800078e020c */
[----:B------:R1:W-:Y:S02]  /*55430*/  @P0 STG.E desc[UR32][R88.64], R214 ;  /* 0x000000d658000986 */ /* 0x0003e4000c101920 */
[----:B-1----:R-:W-:-:S05]  /*55440*/  IMAD.WIDE R88, R212, 0x4, R10 ;  /* 0x00000004d4587825 */ /* 0x002fca00078e020a */
[----:B------:R1:W-:Y:S02]  /*55450*/  @P1 STG.E desc[UR32][R88.64], R211 ;  /* 0x000000d358001986 */ /* 0x0003e4000c101920 */
[----:B-1----:R-:W-:-:S05]  /*55460*/  IMAD.WIDE R88, R189, 0x4, R16 ;  /* 0x00000004bd587825 */ /* 0x002fca00078e0210 */
[----:B------:R1:W-:Y:S02]  /*55470*/  @P2 STG.E desc[UR32][R88.64], R209 ;  /* 0x000000d158002986 */ /* 0x0003e4000c101920 */
[----:B-1----:R-:W-:-:S05]  /*55480*/  IMAD.WIDE R88, R189, 0x4, R14 ;  /* 0x00000004bd587825 */ /* 0x002fca00078e020e */
[----:B--2---:R1:W-:Y:S02]  /*55490*/  @P3 STG.E desc[UR32][R88.64], R208 ;  /* 0x000000d058003986 */ /* 0x0043e4000c101920 */
[----:B-1----:R-:W-:-:S05]  /*554a0*/  IMAD.WIDE R88, R189, 0x4, R12 ;  /* 0x00000004bd587825 */ /* 0x002fca00078e020c */
[----:B----4-:R1:W-:Y:S02]  /*554b0*/  @P4 STG.E desc[UR32][R88.64], R191 ;  /* 0x000000bf58004986 */ /* 0x0103e4000c101920 */
[----:B-1----:R-:W-:-:S05]  /*554c0*/  IMAD.WIDE R88, R189, 0x4, R10 ;  /* 0x00000004bd587825 */ /* 0x002fca00078e020a */
[----:B---3--:R1:W-:Y:S02]  /*554d0*/  @P5 STG.E desc[UR32][R88.64], R190 ;  /* 0x000000be58005986 */ /* 0x0083e4000c101920 */
[----:B-1----:R-:W-:-:S05]  /*554e0*/  IMAD.WIDE R88, R210, 0x4, R16 ;  /* 0x00000004d2587825 */ /* 0x002fca00078e0210 */
[----:B------:R1:W-:Y:S04]  /*554f0*/  @P6 STG.E desc[UR32][R88.64], R188 ;  /* 0x000000bc58006986 */ /* 0x0003e8000c101920 */
[----:B-1----:R-:W2:Y:S04]  /*55500*/  LDL.LU R188, [R1+0x308] ;  /* 0x0003080001bc7983 */ /* 0x002ea80000300800 */
[----:B------:R-:W3:Y:S04]  /*55510*/  LDL.LU R209, [R1+0x188] ;  /* 0x0001880001d17983 */ /* 0x000ee80000300800 */
[----:B------:R-:W4:Y:S04]  /*55520*/  LDL.LU R208, [R1+0xf8] ;  /* 0x0000f80001d07983 */ /* 0x000f280000300800 */
[----:B------:R-:W4:Y:S04]  /*55530*/  LDL.LU R190, [R1+0xa9c] ;  /* 0x000a9c0001be7983 */ /* 0x000f280000300800 */
[----:B------:R-:W4:Y:S04]  /*55540*/  LDL.LU R191, [R1+0xa1c] ;  /* 0x000a1c0001bf7983 */ /* 0x000f280000300800 */
[----:B------:R-:W4:Y:S04]  /*55550*/  LDL.LU R189, [R1+0x6bc] ;  /* 0x0006bc0001bd7983 */ /* 0x000f280000300800 */
[----:B------:R-:W4:Y:S01]  /*55560*/  LDL.LU R92, [R1+0x1030] ;  /* 0x00103000015c7983 */ /* 0x000f220000300800 */
[C---:B------:R-:W-:Y:S01]  /*55570*/  LOP3.LUT P3, RZ, R9.reuse, 0x10000, RZ, 0xc0, !PT ;  /* 0x0001000009ff7812 */ /* 0x040fe2000786c0ff */
[----:B------:R-:W-:Y:S01]  /*55580*/  IMAD.WIDE R88, R210, 0x4, R14 ;  /* 0x00000004d2587825 */ /* 0x000fe200078e020e */
        /* <DEDUP_REMOVED lines=13> */
[----:B------:R-:W-:Y:S01]  /*55660*/  LOP3.LUT P0, RZ, R9, 0x1000000, RZ, 0xc0, !PT ;  /* 0x0100000009ff7812 */ /* 0x000fe2000780c0ff */
[----:B--2---:R1:W-:Y:S04]  /*55670*/  @P3 STG.E desc[UR32][R88.64], R188 ;  /* 0x000000bc58003986 */ /* 0x0043e8000c101920 */
[----:B-1----:R-:W2:Y:S04]  /*55680*/  LDL.LU R188, [R1+0x60c] ;  /* 0x00060c0001bc7983 */ /* 0x002ea80000300800 */
[----:B------:R-:W2:Y:S01]  /*55690*/  LDL.LU R93, [R1+0x33c] ;  /* 0x00033c00015d7983 */ /* 0x000ea20000300800 */
[----:B------:R-:W-:-:S03]  /*556a0*/  LOP3.LUT R8, R8, 0xffbfffff, RZ, 0xc0, !PT ;  /* 0xffbfffff08087812 */ /* 0x000fc600078ec0ff */
[----:B------:R-:W2:Y:S01]  /*556b0*/  LDL.LU R94, [R1+0x30c] ;  /* 0x00030c00015e7983 */ /* 0x000ea20000300800 */
[----:B------:R-:W-:Y:S01]  /*556c0*/  @P0 LOP3.LUT R8, R8, 0x400000, RZ, 0xfc, !PT ;  /* 0x0040000008080812 */ /* 0x000fe200078efcff */
[----:B------:R-:W-:Y:S01]  /*556d0*/  IMAD.WIDE R88, R210, 0x4, R12 ;  /* 0x00000004d2587825 */ /* 0x000fe200078e020c */
[----:B------:R-:W-:-:S04]  /*556e0*/  LOP3.LUT P0, RZ, R9, 0x800000, RZ, 0xc0, !PT ;  /* 0x0080000009ff7812 */ /* 0x000fc8000780c0ff */
[----:B---3--:R1:W-:Y:S01]  /*556f0*/  @P4 STG.E desc[UR32][R88.64], R209 ;  /* 0x000000d158004986 */ /* 0x0083e2000c101920 */
[----:B------:R-:W-:-:S03]  /*55700*/  LOP3.LUT R8, R8, 0xff7fffff, RZ, 0xc0, !PT ;  /* 0xff7fffff08087812 */ /* 0x000fc600078ec0ff */
[----:B-1----:R-:W3:Y:S04]  /*55710*/  LDL.LU R209, [R1+0x1038] ;  /* 0x0010380001d17983 */ /* 0x002ee80000300800 */
[----:B------:R-:W3:Y:S01]  /*55720*/  LDL.LU R95, [R1+0x18c] ;  /* 0x00018c00015f7983 */ /* 0x000ee20000300800 */
[----:B------:R-:W-:Y:S02]  /*55730*/  @P0 LOP3.LUT R8, R8, 0x800000, RZ, 0xfc, !PT ;  /* 0x0080000008080812 */ /* 0x000fe400078efcff */
[C---:B------:R-:W-:Y:S01]  /*55740*/  LOP3.LUT P0, RZ, R9.reuse, 0x400000, RZ, 0xc0, !PT ;  /* 0x0040000009ff7812 */ /* 0x040fe2000780c0ff */
[----:B------:R-:W3:Y:S01]  /*55750*/  LDL.LU R213, [R1+0xfc] ;  /* 0x0000fc0001d57983 */ /* 0x000ee20000300800 */
[----:B------:R-:W-:Y:S02]  /*55760*/  LOP3.LUT R8, R8, 0xfeffffff, RZ, 0xc0, !PT ;  /* 0xfeffffff08087812 */ /* 0x000fe400078ec0ff */
[C---:B------:R-:W-:Y:S01]  /*55770*/  LOP3.LUT P5, RZ, R9.reuse, 0x40000, RZ, 0xc0, !PT ;  /* 0x0004000009ff7812 */ /* 0x040fe200078ac0ff */
[----:B------:R-:W3:Y:S01]  /*55780*/  LDL.LU R214, [R1+0xcd0] ;  /* 0x000cd00001d67983 */ /* 0x000ee20000300800 */
[----:B------:R-:W-:Y:S01]  /*55790*/  LOP3.LUT P6, RZ, R9, 0x80000, RZ, 0xc0, !PT ;  /* 0x0008000009ff7812 */ /* 0x000fe200078cc0ff */
[----:B------:R-:W-:-:S02]  /*557a0*/  IMAD.WIDE R88, R210, 0x4, R10 ;  /* 0x00000004d2587825 */ /* 0x000fc400078e020a */
[----:B------:R-:W3:Y:S04]  /*557b0*/  LDL.LU R212, [R1+0xb70] ;  /* 0x000b700001d47983 */ /* 0x000ee80000300800 */
[----:B------:R-:W-:Y:S02]  /*557c0*/  @P0 LOP3.LUT R8, R8, 0x1000000, RZ, 0xfc, !PT ;  /* 0x0100000008080812 */ /* 0x000fe400078efcff */
[----:B------:R-:W-:Y:S02]  /*557d0*/  LOP3.LUT P0, RZ, R9, 0x200000, RZ, 0xc0, !PT ;  /* 0x0020000009ff7812 */ /* 0x000fe4000780c0ff */
[----:B------:R-:W-:Y:S01]  /*557e0*/  LOP3.LUT R8, R8, 0xfdffffff, RZ, 0xc0, !PT ;  /* 0xfdffffff08087812 */ /* 0x000fe200078ec0ff */
[----:B----4-:R1:W-:Y:S10]  /*557f0*/  @P5 STG.E desc[UR32][R88.64], R208 ;  /* 0x000000d058005986 */ /* 0x0103f4000c101920 */
[----:B------:R-:W-:-:S02]  /*55800*/  @P0 LOP3.LUT R8, R8, 0x2000000, RZ, 0xfc, !PT ;  /* 0x0200000008080812 */ /* 0x000fc400078efcff */
[----:B------:R-:W-:Y:S01]  /*55810*/  LOP3.LUT P0, RZ, R9, 0x100000, RZ, 0xc0, !PT ;  /* 0x0010000009ff7812 */ /* 0x000fe2000780c0ff */
[----:B-1----:R-:W-:-:S05]  /*55820*/  IMAD.WIDE R88, R92, 0x4, R16 ;  /* 0x000000045c587825 */ /* 0x002fca00078e0210 */
[----:B------:R1:W-:Y:S02]  /*55830*/  @P6 STG.E desc[UR32][R88.64], R190 ;  /* 0x000000be58006986 */ /* 0x0003e4000c101920 */
[----:B-1----:R-:W-:Y:S02]  /*55840*/  IMAD.WIDE R88, R92, 0x4, R14 ;  /* 0x000000045c587825 */ /* 0x002fe400078e020e */
[----:B------:R-:W4:Y:S04]  /*55850*/  LDL.LU R190, [R1+0x103c] ;  /* 0x00103c0001be7983 */ /* 0x000f280000300800 */
[----:B------:R-:W4:Y:S04]  /*55860*/  LDL.LU R211, [R1+0xb20] ;  /* 0x000b200001d37983 */ /* 0x000f280000300800 */
[----:B------:R1:W-:Y:S01]  /*55870*/  @P0 STG.E desc[UR32][R88.64], R191 ;  /* 0x000000bf58000986 */ /* 0x0003e2000c101920 */
[----:B------:R-:W-:-:S03]  /*55880*/  LOP3.LUT P0, RZ, R8, 0x2000000, RZ, 0xc0, !PT ;  /* 0x0200000008ff7812 */ /* 0x000fc6000780c0ff */
[----:B------:R-:W4:Y:S04]  /*55890*/  LDL.LU R210, [R1+0xa00] ;  /* 0x000a000001d27983 */ /* 0x000f280000300800 */
[----:B------:R-:W4:Y:S01]  /*558a0*/  LDL.LU R208, [R1+0x860] ;  /* 0x0008600001d07983 */ /* 0x000f220000300800 */
[----:B-1----:R-:W-:-:S03]  /*558b0*/  IMAD.WIDE R88, R92, 0x4, R12 ;  /* 0x000000045c587825 */ /* 0x002fc600078e020c */
[----:B------:R-:W4:Y:S04]  /*558c0*/  LDL.LU R191, [R1+0x790] ;  /* 0x0007900001bf7983 */ /* 0x000f280000300800 */
[----:B------:R1:W-:Y:S01]  /*558d0*/  @P0 STG.E desc[UR32][R88.64], R189 ;  /* 0x000000bd58000986 */ /* 0x0003e2000c101920 */
[----:B------:R-:W-:-:S03]  /*558e0*/  LOP3.LUT P0, RZ, R8, 0x1000000, RZ, 0xc0, !PT ;  /* 0x0100000008ff7812 */ /* 0x000fc6000780c0ff */
[----:B-1----:R-:W4:Y:S01]  /*558f0*/  LDL.LU R189, [R1+0x6d0] ;  /* 0x0006d00001bd7983 */ /* 0x002f220000300800 */
[----:B------:R-:W-:-:S09]  /*55900*/  IMAD.WIDE R88, R92, 0x4, R10 ;  /* 0x000000045c587825 */ /* 0x000fd200078e020a */
[----:B--2---:R1:W-:Y:S04]  /*55910*/  @P0 STG.E desc[UR32][R88.64], R188 ;  /* 0x000000bc58000986 */ /* 0x0043e8000c101920 */
[----:B-1----:R-:W2:Y:S01]  /*55920*/  LDL.LU R188, [R1+0x4b0] ;  /* 0x0004b00001bc7983 */ /* 0x002ea20000300800 */
[----:B------:R-:W-:Y:S01]  /*55930*/  LOP3.LUT P0, RZ, R8, 0x800000, RZ, 0xc0, !PT ;  /* 0x0080000008ff7812 */ /* 0x000fe2000780c0ff */
[----:B------:R-:W-:-:S12]  /*55940*/  IMAD.WIDE R88, R215, 0x4, R16 ;  /* 0x00000004d7587825 */ /* 0x000fd800078e0210 */
[----:B------:R1:W-:Y:S01]  /*55950*/  @P0 STG.E desc[UR32][R88.64], R93 ;  /* 0x0000005d58000986 */ /* 0x0003e2000c101920 */
[----:B------:R-:W-:Y:S01]  /*55960*/  LOP3.LUT P0, RZ, R8, 0x400000, RZ, 0xc0, !PT ;  /* 0x0040000008ff7812 */ /* 0x000fe2000780c0ff */
[----:B-1----:R-:W-:-:S12]  /*55970*/  IMAD.WIDE R88, R215, 0x4, R14 ;  /* 0x00000004d7587825 */ /* 0x002fd800078e020e */
[----:B------:R1:W-:Y:S01]  /*55980*/  @P0 STG.E desc[UR32][R88.64], R94 ;  /* 0x0000005e58000986 */ /* 0x0003e2000c101920 */
[----:B------:R-:W-:Y:S01]  /*55990*/  LOP3.LUT P0, RZ, R8, 0x200000, RZ, 0xc0, !PT ;  /* 0x0020000008ff7812 */ /* 0x000fe2000780c0ff */
[----:B-1----:R-:W-:-:S12]  /*559a0*/  IMAD.WIDE R88, R215, 0x4, R12 ;  /* 0x00000004d7587825 */ /* 0x002fd800078e020c */
[----:B---3--:R1:W-:Y:S01]  /*559b0*/  @P0 STG.E desc[UR32][R88.64], R95 ;  /* 0x0000005f58000986 */ /* 0x0083e2000c101920 */
[----:B------:R-:W-:Y:S01]  /*559c0*/  LOP3.LUT P0, RZ, R8, 0x100000, RZ, 0xc0, !PT ;  /* 0x0010000008ff7812 */ /* 0x000fe2000780c0ff */
[----:B-1----:R-:W-:-:S12]  /*559d0*/  IMAD.WIDE R88, R215, 0x4, R10 ;  /* 0x00000004d7587825 */ /* 0x002fd800078e020a */
[----:B------:R1:W-:Y:S01]  /*559e0*/  @P0 STG.E desc[UR32][R88.64], R213 ;  /* 0x000000d558000986 */ /* 0x0003e2000c101920 */
[C---:B------:R-:W-:Y:S01]  /*559f0*/  LOP3.LUT P0, RZ, R8.reuse, 0x80000, RZ, 0xc0, !PT ;  /* 0x0008000008ff7812 */ /* 0x040fe2000780c0ff */
[----:B-1----:R-:W-:Y:S01]  /*55a00*/  IMAD.WIDE R88, R209, 0x4, R16 ;  /* 0x00000004d1587825 */ /* 0x002fe200078e0210 */
[----:B------:R-:W-:Y:S01]  /*55a10*/  LOP3.LUT P1, RZ, R9, 0x20000000, RZ, 0xc0, !PT ;  /* 0x2000000009ff7812 */ /* 0x000fe2000782c0ff */
[----:B------:R-:W3:Y:S10]  /*55a20*/  LDL.LU R213, [R1+0x1048] ;  /* 0x0010480001d57983 */ /* 0x000ef40000300800 */
[----:B------:R1:W-:Y:S01]  /*55a30*/  @P0 STG.E desc[UR32][R88.64], R214 ;  /* 0x000000d658000986 */ /* 0x0003e2000c101920 */
[----:B------:R-:W-:-:S02]  /*55a40*/  LOP3.LUT P0, RZ, R8, 0x40000, RZ, 0xc0, !PT ;  /* 0x0004000008ff7812 */ /* 0x000fc4000780c0ff */
[----:B------:R-:W-:Y:S01]  /*55a50*/  LOP3.LUT P2, RZ, R9, 0x40000000, RZ, 0xc0, !PT ;  /* 0x4000000009ff7812 */ /* 0x000fe2000784c0ff */
[----:B-1----:R-:W-:-:S10]  /*55a60*/  IMAD.WIDE R88, R209, 0x4, R14 ;  /* 0x00000004d1587825 */ /* 0x002fd400078e020e */
[----:B------:R1:W-:Y:S01]  /*55a70*/  @P0 STG.E desc[UR32][R88.64], R212 ;  /* 0x000000d458000986 */ /* 0x0003e2000c101920 */
[----:B------:R-:W-:Y:S01]  /*55a80*/  LOP3.LUT P3, RZ, R9, 0x80000000, RZ, 0xc0, !PT ;  /* 0x8000000009ff7812 */ /* 0x000fe2000786c0ff */
[----:B-1----:R-:W-:-:S05]  /*55a90*/  IMAD.WIDE R88, R209, 0x4, R12 ;  /* 0x00000004d1587825 */ /* 0x002fca00078e020c */
[----:B----4-:R1:W-:Y:S01]  /*55aa0*/  @P1 STG.E desc[UR32][R88.64], R211 ;  /* 0x000000d358001986 */ /* 0x0103e2000c101920 */
[----:B------:R-:W-:Y:S01]  /*55ab0*/  LOP3.LUT P4, RZ, R18, 0x1, RZ, 0xc0, !PT ;  /* 0x0000000112ff7812 */ /* 0x000fe2000788c0ff */
[----:B-1----:R-:W-:-:S05]  /*55ac0*/  IMAD.WIDE R88, R209, 0x4, R10 ;  /* 0x00000004d1587825 */ /* 0x002fca00078e020a */
[----:B------:R1:W-:Y:S01]  /*55ad0*/  @P2 STG.E desc[UR32][R88.64], R210 ;  /* 0x000000d258002986 */ /* 0x0003e2000c101920 */
[----:B------:R-:W-:Y:S01]  /*55ae0*/  LOP3.LUT P5, RZ, R18, 0x2, RZ, 0xc0, !PT ;  /* 0x0000000212ff7812 */ /* 0x000fe200078ac0ff */
[----:B-1----:R-:W-:-:S05]  /*55af0*/  IMAD.WIDE R88, R190, 0x4, R16 ;  /* 0x00000004be587825 */ /* 0x002fca00078e0210 */
[----:B------:R1:W-:Y:S01]  /*55b00*/  @P3 STG.E desc[UR32][R88.64], R208 ;  /* 0x000000d058003986 */ /* 0x0003e2000c101920 */
[----:B------:R-:W-:Y:S01]  /*55b10*/  LOP3.LUT P6, RZ, R18, 0x4, RZ, 0xc0, !PT ;  /* 0x0000000412ff7812 */ /* 0x000fe200078cc0ff */
[----:B-1----:R-:W-:-:S05]  /*55b20*/  IMAD.WIDE R88, R190, 0x4, R14 ;  /* 0x00000004be587825 */ /* 0x002fca00078e020e */
[----:B------:R1:W-:Y:S02]  /*55b30*/  @P4 STG.E desc[UR32][R88.64], R191 ;  /* 0x000000bf58004986 */ /* 0x0003e4000c101920 */
[C---:B-1----:R-:W-:Y:S02]  /*55b40*/  IMAD.WIDE R88, R190.reuse, 0x4, R12 ;  /* 0x00000004be587825 */ /* 0x042fe400078e020c */
[----:B------:R-:W4:Y:S04]  /*55b50*/  LDL.LU R191, [R1+0xcd4] ;  /* 0x000cd40001bf7983 */ /* 0x000f280000300800 */
[----:B------:R1:W-:Y:S02]  /*55b60*/  @P5 STG.E desc[UR32][R88.64], R189 ;  /* 0x000000bd58005986 */ /* 0x0003e4000c101920 */
[----:B-1----:R-:W-:-:S02]  /*55b70*/  IMAD.WIDE R88, R190, 0x4, R10 ;  /* 0x00000004be587825 */ /* 0x002fc400078e020a */
[----:B------:R-:W3:Y:S04]  /*55b80*/  LDL.LU R189, [R1+0xb74] ;  /* 0x000b740001bd7983 */ /* 0x000ee80000300800 */
[----:B------:R-:W3:Y:S04]  /*55b90*/  LDL.LU R190, [R1+0xb24] ;  /* 0x000b240001be7983 */ /* 0x000ee80000300800 */
[----:B--2---:R1:W-:Y:S04]  /*55ba0*/  @P6 STG.E desc[UR32][R88.64], R188 ;  /* 0x000000bc58006986 */ /* 0x0043e8000c101920 */
[----:B-1----:R-:W2:Y:S04]  /*55bb0*/  LDL.LU R188, [R1+0x1040] ;  /* 0x0010400001bc7983 */ /* 0x002ea80000300800 */
        /* <DEDUP_REMOVED lines=10> */
[----:B------:R-:W-:-:S03]  /*55c60*/  LOP3.LUT P3, RZ, R18, 0x8, RZ, 0xc0, !PT ;  /* 0x0000000812ff7812 */ /* 0x000fc6000786c0ff */
[----:B------:R-:W3:Y:S04]  /*55c70*/  LDL.LU R212, [R1+0x868] ;  /* 0x0008680001d47983 */ /* 0x000ee80000300800 */
[----:B------:R-:W3:Y:S01]  /*55c80*/  LDL.LU R211, [R1+0x798] ;  /* 0x0007980001d37983 */ /* 0x000ee20000300800 */
[----:B------:R-:W-:-:S03]  /*55c90*/  LOP3.LUT P4, RZ, R18, 0x10, RZ, 0xc0, !PT ;  /* 0x0000001012ff7812 */ /* 0x000fc6000788c0ff */
[----:B------:R-:W3:Y:S04]  /*55ca0*/  LDL.LU R210, [R1+0x6d8] ;  /* 0x0006d80001d27983 */ /* 0x000ee80000300800 */
[----:B------:R-:W3:Y:S01]  /*55cb0*/  LDL.LU R208, [R1+0x104c] ;  /* 0x00104c0001d07983 */ /* 0x000ee20000300800 */
        /* <DEDUP_REMOVED lines=20> */
[----:B--2---:R-:W-:-:S05]  /*55e00*/  IMAD.WIDE R88, R188, 0x4, R16 ;  /* 0x00000004bc587825 */ /* 0x004fca00078e0210 */
[----:B----4-:R1:W-:Y:S02]  /*55e10*/  @P3 STG.E desc[UR32][R88.64], R191 ;  /* 0x000000bf58003986 */ /* 0x0103e4000c101920 */
[C---:B-1----:R-:W-:Y:S02]  /*55e20*/  IMAD.WIDE R88, R188.reuse, 0x4, R14 ;  /* 0x00000004bc587825 */ /* 0x042fe400078e020e */
[----:B------:R-:W2:Y:S04]  /*55e30*/  LDL.LU R191, [R1+0x4b8] ;  /* 0x0004b80001bf7983 */ /* 0x000ea80000300800 */
[----:B---3--:R1:W-:Y:S02]  /*55e40*/  @P4 STG.E desc[UR32][R88.64], R189 ;  /* 0x000000bd58004986 */ /* 0x0083e4000c101920 */
[----:B-1----:R-:W-:-:S02]  /*55e50*/  IMAD.WIDE R88, R188, 0x4, R12 ;  /* 0x00000004bc587825 */ /* 0x002fc400078e020c */
[----:B------:R-:W3:Y:S04]  /*55e60*/  LDL.LU R189, [R1+0xcdc] ;  /* 0x000cdc0001bd7983 */ /* 0x000ee80000300800 */
[----:B------:R1:W-:Y:S02]  /*55e70*/  @P5 STG.E desc[UR32][R88.64], R190 ;  /* 0x000000be58005986 */ /* 0x0003e4000c101920 */
[----:B-1----:R-:W-:Y:S02]  /*55e80*/  IMAD.WIDE R88, R188, 0x4, R10 ;  /* 0x00000004bc587825 */ /* 0x002fe400078e020a */
[----:B------:R-:W4:Y:S04]  /*55e90*/  LDL.LU R190, [R1+0xb7c] ;  /* 0x000b7c0001be7983 */ /* 0x000f280000300800 */
[----:B------:R-:W4:Y:S04]  /*55ea0*/  LDL.LU R188, [R1+0xb2c] ;  /* 0x000b2c0001bc7983 */ /* 0x000f280000300800 */
[----:B------:R-:W3:Y:S01]  /*55eb0*/  LDL.LU R209, [R1+0x1050] ;  /* 0x0010500001d17983 */ /* 0x000ee20000300800 */
[----:B------:R-:W-:-:S04]  /*55ec0*/  LOP3.LUT R8, R8, 0xfffeffff, RZ, 0xc0, !PT ;  /* 0xfffeffff08087812 */ /* 0x000fc800078ec0ff */
[----:B------:R-:W-:Y:S02]  /*55ed0*/  @P0 LOP3.LUT R8, R8, 0x10000, RZ, 0xfc, !PT ;  /* 0x0001000008080812 */ /* 0x000fe400078efcff */
[C---:B------:R-:W-:Y:S02]  /*55ee0*/  LOP3.LUT P0, RZ, R18.reuse, 0x100, RZ, 0xc0, !PT ;  /* 0x0000010012ff7812 */ /* 0x040fe4000780c0ff */
[----:B------:R-:W-:Y:S02]  /*55ef0*/  LOP3.LUT P6, RZ, R18, 0x40, RZ, 0xc0, !PT ;  /* 0x0000004012ff7812 */ /* 0x000fe400078cc0ff */
[----:B------:R-:W-:-:S09]  /*55f00*/  LOP3.LUT R8, R8, 0xfffdffff, RZ, 0xc0, !PT ;  /* 0xfffdffff08087812 */ /* 0x000fd200078ec0ff */
[----:B------:R-:W-:Y:S02]  /*55f10*/  @P0 LOP3.LUT R8, R8, 0x20000, RZ, 0xfc, !PT ;  /* 0x0002000008080812 */ /* 0x000fe400078efcff */
[----:B------:R-:W-:Y:S01]  /*55f20*/  LOP3.LUT P0, RZ, R18, 0x80, RZ, 0xc0, !PT ;  /* 0x0000008012ff7812 */ /* 0x000fe2000780c0ff */
[----:B------:R1:W-:Y:S02]  /*55f30*/  @P6 STG.E desc[UR32][R88.64], R127 ;  /* 0x0000007f58006986 */ /* 0x0003e4000c101920 */
[----:B-1----:R-:W-:-:S10]  /*55f40*/  IMAD.WIDE R88, R92, 0x4, R16 ;  /* 0x000000045c587825 */ /* 0x002fd400078e0210 */
        /* <DEDUP_REMOVED lines=34> */
[----:B-1----:R-:W-:Y:S02]  /*56170*/  IMAD.WIDE R88, R208, 0x4, R10 ;  /* 0x00000004d0587825 */ /* 0x002fe400078e020a */
[----:B------:R-:W4:Y:S04]  /*56180*/  LDL.LU R210, [R1+0xa0c] ;  /* 0x000a0c0001d27983 */ /* 0x000f280000300800 */
[----:B------:R-:W4:Y:S04]  /*56190*/  LDL.LU R208, [R1+0x86c] ;  /* 0x00086c0001d07983 */ /* 0x000f280000300800 */
[----:B--2---:R1:W-:Y:S04]  /*561a0*/  @P3 STG.E desc[UR32][R88.64], R191 ;  /* 0x000000bf58003986 */ /* 0x0043e8000c101920 */
[----:B-1----:R-:W2:Y:S01]  /*561b0*/  LDL.LU R191, [R1+0x79c] ;  /* 0x00079c0001bf7983 */ /* 0x002ea20000300800 */
[----:B---3--:R-:W-:-:S05]  /*561c0*/  IMAD.WIDE R88, R209, 0x4, R16 ;  /* 0x00000004d1587825 */ /* 0x008fca00078e0210 */
[----:B------:R1:W-:Y:S02]  /*561d0*/  @P4 STG.E desc[UR32][R88.64], R189 ;  /* 0x000000bd58004986 */ /* 0x0003e4000c101920 */
[C---:B-1----:R-:W-:Y:S02]  /*561e0*/  IMAD.WIDE R88, R209.reuse, 0x4, R14 ;  /* 0x00000004d1587825 */ /* 0x042fe400078e020e */
[----:B------:R-:W3:Y:S04]  /*561f0*/  LDL.LU R189, [R1+0x6dc] ;  /* 0x0006dc0001bd7983 */ /* 0x000ee80000300800 */
[----:B----4-:R1:W-:Y:S04]  /*56200*/  @P5 STG.E desc[UR32][R88.64], R190 ;  /* 0x000000be58005986 */ /* 0x0103e8000c101920 */
[----:B-1----:R-:W4:Y:S01]  /*56210*/  LDL.LU R190, [R1+0x1054] ;  /* 0x0010540001be7983 */ /* 0x002f220000300800 */
[----:B------:R-:W-:Y:S01]  /*56220*/  LOP3.LUT P6, RZ, R18, 0x200000, RZ, 0xc0, !PT ;  /* 0x0020000012ff7812 */ /* 0x000fe200078cc0ff */
[----:B------:R-:W-:-:S12]  /*56230*/  IMAD.WIDE R88, R209, 0x4, R12 ;  /* 0x00000004d1587825 */ /* 0x000fd800078e020c */
[----:B------:R1:W-:Y:S04]  /*56240*/  @P6 STG.E desc[UR32][R88.64], R188 ;  /* 0x000000bc58006986 */ /* 0x0003e8000c101920 */
[----:B-1----:R-:W3:Y:S04]  /*56250*/  LDL.LU R188, [R1+0x4bc] ;  /* 0x0004bc0001bc7983 */ /* 0x002ee80000300800 */
[----:B------:R-:W3:Y:S04]  /*56260*/  LDL.LU R93, [R1+0x1058] ;  /* 0x00105800015d7983 */ /* 0x000ee80000300800 */
[----:B------:R-:W3:Y:S04]  /*56270*/  LDL.LU R91, [R1+0xb60] ;  /* 0x000b6000015b7983 */ /* 0x000ee80000300800 */
[----:B------:R-:W3:Y:S01]  /*56280*/  LDL.LU R124, [R1+0xb10] ;  /* 0x000b1000017c7983 */ /* 0x000ee20000300800 */
[----:B------:R-:W-:-:S03]  /*56290*/  LOP3.LUT P0, RZ, R19, 0x4, RZ, 0xc0, !PT ;  /* 0x0000000413ff7812 */ /* 0x000fc6000780c0ff */
[----:B------:R-:W3:Y:S01]  /*562a0*/  LDL.LU R92, [R1+0xa80] ;  /* 0x000a8000015c7983 */ /* 0x000ee20000300800 */
[----:B------:R-:W-:-:S03]  /*562b0*/  LOP3.LUT R8, R8, 0xfffffffb, RZ, 0xc0, !PT ;  /* 0xfffffffb08087812 */ /* 0x000fc600078ec0ff */
[----:B------:R-:W3:Y:S04]  /*562c0*/  LDL.LU R94, [R1+0x5f0] ;  /* 0x0005f000015e7983 */ /* 0x000ee80000300800 */
[----:B------:R-:W3:Y:S02]  /*562d0*/  LDL.LU R214, [R1+0x105c] ;  /* 0x00105c0001d67983 */ /* 0x000ee40000300800 */
[----:B------:R-:W-:Y:S02]  /*562e0*/  @P0 LOP3.LUT R8, R8, 0x4, RZ, 0xfc, !PT ;  /* 0x0000000408080812 */ /* 0x000fe400078efcff */
[----:B------:R-:W-:Y:S01]  /*562f0*/  LOP3.LUT P0, RZ, R19, 0x2, RZ, 0xc0, !PT ;  /* 0x0000000213ff7812 */ /* 0x000fe2000780c0ff */
[----:B------:R-:W3:Y:S01]  /*56300*/  LDL.LU R95, [R1+0x2d0] ;  /* 0x0002d000015f7983 */ /* 0x000ee20000300800 */
[----:B------:R-:W-:-:S03]  /*56310*/  LOP3.LUT R8, R8, 0xfffffff7, RZ, 0xc0, !PT ;  /* 0xfffffff708087812 */ /* 0x000fc600078ec0ff */
[----:B------:R-:W3:Y:S01]  /*56320*/  LDL.LU R215, [R1+0x170] ;  /* 0x0001700001d77983 */ /* 0x000ee20000300800 */
[C---:B------:R-:W-:Y:S02]  /*56330*/  LOP3.LUT P3, RZ, R18.reuse, 0x400000, RZ, 0xc0, !PT ;  /* 0x0040000012ff7812 */ /* 0x040fe4000786c0ff */
[----:B------:R-:W-:Y:S01]  /*56340*/  LOP3.LUT P4, RZ, R18, 0x800000, RZ, 0xc0, !PT ;  /* 0x0080000012ff7812 */ /* 0x000fe2000788c0ff */
[----:B------:R-:W3:Y:S04]  /*56350*/  LDL.LU R213, [R1+0x130] ;  /* 0x0001300001d57983 */ /* 0x000ee80000300800 */
[----:B------:R-:W-:Y:S02]  /*56360*/  @P0 LOP3.LUT R8, R8, 0x8, RZ, 0xfc, !PT ;  /* 0x0000000808080812 */ /* 0x000fe400078efcff */
[----:B------:R-:W-:-:S02]  /*56370*/  LOP3.LUT P0, RZ, R19, 0x1, RZ, 0xc0, !PT ;  /* 0x0000000113ff7812 */ /* 0x000fc4000780c0ff */
[----:B------:R-:W-:-:S11]  /*56380*/  LOP3.LUT R8, R8, 0xffffffef, RZ, 0xc0, !PT ;  /* 0xffffffef08087812 */ /* 0x000fd600078ec0ff */
[----:B------:R-:W-:Y:S02]  /*56390*/  @P0 LOP3.LUT R8, R8, 0x10, RZ, 0xfc, !PT ;  /* 0x0000001008080812 */ /* 0x000fe400078efcff */
[----:B------:R-:W-:Y:S02]  /*563a0*/  LOP3.LUT P0, RZ, R18, 0x80000000, RZ, 0xc0, !PT ;  /* 0x8000000012ff7812 */ /* 0x000fe4000780c0ff */
[----:B------:R-:W-:Y:S01]  /*563b0*/  LOP3.LUT R8, R8, 0xffffffdf, RZ, 0xc0, !PT ;  /* 0xffffffdf08087812 */ /* 0x000fe200078ec0ff */
[----:B------:R-:W-:-:S10]  /*563c0*/  IMAD.WIDE R88, R209, 0x4, R10 ;  /* 0x00000004d1587825 */ /* 0x000fd400078e020a */
        /* <DEDUP_REMOVED lines=8> */
[----:B------:R-:W-:Y:S02]  /*56450*/  LOP3.LUT R8, R8, 0xfffffeff, RZ, 0xc0, !PT ;  /* 0xfffffeff08087812 */ /* 0x000fe400078ec0ff */
[----:B------:R-:W-:-:S09]  /*56460*/  LOP3.LUT P5, RZ, R18, 0x1000000, RZ, 0xc0, !PT ;  /* 0x0100000012ff7812 */ /* 0x000fd200078ac0ff */
[----:B------:R-:W-:Y:S02]  /*56470*/  @P0 LOP3.LUT R8, R8, 0x100, RZ, 0xfc, !PT ;  /* 0x0000010008080812 */ /* 0x000fe400078efcff */
[C---:B------:R-:W-:Y:S01]  /*56480*/  LOP3.LUT P0, RZ, R18.reuse, 0x8000000, RZ, 0xc0, !PT ;  /* 0x0800000012ff7812 */ /* 0x040fe2000780c0ff */
[----:B------:R4:W-:Y:S01]  /*56490*/  @P3 STG.E desc[UR32][R88.64], R210 ;  /* 0x000000d258003986 */ /* 0x0009e2000c101920 */
[----:B------:R-:W-:Y:S02]  /*564a0*/  LOP3.LUT P6, RZ, R18, 0x2000000, RZ, 0xc0, !PT ;  /* 0x0200000012ff7812 */ /* 0x000fe400078cc0ff */
[----:B------:R-:W-:-:S09]  /*564b0*/  LOP3.LUT R8, R8, 0xfffffdff, RZ, 0xc0, !PT ;  /* 0xfffffdff08087812 */ /* 0x000fd200078ec0ff */
[----:B------:R-:W-:Y:S02]  /*564c0*/  @P0 LOP3.LUT R8, R8, 0x200, RZ, 0xfc, !PT ;  /* 0x0000020008080812 */ /* 0x000fe400078efcff */
[----:B------:R-:W-:Y:S01]  /*564d0*/  LOP3.LUT P0, RZ, R18, 0x4000000, RZ, 0xc0, !PT ;  /* 0x0400000012ff7812 */ /* 0x000fe2000780c0ff */
[----:B----4-:R-:W-:-:S05]  /*564e0*/  IMAD.WIDE R88, R190, 0x4, R16 ;  /* 0x00000004be587825 */ /* 0x010fca00078e0210 */
[----:B------:R1:W-:Y:S04]  /*564f0*/  @P4 STG.E desc[UR32][R88.64], R208 ;  /* 0x000000d058004986 */ /* 0x0003e8000c101920 */
[----:B-1----:R-:W4:Y:S04]  /*56500*/  LDL.LU R208, [R1+0x1064] ;  /* 0x0010640001d07983 */ /* 0x002f280000300800 */
[----:B------:R-:W4:Y:S04]  /*56510*/  LDL.LU R212, [R1+0xe0] ;  /* 0x0000e00001d47983 */ /* 0x000f280000300800 */
[----:B------:R-:W4:Y:S04]  /*56520*/  LDL.LU R211, [R1+0xb64] ;  /* 0x000b640001d37983 */ /* 0x000f280000300800 */
[----:B------:R-:W4:Y:S01]  /*56530*/  LDL.LU R209, [R1+0xb14] ;  /* 0x000b140001d17983 */ /* 0x000f220000300800 */
[----:B------:R-:W-:-:S03]  /*56540*/  IMAD.WIDE R88, R190, 0x4, R14 ;  /* 0x00000004be587825 */ /* 0x000fc600078e020e */
[----:B------:R-:W4:Y:S04]  /*56550*/  LDL.LU R210, [R1+0xa84] ;  /* 0x000a840001d27983 */ /* 0x000f280000300800 */
[----:B--2---:R1:W-:Y:S02]  /*56560*/  @P5 STG.E desc[UR32][R88.64], R191 ;  /* 0x000000bf58005986 */ /* 0x0043e4000c101920 */
[----:B-1----:R-:W-:-:S05]  /*56570*/  IMAD.WIDE R88, R190, 0x4, R12 ;  /* 0x00000004be587825 */ /* 0x002fca00078e020c */
[----:B---3--:R1:W-:Y:S02]  /*56580*/  @P6 STG.E desc[UR32][R88.64], R189 ;  /* 0x000000bd58006986 */ /* 0x0083e4000c101920 */
[----:B-1----:R-:W-:Y:S02]  /*56590*/  IMAD.WIDE R88, R190, 0x4, R10 ;  /* 0x00000004be587825 */ /* 0x002fe400078e020a */
[----:B------:R-:W2:Y:S04]  /*565a0*/  LDL.LU R189, [R1+0x5f4] ;  /* 0x0005f40001bd7983 */ /* 0x000ea80000300800 */
[----:B------:R1:W-:Y:S04]  /*565b0*/  @P0 STG.E desc[UR32][R88.64], R188 ;  /* 0x000000bc58000986 */ /* 0x0003e8000c101920 */
[----:B------:R-:W3:Y:S04]  /*565c0*/  LDL.LU R190, [R1+0x2d4] ;  /* 0x0002d40001be7983 */ /* 0x000ee80000300800 */
[----:B-1----:R-:W3:Y:S04]  /*565d0*/  LDL.LU R188, [R1+0x174] ;  /* 0x0001740001bc7983 */ /* 0x002ee80000300800 */
[----:B------:R-:W3:Y:S01]  /*565e0*/  LDL.LU R191, [R1+0x1068] ;  /* 0x0010680001bf7983 */ /* 0x000ee20000300800 */
        /* <DEDUP_REMOVED lines=15> */
[----:B------:R-:W3:Y:S10]  /*566e0*/  LDL.LU R94, [R1+0x1070] ;  /* 0x00107000015e7983 */ /* 0x000ef40000300800 */
        /* <DEDUP_REMOVED lines=8> */
[C---:B------:R-:W-:Y:S01]  /*56770*/  LOP3.LUT P2, RZ, R19.reuse, 0x10, RZ, 0xc0, !PT ;  /* 0x0000001013ff7812 */ /* 0x040fe2000784c0ff */
[----:B-1----:R-:W-:Y:S01]  /*56780*/  IMAD.WIDE R88, R214, 0x4, R10 ;  /* 0x00000004d6587825 */ /* 0x002fe200078e020a */
[C---:B------:R-:W-:Y:S02]  /*56790*/  LOP3.LUT P3, RZ, R19.reuse, 0x20, RZ, 0xc0, !PT ;  /* 0x0000002013ff7812 */ /* 0x040fe4000786c0ff */
[C---:B------:R-:W-:Y:S02]  /*567a0*/  LOP3.LUT P4, RZ, R19.reuse, 0x40, RZ, 0xc0, !PT ;  /* 0x0000004013ff7812 */ /* 0x040fe4000788c0ff */
[C---:B------:R-:W-:Y:S02]  /*567b0*/  LOP3.LUT P5, RZ, R19.reuse, 0x80, RZ, 0xc0, !PT ;  /* 0x0000008013ff7812 */ /* 0x040fe400078ac0ff */
[----:B------:R-:W-:-:S03]  /*567c0*/  LOP3.LUT P6, RZ, R19, 0x100, RZ, 0xc0, !PT ;  /* 0x0000010013ff7812 */ /* 0x000fc600078cc0ff */
[----:B----4-:R1:W-:Y:S02]  /*567d0*/  @P0 STG.E desc[UR32][R88.64], R212 ;  /* 0x000000d458000986 */ /* 0x0103e4000c101920 */
[----:B-1----:R-:W-:-:S05]  /*567e0*/  IMAD.WIDE R88, R208, 0x4, R16 ;  /* 0x00000004d0587825 */ /* 0x002fca00078e0210 */
[----:B------:R1:W-:Y:S02]  /*567f0*/  @P1 STG.E desc[UR32][R88.64], R211 ;  /* 0x000000d358001986 */ /* 0x0003e4000c101920 */
[----:B-1----:R-:W-:-:S05]  /*56800*/  IMAD.WIDE R88, R208, 0x4, R14 ;  /* 0x00000004d0587825 */ /* 0x002fca00078e020e */
[----:B------:R1:W-:Y:S04]  /*56810*/  @P2 STG.E desc[UR32][R88.64], R209 ;  /* 0x000000d158002986 */ /* 0x0003e8000c101920 */
[----:B-1----:R-:W4:Y:S01]  /*56820*/  LDL.LU R209, [R1+0x134] ;  /* 0x0001340001d17983 */ /* 0x002f220000300800 */
[----:B------:R-:W-:-:S05]  /*56830*/  IMAD.WIDE R88, R208, 0x4, R12 ;  /* 0x00000004d0587825 */ /* 0x000fca00078e020c */
[----:B------:R1:W-:Y:S02]  /*56840*/  @P3 STG.E desc[UR32][R88.64], R210 ;  /* 0x000000d258003986 */ /* 0x0003e4000c101920 */
[----:B-1----:R-:W-:Y:S02]  /*56850*/  IMAD.WIDE R88, R208, 0x4, R10 ;  /* 0x00000004d0587825 */ /* 0x002fe400078e020a */
[----:B------:R-:W4:Y:S04]  /*56860*/  LDL.LU R210, [R1+0xe4] ;  /* 0x0000e40001d27983 */ /* 0x000f280000300800 */
[----:B--2---:R3:W-:Y:S04]  /*56870*/  @P4 STG.E desc[UR32][R88.64], R189 ;  /* 0x000000bd58004986 */ /* 0x0047e8000c101920 */
[----:B------:R-:W2:Y:S01]  /*56880*/  LDL.LU R208, [R1+0xb68] ;  /* 0x000b680001d07983 */ /* 0x000ea20000300800 */
[----:B---3--:R-:W-:-:S03]  /*56890*/  IMAD.WIDE R88, R191, 0x4, R16 ;  /* 0x00000004bf587825 */ /* 0x008fc600078e0210 */
[----:B------:R-:W3:Y:S04]  /*568a0*/  LDL.LU R189, [R1+0xb18] ;  /* 0x000b180001bd7983 */ /* 0x000ee80000300800 */
[----:B------:R1:W-:Y:S02]  /*568b0*/  @P5 STG.E desc[UR32][R88.64], R190 ;  /* 0x000000be58005986 */ /* 0x0003e4000c101920 */
[----:B-1----:R-:W-:Y:S02]  /*568c0*/  IMAD.WIDE R88, R191, 0x4, R14 ;  /* 0x00000004bf587825 */ /* 0x002fe400078e020e */
[----:B------:R-:W3:Y:S04]  /*568d0*/  LDL.LU R190, [R1+0xa88] ;  /* 0x000a880001be7983 */ /* 0x000ee80000300800 */
[----:B------:R1:W-:Y:S04]  /*568e0*/  @P6 STG.E desc[UR32][R88.64], R188 ;  /* 0x000000bc58006986 */ /* 0x0003e8000c101920 */
[----:B-1----:R-:W2:Y:S01]  /*568f0*/  LDL.LU R188, [R1+0x106c] ;  /* 0x00106c0001bc7983 */ /* 0x002ea20000300800 */
        /* <DEDUP_REMOVED lines=8> */
[----:B------:R-:W-:-:S02]  /*56980*/  LOP3.LUT R9, R9, 0xf7ffffff, RZ, 0xc0, !PT ;  /* 0xf7ffffff09097812 */ /* 0x000fc400078ec0ff */
[----:B------:R-:W-:Y:S01]  /*56990*/  LOP3.LUT P3, RZ, R19, 0x200, RZ, 0xc0, !PT ;  /* 0x0000020013ff7812 */ /* 0x000fe2000786c0ff */
[----:B------:R-:W-:Y:S01]  /*569a0*/  IMAD.WIDE R88, R191, 0x4, R12 ;  /* 0x00000004bf587825 */ /* 0x000fe200078e020c */
[----:B------:R-:W3:Y:S04]  /*569b0*/  LDL.LU R215, [R1+0xb6c] ;  /* 0x000b6c0001d77983 */ /* 0x000ee80000300800 */
[----:B------:R-:W3:Y:S03]  /*569c0*/  LDL.LU R213, [R1+0xb1c] ;  /* 0x000b1c0001d57983 */ /* 0x000ee60000300800 */
[----:B------:R-:W-:Y:S01]  /*569d0*/  @P0 LOP3.LUT R9, R9, 0x8000000, RZ, 0xfc, !PT ;  /* 0x0800000009090812 */ /* 0x000fe200078efcff */
[----:B------:R-:W3:Y:S01]  /*569e0*/  LDL.LU R214, [R1+0xa8c] ;  /* 0x000a8c0001d67983 */ /* 0x000ee20000300800 */
[----:B------:R-:W-:-:S02]  /*569f0*/  LOP3.LUT P0, RZ, R19, 0x80000, RZ, 0xc0, !PT ;  /* 0x0008000013ff7812 */ /* 0x000fc4000780c0ff */
[----:B------:R-:W-:Y:S01]  /*56a00*/  LOP3.LUT R9, R9, 0xefffffff, RZ, 0xc0, !PT ;  /* 0xefffffff09097812 */ /* 0x000fe200078ec0ff */
[----:B------:R-:W3:Y:S04]  /*56a10*/  LDL.LU R212, [R1+0x1074] ;  /* 0x0010740001d47983 */ /* 0x000ee80000300800 */
[----:B------:R-:W3:Y:S06]  /*56a20*/  LDL.LU R211, [R1+0x5fc] ;  /* 0x0005fc0001d37983 */ /* 0x000eec0000300800 */
        /* <DEDUP_REMOVED lines=12> */
[C---:B------:R-:W-:Y:S02]  /*56af0*/  LOP3.LUT P4, RZ, R19.reuse, 0x400, RZ, 0xc0, !PT ;  /* 0x0000040013ff7812 */ /* 0x040fe4000788c0ff */
[----:B------:R-:W-:-:S07]  /*56b00*/  LOP3.LUT P5, RZ, R19, 0x800, RZ, 0xc0, !PT ;  /* 0x0000080013ff7812 */ /* 0x000fce00078ac0ff */
[----:B------:R-:W-:Y:S02]  /*56b10*/  @P0 LOP3.LUT R8, R8, 0x1, RZ, 0xfc, !PT ;  /* 0x0000000108080812 */ /* 0x000fe400078efcff */
[C---:B------:R-:W-:Y:S02]  /*56b20*/  LOP3.LUT P0, RZ, R19.reuse, 0x4000, RZ, 0xc0, !PT ;  /* 0x0000400013ff7812 */ /* 0x040fe4000780c0ff */
[----:B------:R-:W-:Y:S02]  /*56b30*/  LOP3.LUT P6, RZ, R19, 0x1000, RZ, 0xc0, !PT ;  /* 0x0000100013ff7812 */ /* 0x000fe400078cc0ff */
[----:B------:R-:W-:-:S09]  /*56b40*/  LOP3.LUT R8, R8, 0xfffffffd, RZ, 0xc0, !PT ;  /* 0xfffffffd08087812 */ /* 0x000fd200078ec0ff */
[----:B------:R-:W-:Y:S02]  /*56b50*/  @P0 LOP3.LUT R8, R8, 0x2, RZ, 0xfc, !PT ;  /* 0x0000000208080812 */ /* 0x000fe400078efcff */
[----:B------:R-:W-:Y:S01]  /*56b60*/  LOP3.LUT P0, RZ, R19, 0x2000, RZ, 0xc0, !PT ;  /* 0x0000200013ff7812 */ /* 0x000fe2000780c0ff */
[----:B----4-:R1:W-:Y:S02]  /*56b70*/  @P3 STG.E desc[UR32][R88.64], R209 ;  /* 0x000000d158003986 */ /* 0x0103e4000c101920 */
[----:B-1----:R-:W-:Y:S02]  /*56b80*/  IMAD.WIDE R88, R191, 0x4, R10 ;  /* 0x00000004bf587825 */ /* 0x002fe400078e020a */
[----:B------:R-:W4:Y:S04]  /*56b90*/  LDL.LU R191, [R1+0x1078] ;  /* 0x0010780001bf7983 */ /* 0x000f280000300800 */
[----:B------:R-:W4:Y:S04]  /*56ba0*/  LDL.LU R95, [R1+0xe8] ;  /* 0x0000e800015f7983 */ /* 0x000f280000300800 */
[----:B------:R1:W-:Y:S04]  /*56bb0*/  @P4 STG.E desc[UR32][R88.64], R210 ;  /* 0x000000d258004986 */ /* 0x0003e8000c101920 */
[----:B------:R-:W4:Y:S04]  /*56bc0*/  LDL.LU R209, [R1+0x2dc] ;  /* 0x0002dc0001d17983 */ /* 0x000f280000300800 */
[----:B-1----:R-:W4:Y:S01]  /*56bd0*/  LDL.LU R210, [R1+0x17c] ;  /* 0x00017c0001d27983 */ /* 0x002f220000300800 */
[----:B--2---:R-:W-:-:S05]  /*56be0*/  IMAD.WIDE R88, R188, 0x4, R16 ;  /* 0x00000004bc587825 */ /* 0x004fca00078e0210 */
[----:B------:R1:W-:Y:S02]  /*56bf0*/  @P5 STG.E desc[UR32][R88.64], R208 ;  /* 0x000000d058005986 */ /* 0x0003e4000c101920 */
[C---:B-1----:R-:W-:Y:S02]  /*56c00*/  IMAD.WIDE R88, R188.reuse, 0x4, R14 ;  /* 0x00000004bc587825 */ /* 0x042fe400078e020e */
[----:B------:R-:W2:Y:S04]  /*56c10*/  LDL.LU R208, [R1+0x13c] ;  /* 0x00013c0001d07983 */ /* 0x000ea80000300800 */
[----:B---3--:R1:W-:Y:S02]  /*56c20*/  @P6 STG.E desc[UR32][R88.64], R189 ;  /* 0x000000bd58006986 */ /* 0x0083e4000c101920 */
[----:B-1----:R-:W-:-:S02]  /*56c30*/  IMAD.WIDE R88, R188, 0x4, R12 ;  /* 0x00000004bc587825 */ /* 0x002fc400078e020c */
[----:B------:R-:W3:Y:S04]  /*56c40*/  LDL.LU R189, [R1+0xec] ;  /* 0x0000ec0001bd7983 */ /* 0x000ee80000300800 */
[----:B------:R1:W-:Y:S02]  /*56c50*/  @P0 STG.E desc[UR32][R88.64], R190 ;  /* 0x000000be58000986 */ /* 0x0003e4000c101920 */
[----:B-1----:R-:W-:Y:S02]  /*56c60*/  IMAD.WIDE R88, R188, 0x4, R10 ;  /* 0x00000004bc587825 */ /* 0x002fe400078e020a */
        /* <DEDUP_REMOVED lines=21> */
[----:B----4-:R1:W-:Y:S01]  /*56dc0*/  @P0 STG.E desc[UR32][R88.64], R95 ;  /* 0x0000005f58000986 */ /* 0x0103e2000c101920 */
[----:B------:R-:W-:Y:S01]  /*56dd0*/  LOP3.LUT P0, RZ, R9, 0x10000000, RZ, 0xc0, !PT ;  /* 0x1000000009ff7812 */ /* 0x000fe2000780c0ff */
[----:B-1----:R-:W-:-:S12]  /*56de0*/  IMAD.WIDE R88, R212, 0x4, R16 ;  /* 0x00000004d4587825 */ /* 0x002fd800078e0210 */
[----:B------:R1:W-:Y:S01]  /*56df0*/  @P0 STG.E desc[UR32][R88.64], R215 ;  /* 0x000000d758000986 */ /* 0x0003e2000c101920 */
[C---:B------:R-:W-:Y:S01]  /*56e00*/  LOP3.LUT P0, RZ, R9.reuse, 0x8000000, RZ, 0xc0, !PT ;  /* 0x0800000009ff7812 */ /* 0x040fe2000780c0ff */
[C---:B-1----:R-:W-:Y:S02]  /*56e10*/  IMAD.WIDE R88, R212.reuse, 0x4, R14 ;  /* 0x00000004d4587825 */ /* 0x042fe400078e020e */
[----:B------:R-:W4:Y:S10]  /*56e20*/  LDL.LU R215, [R1+0x1084] ;  /* 0x0010840001d77983 */ /* 0x000f340000300800 */
        /* <DEDUP_REMOVED lines=9> */
[----:B------:R1:W-:Y:S02]  /*56ec0*/  @P3 STG.E desc[UR32][R88.64], R210 ;  /* 0x000000d258003986 */ /* 0x0003e4000c101920 */
[----:B-1----:R-:W-:-:S05]  /*56ed0*/  IMAD.WIDE R88, R191, 0x4, R12 ;  /* 0x00000004bf587825 */ /* 0x002fca00078e020c */
[----:B--2---:R1:W-:Y:S02]  /*56ee0*/  @P4 STG.E desc[UR32][R88.64], R208 ;  /* 0x000000d058004986 */ /* 0x0043e4000c101920 */
[----:B-1----:R-:W-:Y:S02]  /*56ef0*/  IMAD.WIDE R88, R191, 0x4, R10 ;  /* 0x00000004bf587825 */ /* 0x002fe400078e020a */
[----:B------:R-:W2:Y:S04]  /*56f00*/  LDL.LU R191, [R1+0xd10] ;  /* 0x000d100001bf7983 */ /* 0x000ea80000300800 */
[----:B---3--:R1:W-:Y:S04]  /*56f10*/  @P5 STG.E desc[UR32][R88.64], R189 ;  /* 0x000000bd58005986 */ /* 0x0083e8000c101920 */
[----:B-1----:R-:W3:Y:S01]  /*56f20*/  LDL.LU R189, [R1+0xd00] ;  /* 0x000d000001bd7983 */ /* 0x002ee20000300800 */
[----:B------:R-:W-:-:S03]  /*56f30*/  IMAD.WIDE R88, R190, 0x4, R16 ;  /* 0x00000004be587825 */ /* 0x000fc600078e0210 */
[----:B------:R-:W4:Y:S04]  /*56f40*/  LDL.LU R127, [R1+0x9f0] ;  /* 0x0009f000017f7983 */ /* 0x000f280000300800 */
[----:B------:R-:W4:Y:S04]  /*56f50*/  LDL.LU R90, [R1+0x850] ;  /* 0x00085000015a7983 */ /* 0x000f280000300800 */
[----:B------:R1:W-:Y:S04]  /*56f60*/  @P6 STG.E desc[UR32][R88.64], R188 ;  /* 0x000000bc58006986 */ /* 0x0003e8000c101920 */
[----:B------:R-:W4:Y:S04]  /*56f70*/  LDL.LU R91, [R1+0x780] ;  /* 0x00078000015b7983 */ /* 0x000f280000300800 */
[----:B-1----:R-:W4:Y:S04]  /*56f80*/  LDL.LU R188, [R1+0x1080] ;  /* 0x0010800001bc7983 */ /* 0x002f280000300800 */
[----:B------:R-:W4:Y:S01]  /*56f90*/  LDL.LU R124, [R1+0x4c0] ;  /* 0x0004c000017c7983 */ /* 0x000f220000300800 */
[----:B------:R-:W-:-:S02]  /*56fa0*/  LOP3.LUT P0, RZ, R20, 0x100, RZ, 0xc0, !PT ;  /* 0x0000010014ff7812 */ /* 0x000fc4000780c0ff */
[----:B------:R-:W-:Y:S01]  /*56fb0*/  LOP3.LUT R9, R9, 0xfffbffff, RZ, 0xc0, !PT ;  /* 0xfffbffff09097812 */ /* 0x000fe200078ec0ff */
[----:B------:R-:W4:Y:S04]  /*56fc0*/  LDL.LU R92, [R1+0x2f0] ;  /* 0x0002f000015c7983 */ /* 0x000f280000300800 */
[----:B------:R-:W4:Y:S04]  /*56fd0*/  LDL.LU R93, [R1+0xd34] ;  /* 0x000d3400015d7983 */ /* 0x000f280000300800 */
[----:B------:R-:W4:Y:S02]  /*56fe0*/  LDL.LU R94, [R1+0xd14] ;  /* 0x000d1400015e7983 */ /* 0x000f240000300800 */
[----:B------:R-:W-:-:S02]  /*56ff0*/  @P0 LOP3.LUT R9, R9, 0x40000, RZ, 0xfc, !PT ;  /* 0x0004000009090812 */ /* 0x000fc400078efcff */
[----:B------:R-:W-:Y:S01]  /*57000*/  LOP3.LUT P0, RZ, R20, 0x80, RZ, 0xc0, !PT ;  /* 0x0000008014ff7812 */ /* 0x000fe2000780c0ff */
[----:B------:R-:W4:Y:S01]  /*57010*/  LDL.LU R95, [R1+0xd04] ;  /* 0x000d0400015f7983 */ /* 0x000f220000300800 */
[----:B------:R-:W-:-:S03]  /*57020*/  LOP3.LUT R9, R9, 0xfff7ffff, RZ, 0xc0, !PT ;  /* 0xfff7ffff09097812 */ /* 0x000fc600078ec0ff */
[----:B------:R-:W4:Y:S04]  /*57030*/  LDL.LU R213, [R1+0x9f4] ;  /* 0x0009f40001d57983 */ /* 0x000f280000300800 */
[----:B------:R-:W4:Y:S04]  /*57040*/  LDL.LU R214, [R1+0x854] ;  /* 0x0008540001d67983 */ /* 0x000f280000300800 */
[----:B------:R-:W-:Y:S01]  /*57050*/  @P0 LOP3.LUT R9, R9, 0x80000, RZ, 0xfc, !PT ;  /* 0x0008000009090812 */ /* 0x000fe200078efcff */
[----:B------:R-:W4:Y:S01]  /*57060*/  LDL.LU R212, [R1+0x784] ;  /* 0x0007840001d47983 */ /* 0x000f220000300800 */
[----:B------:R-:W-:-:S02]  /*57070*/  LOP3.LUT P0, RZ, R20, 0x40, RZ, 0xc0, !PT ;  /* 0x0000004014ff7812 */ /* 0x000fc4000780c0ff */
[----:B------:R-:W-:Y:S01]  /*57080*/  LOP3.LUT R9, R9, 0xffefffff, RZ, 0xc0, !PT ;  /* 0xffefffff09097812 */ /* 0x000fe200078ec0ff */
[----:B------:R-:W4:Y:S01]  /*57090*/  LDL.LU R211, [R1+0x4c4] ;  /* 0x0004c40001d37983 */ /* 0x000f220000300800 */
[----:B------:R-:W-:-:S03]  /*570a0*/  LOP3.LUT P3, RZ, R19, 0x10000000, RZ, 0xc0, !PT ;  /* 0x1000000013ff7812 */ /* 0x000fc6000786c0ff */
[----:B------:R-:W4:Y:S01]  /*570b0*/  LDL.LU R209, [R1+0x1088] ;  /* 0x0010880001d17983 */ /* 0x000f220000300800 */
[C---:B------:R-:W-:Y:S01]  /*570c0*/  LOP3.LUT P4, RZ, R19.reuse, 0x20000000, RZ, 0xc0, !PT ;  /* 0x2000000013ff7812 */ /* 0x040fe2000788c0ff */
[----:B------:R-:W-:Y:S01]  /*570d0*/  IMAD.WIDE R88, R190, 0x4, R14 ;  /* 0x00000004be587825 */ /* 0x000fe200078e020e */
[----:B------:R-:W-:Y:S01]  /*570e0*/  LOP3.LUT P5, RZ, R19, 0x40000000, RZ, 0xc0, !PT ;  /* 0x4000000013ff7812 */ /* 0x000fe200078ac0ff */
[----:B------:R-:W4:Y:S02]  /*570f0*/  LDL.LU R210, [R1+0x2f4] ;  /* 0x0002f40001d27983 */ /* 0x000f240000300800 */
[----:B------:R-:W-:Y:S02]  /*57100*/  @P0 LOP3.LUT R9, R9, 0x100000, RZ, 0xfc, !PT ;  /* 0x0010000009090812 */ /* 0x000fe400078efcff */
[----:B------:R-:W-:Y:S01]  /*57110*/  LOP3.LUT P0, RZ, R20, 0x20, RZ, 0xc0, !PT ;  /* 0x0000002014ff7812 */ /* 0x000fe2000780c0ff */
[----:B------:R-:W4:Y:S01]  /*57120*/  LDL.LU R208, [R1+0xd38] ;  /* 0x000d380001d07983 */ /* 0x000f220000300800 */
        /* <DEDUP_REMOVED lines=12> */
[----:B------:R-:W-:Y:S02]  /*571f0*/  LOP3.LUT P0, RZ, R20, 0x2, RZ, 0xc0, !PT ;  /* 0x0000000214ff7812 */ /* 0x000fe4000780c0ff */
[----:B------:R-:W-:-:S11]  /*57200*/  LOP3.LUT R9, R9, 0xfdffffff, RZ, 0xc0, !PT ;  /* 0xfdffffff09097812 */ /* 0x000fd600078ec0ff */
[----:B------:R-:W-:Y:S02]  /*57210*/  @P0 LOP3.LUT R9, R9, 0x2000000, RZ, 0xfc, !PT ;  /* 0x0200000009090812 */ /* 0x000fe400078efcff */
[----:B------:R-:W-:Y:S01]  /*57220*/  LOP3.LUT P0, RZ, R20, 0x1, RZ, 0xc0, !PT ;  /* 0x0000000114ff7812 */ /* 0x000fe2000780c0ff */
[----:B--2---:R1:W-:Y:S02]  /*57230*/  @P3 STG.E desc[UR32][R88.64], R191 ;  /* 0x000000bf58003986 */ /* 0x0043e4000c101920 */
[C---:B-1----:R-:W-:Y:S02]  /*57240*/  IMAD.WIDE R88, R190.reuse, 0x4, R12 ;  /* 0x00000004be587825 */ /* 0x042fe400078e020c */
[----:B------:R-:W2:Y:S04]  /*57250*/  LDL.LU R191, [R1+0xd18] ;  /* 0x000d180001bf7983 */ /* 0x000ea80000300800 */
[----:B---3--:R1:W-:Y:S02]  /*57260*/  @P4 STG.E desc[UR32][R88.64], R189 ;  /* 0x000000bd58004986 */ /* 0x0083e4000c101920 */
[----:B-1----:R-:W-:-:S02]  /*57270*/  IMAD.WIDE R88, R190, 0x4, R10 ;  /* 0x00000004be587825 */ /* 0x002fc400078e020a */
[----:B------:R-:W3:Y:S04]  /*57280*/  LDL.LU R189, [R1+0xd08] ;  /* 0x000d080001bd7983 */ /* 0x000ee80000300800 */
[----:B----4-:R1:W-:Y:S04]  /*57290*/  @P5 STG.E desc[UR32][R88.64], R127 ;  /* 0x0000007f58005986 */ /* 0x0103e8000c101920 */
[----:B------:R-:W4:Y:S01]  /*572a0*/  LDL.LU R190, [R1+0x108c] ;  /* 0x00108c0001be7983 */ /* 0x000f220000300800 */
[----:B-1----:R-:W-:-:S05]  /*572b0*/  IMAD.WIDE R88, R188, 0x4, R16 ;  /* 0x00000004bc587825 */ /* 0x002fca00078e0210 */
[----:B------:R1:W-:Y:S02]  /*572c0*/  @P6 STG.E desc[UR32][R88.64], R90 ;  /* 0x0000005a58006986 */ /* 0x0003e4000c101920 */
[----:B-1----:R-:W-:-:S05]  /*572d0*/  IMAD.WIDE R88, R188, 0x4, R14 ;  /* 0x00000004bc587825 */ /* 0x002fca00078e020e */
[----:B------:R1:W-:Y:S01]  /*572e0*/  @P0 STG.E desc[UR32][R88.64], R91 ;  /* 0x0000005b58000986 */ /* 0x0003e2000c101920 */
[----:B------:R-:W-:Y:S01]  /*572f0*/  LOP3.LUT P0, RZ, R9, 0x2000000, RZ, 0xc0, !PT ;  /* 0x0200000009ff7812 */ /* 0x000fe2000780c0ff */
[----:B-1----:R-:W-:-:S12]  /*57300*/  IMAD.WIDE R88, R188, 0x4, R12 ;  /* 0x00000004bc587825 */ /* 0x002fd800078e020c */
[----:B------:R1:W-:Y:S02]  /*57310*/  @P0 STG.E desc[UR32][R88.64], R124 ;  /* 0x0000007c58000986 */ /* 0x0003e4000c101920 */
[----:B-1----:R-:W-:Y:S02]  /*57320*/  IMAD.WIDE R88, R188, 0x4, R10 ;  /* 0x00000004bc587825 */ /* 0x002fe400078e020a */
        /* <DEDUP_REMOVED lines=26> */
[----:B------:R1:W-:Y:S01]  /*574d0*/  @P1 STG.E desc[UR32][R88.64], R211 ;  /* 0x000000d358001986 */ /* 0x0003e2000c101920 */
[----:B------:R-:W-:Y:S01]  /*574e0*/  LOP3.LUT P4, RZ, R20, 0x1000, RZ, 0xc0, !PT ;  /* 0x0000100014ff7812 */ /* 0x000fe2000788c0ff */
[----:B-1----:R-:W-:-:S05]  /*574f0*/  IMAD.WIDE R88, R209, 0x4, R10 ;  /* 0x00000004d1587825 */ /* 0x002fca00078e020a */
[----:B------:R4:W-:Y:S01]  /*57500*/  @P2 STG.E desc[UR32][R88.64], R210 ;  /* 0x000000d258002986 */ /* 0x0009e2000c101920 */
[C---:B------:R-:W-:Y:S02]  /*57510*/  LOP3.LUT P5, RZ, R20.reuse, 0x2000, RZ, 0xc0, !PT ;  /* 0x0000200014ff7812 */ /* 0x040fe400078ac0ff */
[----:B------:R-:W-:Y:S01]  /*57520*/  LOP3.LUT P6, RZ, R20, 0x4000, RZ, 0xc0, !PT ;  /* 0x0000400014ff7812 */ /* 0x000fe200078cc0ff */
[----:B----4-:R-:W-:-:S05]  /*57530*/  IMAD.WIDE R88, R190, 0x4, R16 ;  /* 0x00000004be587825 */ /* 0x010fca00078e0210 */
[----:B------:R1:W-:Y:S02]  /*57540*/  @P3 STG.E desc[UR32][R88.64], R208 ;  /* 0x000000d058003986 */ /* 0x0003e4000c101920 */
[----:B-1----:R-:W-:-:S05]  /*57550*/  IMAD.WIDE R88, R190, 0x4, R14 ;  /* 0x00000004be587825 */ /* 0x002fca00078e020e */
[----:B--2---:R1:W-:Y:S02]  /*57560*/  @P4 STG.E desc[UR32][R88.64], R191 ;  /* 0x000000bf58004986 */ /* 0x0043e4000c101920 */
[----:B-1----:R-:W-:-:S05]  /*57570*/  IMAD.WIDE R88, R190, 0x4, R12 ;  /* 0x00000004be587825 */ /* 0x002fca00078e020c */
[----:B---3--:R1:W-:Y:S02]  /*57580*/  @P5 STG.E desc[UR32][R88.64], R189 ;  /* 0x000000bd58005986 */ /* 0x0083e4000c101920 */
[----:B-1----:R-:W-:-:S05]  /*57590*/  IMAD.WIDE R88, R190, 0x4, R10 ;  /* 0x00000004be587825 */ /* 0x002fca00078e020a */
[----:B------:R1:W-:Y:S04]  /*575a0*/  @P6 STG.E desc[UR32][R88.64], R188 ;  /* 0x000000bc58006986 */ /* 0x0003e8000c101920 */
[----:B-1----:R-:W2:Y:S04]  /*575b0*/  LDL.LU R188, [R1+0x858] ;  /* 0x0008580001bc7983 */ /* 0x002ea80000300800 */
[----:B------:R-:W3:Y:S04]  /*575c0*/  LDL.LU R209, [R1+0x788] ;  /* 0x0007880001d17983 */ /* 0x000ee80000300800 */
[----:B------:R-:W4:Y:S04]  /*575d0*/  LDL.LU R210, [R1+0x4c8] ;  /* 0x0004c80001d27983 */ /* 0x000f280000300800 */
[----:B------:R-:W2:Y:S04]  /*575e0*/  LDL.LU R208, [R1+0x1090] ;  /* 0x0010900001d07983 */ /* 0x000ea80000300800 */
[----:B------:R-:W4:Y:S04]  /*575f0*/  LDL.LU R191, [R1+0x2f8] ;  /* 0x0002f80001bf7983 */ /* 0x000f280000300800 */
[----:B------:R-:W4:Y:S04]  /*57600*/  LDL.LU R189, [R1+0xd3c] ;  /* 0x000d3c0001bd7983 */ /* 0x000f280000300800 */
[----:B------:R-:W4:Y:S04]  /*57610*/  LDL.LU R190, [R1+0xd1c] ;  /* 0x000d1c0001be7983 */ /* 0x000f280000300800 */
[----:B------:R-:W4:Y:S01]  /*57620*/  LDL.LU R92, [R1+0x1094] ;  /* 0x00109400015c7983 */ /* 0x000f220000300800 */
[----:B------:R-:W-:-:S02]  /*57630*/  LOP3.LUT P3, RZ, R20, 0x8000, RZ, 0xc0, !PT ;  /* 0x0000800014ff7812 */ /* 0x000fc4000786c0ff */
        /* <DEDUP_REMOVED lines=15> */
[----:B------:R1:W-:Y:S04]  /*57730*/  @P3 STG.E desc[UR32][R88.64], R188 ;  /* 0x000000bc58003986 */ /* 0x0003e8000c101920 */
[----:B-1----:R-:W2:Y:S04]  /*57740*/  LDL.LU R188, [R1+0xd0c] ;  /* 0x000d0c0001bc7983 */ /* 0x002ea80000300800 */
[----:B------:R-:W2:Y:S04]  /*57750*/  LDL.LU R93, [R1+0x9fc] ;  /* 0x0009fc00015d7983 */ /* 0x000ea80000300800 */
[----:B------:R-:W2:Y:S01]  /*57760*/  LDL.LU R94, [R1+0x85c] ;  /* 0x00085c00015e7983 */ /* 0x000ea20000300800 */
[----:B------:R-:W-:-:S02]  /*57770*/  @P0 LOP3.LUT R9, R9, 0x4000, RZ, 0xfc, !PT ;  /* 0x0000400009090812 */ /* 0x000fc400078efcff */
[C---:B------:R-:W-:Y:S01]  /*57780*/  LOP3.LUT P0, RZ, R20.reuse, 0x400000, RZ, 0xc0, !PT ;  /* 0x0040000014ff7812 */ /* 0x040fe2000780c0ff */
[----:B------:R-:W2:Y:S01]  /*57790*/  LDL.LU R95, [R1+0x78c] ;  /* 0x00078c00015f7983 */ /* 0x000ea20000300800 */
[----:B------:R-:W-:Y:S02]  /*577a0*/  LOP3.LUT R9, R9, 0xffff7fff, RZ, 0xc0, !PT ;  /* 0xffff7fff09097812 */ /* 0x000fe400078ec0ff */
[C---:B------:R-:W-:Y:S01]  /*577b0*/  LOP3.LUT P4, RZ, R20.reuse, 0x10000, RZ, 0xc0, !PT ;  /* 0x0001000014ff7812 */ /* 0x040fe2000788c0ff */
[----:B------:R-:W2:Y:S01]  /*577c0*/  LDL.LU R215, [R1+0x4cc] ;  /* 0x0004cc0001d77983 */ /* 0x000ea20000300800 */
[----:B------:R-:W-:-:S07]  /*577d0*/  LOP3.LUT P5, RZ, R20, 0x20000, RZ, 0xc0, !PT ;  /* 0x0002000014ff7812 */ /* 0x000fce00078ac0ff */
[----:B------:R-:W-:Y:S02]  /*577e0*/  @P0 LOP3.LUT R9, R9, 0x8000, RZ, 0xfc, !PT ;  /* 0x0000800009090812 */ /* 0x000fe400078efcff */
[----:B------:R-:W-:Y:S01]  /*577f0*/  LOP3.LUT P0, RZ, R20, 0x200000, RZ, 0xc0, !PT ;  /* 0x0020000014ff7812 */ /* 0x000fe2000780c0ff */
[----:B------:R-:W-:Y:S01]  /*57800*/  IMAD.WIDE R88, R208, 0x4, R14 ;  /* 0x00000004d0587825 */ /* 0x000fe200078e020e */
[----:B------:R-:W-:-:S04]  /*57810*/  LOP3.LUT R9, R9, 0xfffeffff, RZ, 0xc0, !PT ;  /* 0xfffeffff09097812 */ /* 0x000fc800078ec0ff */
[----:B---3--:R1:W-:Y:S07]  /*57820*/  @P4 STG.E desc[UR32][R88.64], R209 ;  /* 0x000000d158004986 */ /* 0x0083ee000c101920 */
[----:B------:R-:W-:Y:S02]  /*57830*/  @P0 LOP3.LUT R9, R9, 0x10000, RZ, 0xfc, !PT ;  /* 0x0001000009090812 */ /* 0x000fe400078efcff */
[----:B------:R-:W-:Y:S01]  /*57840*/  LOP3.LUT P0, RZ, R20, 0x100000, RZ, 0xc0, !PT ;  /* 0x0010000014ff7812 */ /* 0x000fe2000780c0ff */
[----:B-1----:R-:W-:Y:S01]  /*57850*/  IMAD.WIDE R88, R208, 0x4, R12 ;  /* 0x00000004d0587825 */ /* 0x002fe200078e020c */
[----:B------:R-:W-:-:S04]  /*57860*/  LOP3.LUT P6, RZ, R20, 0x40000, RZ, 0xc0, !PT ;  /* 0x0004000014ff7812 */ /* 0x000fc800078cc0ff */
[----:B----4-:R1:W-:Y:S01]  /*57870*/  @P5 STG.E desc[UR32][R88.64], R210 ;  /* 0x000000d258005986 */ /* 0x0103e2000c101920 */
[----:B------:R-:W-:-:S03]  /*57880*/  LOP3.LUT R9, R9, 0xfffdffff, RZ, 0xc0, !PT ;  /* 0xfffdffff09097812 */ /* 0x000fc600078ec0ff */
[----:B-1----:R-:W3:Y:S04]  /*57890*/  LDL.LU R210, [R1+0x109c] ;  /* 0x00109c0001d27983 */ /* 0x002ee80000300800 */
[----:B------:R-:W4:Y:S01]  /*578a0*/  LDL.LU R214, [R1+0x2fc] ;  /* 0x0002fc0001d67983 */ /* 0x000f220000300800 */
[----:B------:R-:W-:Y:S02]  /*578b0*/  @P0 LOP3.LUT R9, R9, 0x20000, RZ, 0xfc, !PT ;  /* 0x0002000009090812 */ /* 0x000fe400078efcff */
[----:B------:R-:W-:Y:S01]  /*578c0*/  LOP3.LUT P0, RZ, R20, 0x80000, RZ, 0xc0, !PT ;  /* 0x0008000014ff7812 */ /* 0x000fe2000780c0ff */
[----:B------:R-:W-:Y:S01]  /*578d0*/  IMAD.WIDE R88, R208, 0x4, R10 ;  /* 0x00000004d0587825 */ /* 0x000fe200078e020a */
[----:B------:R-:W3:Y:S04]  /*578e0*/  LDL.LU R212, [R1+0xb00] ;  /* 0x000b000001d47983 */ /* 0x000ee80000300800 */
[----:B------:R1:W-:Y:S04]  /*578f0*/  @P6 STG.E desc[UR32][R88.64], R191 ;  /* 0x000000bf58006986 */ /* 0x0003e8000c101920 */
[----:B------:R-:W3:Y:S04]  /*57900*/  LDL.LU R211, [R1+0xa70] ;  /* 0x000a700001d37983 */ /* 0x000ee80000300800 */
[----:B------:R-:W3:Y:S01]  /*57910*/  LDL.LU R209, [R1+0x6f0] ;  /* 0x0006f00001d17983 */ /* 0x000ee20000300800 */
[----:B-1----:R-:W-:-:S03]  /*57920*/  IMAD.WIDE R88, R92, 0x4, R16 ;  /* 0x000000045c587825 */ /* 0x002fc600078e0210 */
[----:B------:R-:W3:Y:S04]  /*57930*/  LDL.LU R208, [R1+0x5e0] ;  /* 0x0005e00001d07983 */ /* 0x000ee80000300800 */
[----:B------:R1:W-:Y:S01]  /*57940*/  @P0 STG.E desc[UR32][R88.64], R189 ;  /* 0x000000bd58000986 */ /* 0x0003e2000c101920 */
[----:B------:R-:W-:-:S03]  /*57950*/  LOP3.LUT P0, RZ, R9, 0x20000, RZ, 0xc0, !PT ;  /* 0x0002000009ff7812 */ /* 0x000fc6000780c0ff */
[----:B------:R-:W3:Y:S01]  /*57960*/  LDL.LU R191, [R1+0x10a0] ;  /* 0x0010a00001bf7983 */ /* 0x000ee20000300800 */
[----:B-1----:R-:W-:-:S03]  /*57970*/  IMAD.WIDE R88, R92, 0x4, R14 ;  /* 0x000000045c587825 */ /* 0x002fc600078e020e */
[----:B------:R-:W3:Y:S06]  /*57980*/  LDL.LU R189, [R1+0x2c0] ;  /* 0x0002c00001bd7983 */ /* 0x000eec0000300800 */
[----:B------:R1:W-:Y:S01]  /*57990*/  @P0 STG.E desc[UR32][R88.64], R190 ;  /* 0x000000be58000986 */ /* 0x0003e2000c101920 */
[----:B------:R-:W-:-:S03]  /*579a0*/  LOP3.LUT P0, RZ, R9, 0x10000, RZ, 0xc0, !PT ;  /* 0x0001000009ff7812 */ /* 0x000fc6000780c0ff */
[----:B-1----:R-:W3:Y:S01]  /*579b0*/  LDL.LU R190, [R1+0x1c0] ;  /* 0x0001c00001be7983 */ /* 0x002ee20000300800 */
        /* <DEDUP_REMOVED lines=17> */
[----:B----4-:R3:W-:Y:S01]  /*57ad0*/  @P0 STG.E desc[UR32][R88.64], R214 ;  /* 0x000000d658000986 */ /* 0x0107e2000c101920 */
[----:B------:R-:W-:Y:S02]  /*57ae0*/  LOP3.LUT P0, RZ, R9, 0x400, RZ, 0xc0, !PT ;  /* 0x0000040009ff7812 */ /* 0x000fe4000780c0ff */
[C---:B------:R-:W-:Y:S02]  /*57af0*/  LOP3.LUT P1, RZ, R20.reuse, 0x10000000, RZ, 0xc0, !PT ;  /* 0x1000000014ff7812 */ /* 0x040fe4000782c0ff */
[----:B------:R-:W-:Y:S01]  /*57b00*/  LOP3.LUT P2, RZ, R20, 0x20000000, RZ, 0xc0, !PT ;  /* 0x2000000014ff7812 */ /* 0x000fe2000784c0ff */
[----:B---3--:R-:W-:-:S08]  /*57b10*/  IMAD.WIDE R88, R210, 0x4, R16 ;  /* 0x00000004d2587825 */ /* 0x008fd000078e0210 */
[----:B------:R1:W-:Y:S01]  /*57b20*/  @P0 STG.E desc[UR32][R88.64], R212 ;  /* 0x000000d458000986 */ /* 0x0003e2000c101920 */
[----:B------:R-:W-:Y:S01]  /*57b30*/  LOP3.LUT P3, RZ, R20, 0x40000000, RZ, 0xc0, !PT ;  /* 0x4000000014ff7812 */ /* 0x000fe2000786c0ff */
[----:B-1----:R-:W-:-:S05]  /*57b40*/  IMAD.WIDE R88, R210, 0x4, R14 ;  /* 0x00000004d2587825 */ /* 0x002fca00078e020e */
[----:B------:R1:W-:Y:S01]  /*57b50*/  @P1 STG.E desc[UR32][R88.64], R211 ;  /* 0x000000d358001986 */ /* 0x0003e2000c101920 */
[----:B------:R-:W-:Y:S01]  /*57b60*/  LOP3.LUT P4, RZ, R20, 0x80000000, RZ, 0xc0, !PT ;  /* 0x8000000014ff7812 */ /* 0x000fe2000788c0ff */
[----:B-1----:R-:W-:-:S05]  /*57b70*/  IMAD.WIDE R88, R210, 0x4, R12 ;  /* 0x00000004d2587825 */ /* 0x002fca00078e020c */
[----:B------:R1:W-:Y:S01]  /*57b80*/  @P2 STG.E desc[UR32][R88.64], R209 ;  /* 0x000000d158002986 */ /* 0x0003e2000c101920 */
[C---:B------:R-:W-:Y:S01]  /*57b90*/  LOP3.LUT P5, RZ, R21.reuse, 0x1, RZ, 0xc0, !PT ;  /* 0x0000000115ff7812 */ /* 0x040fe200078ac0ff */
[----:B-1----:R-:W-:Y:S01]  /*57ba0*/  IMAD.WIDE R88, R210, 0x4, R10 ;  /* 0x00000004d2587825 */ /* 0x002fe200078e020a */
[----:B------:R-:W-:Y:S01]  /*57bb0*/  LOP3.LUT P6, RZ, R21, 0x2, RZ, 0xc0, !PT ;  /* 0x0000000215ff7812 */ /* 0x000fe200078cc0ff */
[----:B------:R-:W3:Y:S04]  /*57bc0*/  LDL.LU R210, [R1+0xd0] ;  /* 0x0000d00001d27983 */ /* 0x000ee80000300800 */
[----:B------:R1:W-:Y:S02]  /*57bd0*/  @P3 STG.E desc[UR32][R88.64], R208 ;  /* 0x000000d058003986 */ /* 0x0003e4000c101920 */
[----:B-1----:R-:W-:-:S02]  /*57be0*/  IMAD.WIDE R88, R191, 0x4, R16 ;  /* 0x00000004bf587825 */ /* 0x002fc400078e0210 */
[----:B------:R-:W4:Y:S04]  /*57bf0*/  LDL.LU R208, [R1+0xb04] ;  /* 0x000b040001d07983 */ /* 0x000f280000300800 */
[----:B------:R1:W-:Y:S02]  /*57c00*/  @P4 STG.E desc[UR32][R88.64], R189 ;  /* 0x000000bd58004986 */ /* 0x0003e4000c101920 */
[C---:B-1----:R-:W-:Y:S02]  /*57c10*/  IMAD.WIDE R88, R191.reuse, 0x4, R14 ;  /* 0x00000004bf587825 */ /* 0x042fe400078e020e */
[----:B------:R-:W4:Y:S04]  /*57c20*/  LDL.LU R189, [R1+0xa74] ;  /* 0x000a740001bd7983 */ /* 0x000f280000300800 */
[----:B------:R1:W-:Y:S02]  /*57c30*/  @P5 STG.E desc[UR32][R88.64], R190 ;  /* 0x000000be58005986 */ /* 0x0003e4000c101920 */
[----:B-1----:R-:W-:-:S02]  /*57c40*/  IMAD.WIDE R88, R191, 0x4, R12 ;  /* 0x00000004bf587825 */ /* 0x002fc400078e020c */
[----:B------:R-:W4:Y:S04]  /*57c50*/  LDL.LU R190, [R1+0x6f4] ;  /* 0x0006f40001be7983 */ /* 0x000f280000300800 */
[----:B--2---:R1:W-:Y:S04]  /*57c60*/  @P6 STG.E desc[UR32][R88.64], R188 ;  /* 0x000000bc58006986 */ /* 0x0043e8000c101920 */
        /* <DEDUP_REMOVED lines=14> */
[C---:B------:R-:W-:Y:S01]  /*57d50*/  LOP3.LUT P4, RZ, R21.reuse, 0x8, RZ, 0xc0, !PT ;  /* 0x0000000815ff7812 */ /* 0x040fe2000788c0ff */
[----:B------:R-:W4:Y:S01]  /*57d60*/  LDL.LU R212, [R1+0x5e8] ;  /* 0x0005e80001d47983 */ /* 0x000f220000300800 */
[----:B------:R-:W-:-:S03]  /*57d70*/  LOP3.LUT P5, RZ, R21, 0x10, RZ, 0xc0, !PT ;  /* 0x0000001015ff7812 */ /* 0x000fc600078ac0ff */
[----:B------:R-:W4:Y:S01]  /*57d80*/  LDL.LU R211, [R1+0x2c8] ;  /* 0x0002c80001d37983 */ /* 0x000f220000300800 */
[C---:B------:R-:W-:Y:S02]  /*57d90*/  LOP3.LUT P6, RZ, R21.reuse, 0x20, RZ, 0xc0, !PT ;  /* 0x0000002015ff7812 */ /* 0x040fe400078cc0ff */
[----:B------:R-:W-:Y:S02]  /*57da0*/  LOP3.LUT P0, RZ, R21, 0x4000, RZ, 0xc0, !PT ;  /* 0x0000400015ff7812 */ /* 0x000fe4000780c0ff */
[----:B------:R-:W-:Y:S01]  /*57db0*/  LOP3.LUT R9, R9, 0xfffffffb, RZ, 0xc0, !PT ;  /* 0xfffffffb09097812 */ /* 0x000fe200078ec0ff */
[----:B---3--:R1:W-:Y:S04]  /*57dc0*/  @P3 STG.E desc[UR32][R88.64], R210 ;  /* 0x000000d258003986 */ /* 0x0083e8000c101920 */
[----:B-1----:R-:W3:Y:S06]  /*57dd0*/  LDL.LU R210, [R1+0x1c8] ;  /* 0x0001c80001d27983 */ /* 0x002eec0000300800 */
        /* <DEDUP_REMOVED lines=10> */
[----:B----4-:R1:W-:Y:S02]  /*57e80*/  @P4 STG.E desc[UR32][R88.64], R208 ;  /* 0x000000d058004986 */ /* 0x0103e4000c101920 */
[C---:B-1----:R-:W-:Y:S02]  /*57e90*/  IMAD.WIDE R88, R188.reuse, 0x4, R14 ;  /* 0x00000004bc587825 */ /* 0x042fe400078e020e */
[----:B------:R-:W2:Y:S04]  /*57ea0*/  LDL.LU R208, [R1+0x168] ;  /* 0x0001680001d07983 */ /* 0x000ea80000300800 */
[----:B------:R1:W-:Y:S02]  /*57eb0*/  @P5 STG.E desc[UR32][R88.64], R189 ;  /* 0x000000bd58005986 */ /* 0x0003e4000c101920 */
[----:B-1----:R-:W-:-:S02]  /*57ec0*/  IMAD.WIDE R88, R188, 0x4, R12 ;  /* 0x00000004bc587825 */ /* 0x002fc400078e020c */
[----:B------:R-:W4:Y:S04]  /*57ed0*/  LDL.LU R189, [R1+0xd8] ;  /* 0x0000d80001bd7983 */ /* 0x000f280000300800 */
[----:B------:R1:W-:Y:S02]  /*57ee0*/  @P6 STG.E desc[UR32][R88.64], R190 ;  /* 0x000000be58006986 */ /* 0x0003e4000c101920 */
[----:B-1----:R-:W-:Y:S02]  /*57ef0*/  IMAD.WIDE R88, R188, 0x4, R10 ;  /* 0x00000004bc587825 */ /* 0x002fe400078e020a */
[----:B------:R-:W4:Y:S04]  /*57f00*/  LDL.LU R190, [R1+0xb0c] ;  /* 0x000b0c0001be7983 */ /* 0x000f280000300800 */
[----:B------:R-:W4:Y:S04]  /*57f10*/  LDL.LU R188, [R1+0xa7c] ;  /* 0x000a7c0001bc7983 */ /* 0x000f280000300800 */
[----:B------:R-:W4:Y:S01]  /*57f20*/  LDL.LU R209, [R1+0x10b4] ;  /* 0x0010b40001d17983 */ /* 0x000f220000300800 */
        /* <DEDUP_REMOVED lines=48> */
[----:B---3--:R1:W-:Y:S02]  /*58230*/  @P2 STG.E desc[UR32][R88.64], R210 ;  /* 0x000000d258002986 */ /* 0x0083e4000c101920 */
[----:B-1----:R-:W-:-:S02]  /*58240*/  IMAD.WIDE R88, R191, 0x4, R12 ;  /* 0x00000004bf587825 */ /* 0x002fc400078e020c */
[----:B------:R-:W3:Y:S04]  /*58250*/  LDL.LU R210, [R1+0x5ec] ;  /* 0x0005ec0001d27983 */ /* 0x000ee80000300800 */
[----:B--2---:R1:W-:Y:S02]  /*58260*/  @P3 STG.E desc[UR32][R88.64], R208 ;  /* 0x000000d058003986 */ /* 0x0043e4000c101920 */
[----:B-1----:R-:W-:Y:S02]  /*58270*/  IMAD.WIDE R88, R191, 0x4, R10 ;  /* 0x00000004bf587825 */ /* 0x002fe400078e020a */
[----:B------:R-:W2:Y:S04]  /*58280*/  LDL.LU R208, [R1+0x2cc] ;  /* 0x0002cc0001d07983 */ /* 0x000ea80000300800 */
[----:B----4-:R1:W-:Y:S04]  /*58290*/  @P4 STG.E desc[UR32][R88.64], R189 ;  /* 0x000000bd58004986 */ /* 0x0103e8000c101920 */
[----:B------:R-:W4:Y:S04]  /*582a0*/  LDL.LU R191, [R1+0x1cc] ;  /* 0x0001cc0001bf7983 */ /* 0x000f280000300800 */
[----:B-1----:R-:W4:Y:S01]  /*582b0*/  LDL.LU R189, [R1+0x16c] ;  /* 0x00016c0001bd7983 */ /* 0x002f220000300800 */
[----:B------:R-:W-:-:S05]  /*582c0*/  IMAD.WIDE R88, R209, 0x4, R16 ;  /* 0x00000004d1587825 */ /* 0x000fca00078e0210 */
[----:B------:R1:W-:Y:S04]  /*582d0*/  @P5 STG.E desc[UR32][R88.64], R190 ;  /* 0x000000be58005986 */ /* 0x0003e8000c101920 */
[----:B-1----:R-:W2:Y:S01]  /*582e0*/  LDL.LU R190, [R1+0x10b8] ;  /* 0x0010b80001be7983 */ /* 0x002ea20000300800 */
[----:B------:R-:W-:Y:S01]  /*582f0*/  LOP3.LUT P6, RZ, R21, 0x100000, RZ, 0xc0, !PT ;  /* 0x0010000015ff7812 */ /* 0x000fe200078cc0ff */
[----:B------:R-:W-:-:S12]  /*58300*/  IMAD.WIDE R88, R209, 0x4, R14 ;  /* 0x00000004d1587825 */ /* 0x000fd800078e020e */
[----:B------:R1:W-:Y:S04]  /*58310*/  @P6 STG.E desc[UR32][R88.64], R188 ;  /* 0x000000bc58006986 */ /* 0x0003e8000c101920 */
[----:B-1----:R-:W4:Y:S01]  /*58320*/  LDL.LU R188, [R1+0xdc] ;  /* 0x0000dc0001bc7983 */ /* 0x002f220000300800 */
[----:B------:R-:W-:Y:S02]  /*58330*/  LOP3.LUT P0, RZ, R22, 0x2, RZ, 0xc0, !PT ;  /* 0x0000000216ff7812 */ /* 0x000fe4000780c0ff */
        /* <DEDUP_REMOVED lines=8> */
[----:B------:R-:W4:Y:S01]  /*583c0*/  LDL.LU R95, [R1+0x9e0] ;  /* 0x0009e000015f7983 */ /* 0x000f220000300800 */
[----:B------:R-:W-:-:S03]  /*583d0*/  LOP3.LUT P3, RZ, R21, 0x200000, RZ, 0xc0, !PT ;  /* 0x0020000015ff7812 */ /* 0x000fc6000786c0ff */
[----:B------:R-:W4:Y:S04]  /*583e0*/  LDL.LU R212, [R1+0x10c0] ;  /* 0x0010c00001d47983 */ /* 0x000f280000300800 */
[----:B------:R-:W-:Y:S01]  /*583f0*/  @P0 LOP3.LUT R18, R18, 0x8000000, RZ, 0xfc, !PT ;  /* 0x0800000012120812 */ /* 0x000fe200078efcff */
[----:B------:R-:W4:Y:S01]  /*58400*/  LDL.LU R215, [R1+0x840] ;  /* 0x0008400001d77983 */ /* 0x000f220000300800 */
[C---:B------:R-:W-:Y:S02]  /*58410*/  LOP3.LUT P0, RZ, R21.reuse, 0x80000000, RZ, 0xc0, !PT ;  /* 0x8000000015ff7812 */ /* 0x040fe4000780c0ff */
[----:B------:R-:W-:Y:S02]  /*58420*/  LOP3.LUT R18, R18, 0xefffffff, RZ, 0xc0, !PT ;  /* 0xefffffff12127812 */ /* 0x000fe400078ec0ff */
[----:B------:R-:W-:Y:S01]  /*58430*/  LOP3.LUT P4, RZ, R21, 0x400000, RZ, 0xc0, !PT ;  /* 0x0040000015ff7812 */ /* 0x000fe2000788c0ff */
[----:B------:R-:W-:Y:S01]  /*58440*/  IMAD.WIDE R88, R209, 0x4, R12 ;  /* 0x00000004d1587825 */ /* 0x000fe200078e020c */
[----:B------:R-:W-:Y:S01]  /*58450*/  LOP3.LUT P5, RZ, R21, 0x800000, RZ, 0xc0, !PT ;  /* 0x0080000015ff7812 */ /* 0x000fe200078ac0ff */
[----:B------:R-:W4:Y:S06]  /*58460*/  LDL.LU R213, [R1+0x710] ;  /* 0x0007100001d57983 */ /* 0x000f2c0000300800 */
        /* <DEDUP_REMOVED lines=11> */
[----:B------:R-:W-:Y:S02]  /*58520*/  LOP3.LUT P6, RZ, R21, 0x1000000, RZ, 0xc0, !PT ;  /* 0x0100000015ff7812 */ /* 0x000fe400078cc0ff */
[----:B------:R-:W-:-:S09]  /*58530*/  LOP3.LUT R9, R9, 0xfffffffe, RZ, 0xc0, !PT ;  /* 0xfffffffe09097812 */ /* 0x000fd200078ec0ff */
[----:B------:R-:W-:Y:S02]  /*58540*/  @P0 LOP3.LUT R9, R9, 0x1, RZ, 0xfc, !PT ;  /* 0x0000000109090812 */ /* 0x000fe400078efcff */
[----:B------:R-:W-:Y:S02]  /*58550*/  LOP3.LUT P0, RZ, R21, 0x4000000, RZ, 0xc0, !PT ;  /* 0x0400000015ff7812 */ /* 0x000fe4000780c0ff */
[----:B------:R-:W-:-:S11]  /*58560*/  LOP3.LUT R9, R9, 0xfffffffd, RZ, 0xc0, !PT ;  /* 0xfffffffd09097812 */ /* 0x000fd600078ec0ff */
[----:B------:R-:W-:Y:S02]  /*58570*/  @P0 LOP3.LUT R9, R9, 0x2, RZ, 0xfc, !PT ;  /* 0x0000000209090812 */ /* 0x000fe400078efcff */
[----:B------:R-:W-:Y:S01]  /*58580*/  LOP3.LUT P0, RZ, R21, 0x2000000, RZ, 0xc0, !PT ;  /* 0x0200000015ff7812 */ /* 0x000fe2000780c0ff */
[----:B------:R1:W-:Y:S02]  /*58590*/  @P3 STG.E desc[UR32][R88.64], R211 ;  /* 0x000000d358003986 */ /* 0x0003e4000c101920 */
[----:B-1----:R-:W-:-:S05]  /*585a0*/  IMAD.WIDE R88, R209, 0x4, R10 ;  /* 0x00000004d1587825 */ /* 0x002fca00078e020a */
[----:B---3--:R2:W-:Y:S02]  /*585b0*/  @P4 STG.E desc[UR32][R88.64], R210 ;  /* 0x000000d258004986 */ /* 0x0085e4000c101920 */
[----:B--2---:R-:W-:-:S05]  /*585c0*/  IMAD.WIDE R88, R190, 0x4, R16 ;  /* 0x00000004be587825 */ /* 0x004fca00078e0210 */
[----:B------:R1:W-:Y:S02]  /*585d0*/  @P5 STG.E desc[UR32][R88.64], R208 ;  /* 0x000000d058005986 */ /* 0x0003e4000c101920 */
[----:B-1----:R-:W-:-:S05]  /*585e0*/  IMAD.WIDE R88, R190, 0x4, R14 ;  /* 0x00000004be587825 */ /* 0x002fca00078e020e */
[----:B----4-:R1:W-:Y:S04]  /*585f0*/  @P6 STG.E desc[UR32][R88.64], R191 ;  /* 0x000000bf58006986 */ /* 0x0103e8000c101920 */
[----:B-1----:R-:W2:Y:S04]  /*58600*/  LDL.LU R191, [R1+0x10c4] ;  /* 0x0010c40001bf7983 */ /* 0x002ea80000300800 */
[----:B------:R-:W3:Y:S04]  /*58610*/  LDL.LU R214, [R1+0x4d0] ;  /* 0x0004d00001d67983 */ /* 0x000ee80000300800 */
[----:B------:R-:W4:Y:S01]  /*58620*/  LDL.LU R211, [R1+0x2e0] ;  /* 0x0002e00001d37983 */ /* 0x000f220000300800 */
[----:B------:R-:W-:-:S03]  /*58630*/  IMAD.WIDE R88, R190, 0x4, R12 ;  /* 0x00000004be587825 */ /* 0x000fc600078e020c */
[----:B------:R-:W2:Y:S04]  /*58640*/  LDL.LU R209, [R1+0xd54] ;  /* 0x000d540001d17983 */ /* 0x000ea80000300800 */
[----:B------:R1:W-:Y:S01]  /*58650*/  @P0 STG.E desc[UR32][R88.64], R189 ;  /* 0x000000bd58000986 */ /* 0x0003e2000c101920 */
[----:B------:R-:W-:-:S03]  /*58660*/  LOP3.LUT P0, RZ, R9, 0x2, RZ, 0xc0, !PT ;  /* 0x0000000209ff7812 */ /* 0x000fc6000780c0ff */
[----:B------:R-:W2:Y:S04]  /*58670*/  LDL.LU R210, [R1+0xd44] ;  /* 0x000d440001d27983 */ /* 0x000ea80000300800 */
[----:B------:R-:W2:Y:S01]  /*58680*/  LDL.LU R208, [R1+0xb54] ;  /* 0x000b540001d07983 */ /* 0x000ea20000300800 */
[----:B-1----:R-:W-:-:S03]  /*58690*/  IMAD.WIDE R88, R190, 0x4, R10 ;  /* 0x00000004be587825 */ /* 0x002fc600078e020a */
[----:B------:R-:W2:Y:S04]  /*586a0*/  LDL.LU R189, [R1+0x9e4] ;  /* 0x0009e40001bd7983 */ /* 0x000ea80000300800 */
[----:B------:R1:W-:Y:S04]  /*586b0*/  @P0 STG.E desc[UR32][R88.64], R188 ;  /* 0x000000bc58000986 */ /* 0x0003e8000c101920 */
[----:B-1----:R-:W2:Y:S04]  /*586c0*/  LDL.LU R188, [R1+0x844] ;  /* 0x0008440001bc7983 */ /* 0x002ea80000300800 */
[----:B------:R-:W2:Y:S01]  /*586d0*/  LDL.LU R190, [R1+0x10c8] ;  /* 0x0010c80001be7983 */ /* 0x000ea20000300800 */
        /* <DEDUP_REMOVED lines=18> */
[----:B------:R-:W2:Y:S10]  /*58800*/  LDL.LU R215, [R1+0x10d0] ;  /* 0x0010d00001d77983 */ /* 0x000eb40000300800 */
[----:B------:R1:W-:Y:S01]  /*58810*/  @P0 STG.E desc[UR32][R8.64], R213 ;  /* 0x000000d508000986 */ /* 0x0003e2000c101920 */
[----:B------:R-:W-:-:S02]  /*58820*/  LOP3.LUT P0, RZ, R18, 0x4000000, RZ, 0xc0, !PT ;  /* 0x0400000012ff7812 */ /* 0x000fc4000780c0ff */
[----:B------:R-:W-:Y:S01]  /*58830*/  LOP3.LUT P2, RZ, R22, 0x8, RZ, 0xc0, !PT ;  /* 0x0000000816ff7812 */ /* 0x000fe2000784c0ff */
[----:B-1----:R-:W-:Y:S01]  /*58840*/  IMAD.WIDE R8, R212, 0x4, R12 ;  /* 0x00000004d4087825 */ /* 0x002fe200078e020c */
[C---:B------:R-:W-:Y:S02]  /*58850*/  LOP3.LUT P3, RZ, R22.reuse, 0x10, RZ, 0xc0, !PT ;  /* 0x0000001016ff7812 */ /* 0x040fe4000786c0ff */
[C---:B------:R-:W-:Y:S02]  /*58860*/  LOP3.LUT P4, RZ, R22.reuse, 0x20, RZ, 0xc0, !PT ;  /* 0x0000002016ff7812 */ /* 0x040fe4000788c0ff */
[C---:B------:R-:W-:Y:S02]  /*58870*/  LOP3.LUT P5, RZ, R22.reuse, 0x40, RZ, 0xc0, !PT ;  /* 0x0000004016ff7812 */ /* 0x040fe400078ac0ff */
[----:B------:R-:W-:-:S03]  /*58880*/  LOP3.LUT P6, RZ, R22, 0x80, RZ, 0xc0, !PT ;  /* 0x0000008016ff7812 */ /* 0x000fc600078cc0ff */
[----:B---3--:R1:W-:Y:S02]  /*58890*/  @P0 STG.E desc[UR32][R8.64], R214 ;  /* 0x000000d608000986 */ /* 0x0083e4000c101920 */
[----:B-1----:R-:W-:-:S05]  /*588a0*/  IMAD.WIDE R8, R212, 0x4, R10 ;  /* 0x00000004d4087825 */ /* 0x002fca00078e020a */
[----:B----4-:R2:W-:Y:S02]  /*588b0*/  @P1 STG.E desc[UR32][R8.64], R211 ;  /* 0x000000d308001986 */ /* 0x0105e4000c101920 */
[----:B--2---:R-:W-:-:S05]  /*588c0*/  IMAD.WIDE R8, R191, 0x4, R16 ;  /* 0x00000004bf087825 */ /* 0x004fca00078e0210 */
[----:B------:R1:W-:Y:S02]  /*588d0*/  @P2 STG.E desc[UR32][R8.64], R209 ;  /* 0x000000d108002986 */ /* 0x0003e4000c101920 */
[----:B-1----:R-:W-:-:S05]  /*588e0*/  IMAD.WIDE R8, R191, 0x4, R14 ;  /* 0x00000004bf087825 */ /* 0x002fca00078e020e */
[----:B------:R1:W-:Y:S02]  /*588f0*/  @P3 STG.E desc[UR32][R8.64], R210 ;  /* 0x000000d208003986 */ /* 0x0003e4000c101920 */
[----:B-1----:R-:W-:-:S05]  /*58900*/  IMAD.WIDE R8, R191, 0x4, R12 ;  /* 0x00000004bf087825 */ /* 0x002fca00078e020c */
[----:B------:R1:W-:Y:S02]  /*58910*/  @P4 STG.E desc[UR32][R8.64], R208 ;  /* 0x000000d008004986 */ /* 0x0003e4000c101920 */
[----:B-1----:R-:W-:Y:S02]  /*58920*/  IMAD.WIDE R8, R191, 0x4, R10 ;  /* 0x00000004bf087825 */ /* 0x002fe400078e020a */
[----:B------:R-:W2:Y:S04]  /*58930*/  LDL.LU R191, [R1+0x714] ;  /* 0x0007140001bf7983 */ /* 0x000ea80000300800 */
[----:B------:R1:W-:Y:S04]  /*58940*/  @P5 STG.E desc[UR32][R8.64], R189 ;  /* 0x000000bd08005986 */ /* 0x0003e8000c101920 */
        /* <DEDUP_REMOVED lines=26> */
[----:B------:R-:W-:Y:S01]  /*58af0*/  LOP3.LUT P4, RZ, R22, 0x200, RZ, 0xc0, !PT ;  /* 0x0000020016ff7812 */ /* 0x000fe2000788c0ff */
        /* <DEDUP_REMOVED lines=73> */
[C---:B-1----:R-:W-:Y:S02]  /*58f90*/  IMAD.WIDE R8, R190.reuse, 0x4, R12 ;  /* 0x00000004be087825 */ /* 0x042fe400078e020c */
[----:B------:R-:W2:Y:S04]  /*58fa0*/  LDL.LU R191, [R1+0xaf0] ;  /* 0x000af00001bf7983 */ /* 0x000ea80000300800 */
[----:B---3--:R1:W-:Y:S02]  /*58fb0*/  @P5 STG.E desc[UR32][R8.64], R189 ;  /* 0x000000bd08005986 */ /* 0x0083e4000c101920 */
[----:B-1----:R-:W-:-:S02]  /*58fc0*/  IMAD.WIDE R8, R190, 0x4, R10 ;  /* 0x00000004be087825 */ /* 0x002fc400078e020a */
[----:B------:R-:W3:Y:S04]  /*58fd0*/  LDL.LU R189, [R1+0xa60] ;  /* 0x000a600001bd7983 */ /* 0x000ee80000300800 */
[----:B------:R-:W4:Y:S04]  /*58fe0*/  LDL.LU R190, [R1+0x720] ;  /* 0x0007200001be7983 */ /* 0x000f280000300800 */
[----:B------:R1:W-:Y:S04]  /*58ff0*/  @P6 STG.E desc[UR32][R8.64], R188 ;  /* 0x000000bc08006986 */ /* 0x0003e8000c101920 */
[----:B-1----:R-:W2:Y:S04]  /*59000*/  LDL.LU R188, [R1+0x10dc] ;  /* 0x0010dc0001bc7983 */ /* 0x002ea80000300800 */
        /* <DEDUP_REMOVED lines=12> */
[----:B------:R-:W4:Y:S04]  /*590d0*/  LDL.LU R212, [R1+0x2a4] ;  /* 0x0002a40001d47983 */ /* 0x000f280000300800 */
[----:B------:R-:W4:Y:S01]  /*590e0*/  LDL.LU R211, [R1+0x1e4] ;  /* 0x0001e40001d37983 */ /* 0x000f220000300800 */
[----:B------:R-:W-:-:S03]  /*590f0*/  LOP3.LUT P4, RZ, R22, 0x10000000, RZ, 0xc0, !PT ;  /* 0x1000000016ff7812 */ /* 0x000fc6000788c0ff */
[----:B------:R-:W4:Y:S04]  /*59100*/  LDL.LU R209, [R1+0x154] ;  /* 0x0001540001d17983 */ /* 0x000f280000300800 */
[----:B------:R-:W4:Y:S01]  /*59110*/  LDL.LU R210, [R1+0x10e8] ;  /* 0x0010e80001d27983 */ /* 0x000f220000300800 */
[----:B------:R-:W-:Y:S02]  /*59120*/  LOP3.LUT P5, RZ, R22, 0x20000000, RZ, 0xc0, !PT ;  /* 0x2000000016ff7812 */ /* 0x000fe400078ac0ff */
        /* <DEDUP_REMOVED lines=17> */
[----:B------:R-:W-:Y:S01]  /*59240*/  @P0 LOP3.LUT R18, R18, 0x8000, RZ, 0xfc, !PT ;  /* 0x0000800012120812 */ /* 0x000fe200078efcff */
[----:B--2---:R-:W-:-:S05]  /*59250*/  IMAD.WIDE R8, R188, 0x4, R16 ;  /* 0x00000004bc087825 */ /* 0x004fca00078e0210 */
[----:B------:R1:W-:Y:S02]  /*59260*/  @P3 STG.E desc[UR32][R8.64], R191 ;  /* 0x000000bf08003986 */ /* 0x0003e4000c101920 */
[C---:B-1----:R-:W-:Y:S02]  /*59270*/  IMAD.WIDE R8, R188.reuse, 0x4, R14 ;  /* 0x00000004bc087825 */ /* 0x042fe400078e020e */
[----:B------:R-:W2:Y:S04]  /*59280*/  LDL.LU R191, [R1+0xc4] ;  /* 0x0000c40001bf7983 */ /* 0x000ea80000300800 */
[----:B---3--:R1:W-:Y:S02]  /*59290*/  @P4 STG.E desc[UR32][R8.64], R189 ;  /* 0x000000bd08004986 */ /* 0x0083e4000c101920 */
[----:B-1----:R-:W-:-:S02]  /*592a0*/  IMAD.WIDE R8, R188, 0x4, R12 ;  /* 0x00000004bc087825 */ /* 0x002fc400078e020c */
[----:B------:R-:W3:Y:S04]  /*592b0*/  LDL.LU R189, [R1+0xaf8] ;  /* 0x000af80001bd7983 */ /* 0x000ee80000300800 */
[----:B----4-:R1:W-:Y:S02]  /*592c0*/  @P5 STG.E desc[UR32][R8.64], R190 ;  /* 0x000000be08005986 */ /* 0x0103e4000c101920 */
[----:B-1----:R-:W-:Y:S02]  /*592d0*/  IMAD.WIDE R8, R188, 0x4, R10 ;  /* 0x00000004bc087825 */ /* 0x002fe400078e020a */
[----:B------:R-:W4:Y:S04]  /*592e0*/  LDL.LU R190, [R1+0xa68] ;  /* 0x000a680001be7983 */ /* 0x000f280000300800 */
[----:B------:R-:W4:Y:S04]  /*592f0*/  LDL.LU R188, [R1+0x728] ;  /* 0x0007280001bc7983 */ /* 0x000f280000300800 */
[----:B------:R-:W3:Y:S01]  /*59300*/  LDL.LU R208, [R1+0x10ec] ;  /* 0x0010ec0001d07983 */ /* 0x000ee20000300800 */
[----:B------:R-:W-:-:S02]  /*59310*/  LOP3.LUT P0, RZ, R23, 0x2, RZ, 0xc0, !PT ;  /* 0x0000000217ff7812 */ /* 0x000fc4000780c0ff */
[----:B------:R-:W-:Y:S02]  /*59320*/  LOP3.LUT R18, R18, 0xfffeffff, RZ, 0xc0, !PT ;  /* 0xfffeffff12127812 */ /* 0x000fe400078ec0ff */
[----:B------:R-:W-:-:S09]  /*59330*/  LOP3.LUT P6, RZ, R22, 0x40000000, RZ, 0xc0, !PT ;  /* 0x4000000016ff7812 */ /* 0x000fd200078cc0ff */
[----:B------:R-:W-:Y:S02]  /*59340*/  @P0 LOP3.LUT R18, R18, 0x10000, RZ, 0xfc, !PT ;  /* 0x0001000012120812 */ /* 0x000fe400078efcff */
[----:B------:R-:W-:Y:S02]  /*59350*/  LOP3.LUT P0, RZ, R23, 0x1, RZ, 0xc0, !PT ;  /* 0x0000000117ff7812 */ /* 0x000fe4000780c0ff */
[----:B------:R-:W-:Y:S01]  /*59360*/  LOP3.LUT R18, R18, 0xfffdffff, RZ, 0xc0, !PT ;  /* 0xfffdffff12127812 */ /* 0x000fe200078ec0ff */
[----:B------:R1:W-:Y:S10]  /*59370*/  @P6 STG.E desc[UR32][R8.64], R127 ;  /* 0x0000007f08006986 */ /* 0x0003f4000c101920 */
[----:B------:R-:W-:-:S02]  /*59380*/  @P0 LOP3.LUT R18, R18, 0x20000, RZ, 0xfc, !PT ;  /* 0x0002000012120812 */ /* 0x000fc400078efcff */
        /* <DEDUP_REMOVED lines=12> */
[C---:B------:R-:W-:Y:S01]  /*59450*/  LOP3.LUT P0, RZ, R18.reuse, 0x4000, RZ, 0xc0, !PT ;  /* 0x0000400012ff7812 */ /* 0x040fe2000780c0ff */
        /* <DEDUP_REMOVED lines=25> */
[----:B------:R-:W-:-:S04]  /*595f0*/  LOP3.LUT P6, RZ, R23, 0x2000, RZ, 0xc0, !PT ;  /* 0x0000200017ff7812 */ /* 0x000fc800078cc0ff */
[----:B--2---:R3:W-:Y:S02]  /*59600*/  @P3 STG.E desc[UR32][R8.64], R191 ;  /* 0x000000bf08003986 */ /* 0x0047e4000c101920 */
[----:B---3--:R-:W-:-:S05]  /*59610*/  IMAD.WIDE R8, R208, 0x4, R16 ;  /* 0x00000004d0087825 */ /* 0x008fca00078e0210 */
[----:B------:R1:W-:Y:S02]  /*59620*/  @P4 STG.E desc[UR32][R8.64], R189 ;  /* 0x000000bd08004986 */ /* 0x0003e4000c101920 */
[----:B-1----:R-:W-:-:S05]  /*59630*/  IMAD.WIDE R8, R208, 0x4, R14 ;  /* 0x00000004d0087825 */ /* 0x002fca00078e020e */
[----:B----4-:R1:W-:Y:S02]  /*59640*/  @P5 STG.E desc[UR32][R8.64], R190 ;  /* 0x000000be08005986 */ /* 0x0103e4000c101920 */
[----:B-1----:R-:W-:-:S05]  /*59650*/  IMAD.WIDE R8, R208, 0x4, R12 ;  /* 0x00000004d0087825 */ /* 0x002fca00078e020c */
[----:B------:R1:W-:Y:S04]  /*59660*/  @P6 STG.E desc[UR32][R8.64], R188 ;  /* 0x000000bc08006986 */ /* 0x0003e8000c101920 */
[----:B-1----:R-:W2:Y:S04]  /*59670*/  LDL.LU R188, [R1+0x5d8] ;  /* 0x0005d80001bc7983 */ /* 0x002ea80000300800 */
[----:B------:R-:W3:Y:S04]  /*59680*/  LDL.LU R211, [R1+0x2a8] ;  /* 0x0002a80001d37983 */ /* 0x000ee80000300800 */
[----:B------:R-:W4:Y:S04]  /*59690*/  LDL.LU R209, [R1+0x1e8] ;  /* 0x0001e80001d17983 */ /* 0x000f280000300800 */
[----:B------:R-:W4:Y:S04]  /*596a0*/  LDL.LU R210, [R1+0x158] ;  /* 0x0001580001d27983 */ /* 0x000f280000300800 */
[----:B------:R-:W3:Y:S04]  /*596b0*/  LDL.LU R191, [R1+0x10f0] ;  /* 0x0010f00001bf7983 */ /* 0x000ee80000300800 */
[----:B------:R-:W4:Y:S01]  /*596c0*/  LDL.LU R189, [R1+0xc8] ;  /* 0x0000c80001bd7983 */ /* 0x000f220000300800 */
[----:B------:R-:W-:-:S03]  /*596d0*/  LOP3.LUT P3, RZ, R23, 0x4000, RZ, 0xc0, !PT ;  /* 0x0000400017ff7812 */ /* 0x000fc6000786c0ff */
[----:B------:R-:W4:Y:S01]  /*596e0*/  LDL.LU R190, [R1+0xafc] ;  /* 0x000afc0001be7983 */ /* 0x000f220000300800 */
[----:B------:R-:W-:-:S03]  /*596f0*/  IMAD.WIDE R8, R208, 0x4, R10 ;  /* 0x00000004d0087825 */ /* 0x000fc600078e020a */
[----:B------:R-:W4:Y:S04]  /*59700*/  LDL.LU R214, [R1+0x10f8] ;  /* 0x0010f80001d67983 */ /* 0x000f280000300800 */
[----:B------:R-:W4:Y:S01]  /*59710*/  LDL.LU R208, [R1+0x1100] ;  /* 0x0011000001d07983 */ /* 0x000f220000300800 */
        /* <DEDUP_REMOVED lines=13> */
[----:B--2---:R1:W-:Y:S04]  /*597f0*/  @P3 STG.E desc[UR32][R8.64], R188 ;  /* 0x000000bc08003986 */ /* 0x0043e8000c101920 */
[----:B-1----:R-:W2:Y:S04]  /*59800*/  LDL.LU R188, [R1+0xa6c] ;  /* 0x000a6c0001bc7983 */ /* 0x002ea80000300800 */
[----:B------:R-:W2:Y:S04]  /*59810*/  LDL.LU R92, [R1+0x72c] ;  /* 0x00072c00015c7983 */ /* 0x000ea80000300800 */
[----:B------:R-:W2:Y:S04]  /*59820*/  LDL.LU R94, [R1+0x5dc] ;  /* 0x0005dc00015e7983 */ /* 0x000ea80000300800 */
[----:B------:R-:W2:Y:S04]  /*59830*/  LDL.LU R95, [R1+0x2ac] ;  /* 0x0002ac00015f7983 */ /* 0x000ea80000300800 */
[----:B------:R-:W2:Y:S01]  /*59840*/  LDL.LU R215, [R1+0x1ec] ;  /* 0x0001ec0001d77983 */ /* 0x000ea20000300800 */
[----:B------:R-:W-:-:S03]  /*59850*/  LOP3.LUT R18, R18, 0xffffffbf, RZ, 0xc0, !PT ;  /* 0xffffffbf12127812 */ /* 0x000fc600078ec0ff */
[----:B------:R-:W2:Y:S01]  /*59860*/  LDL.LU R213, [R1+0x15c] ;  /* 0x00015c0001d57983 */ /* 0x000ea20000300800 */
[----:B------:R-:W-:Y:S02]  /*59870*/  @P0 LOP3.LUT R18, R18, 0x40, RZ, 0xfc, !PT ;  /* 0x0000004012120812 */ /* 0x000fe400078efcff */
[C---:B------:R-:W-:Y:S02]  /*59880*/  LOP3.LUT P0, RZ, R23.reuse, 0x200000, RZ, 0xc0, !PT ;  /* 0x0020000017ff7812 */ /* 0x040fe4000780c0ff */
[C---:B------:R-:W-:Y:S02]  /*59890*/  LOP3.LUT P4, RZ, R23.reuse, 0x8000, RZ, 0xc0, !PT ;  /* 0x0000800017ff7812 */ /* 0x040fe4000788c0ff */
[----:B------:R-:W-:Y:S01]  /*598a0*/  LOP3.LUT P5, RZ, R23, 0x10000, RZ, 0xc0, !PT ;  /* 0x0001000017ff7812 */ /* 0x000fe200078ac0ff */
[----:B---3--:R-:W-:Y:S01]  /*598b0*/  IMAD.WIDE R8, R191, 0x4, R16 ;  /* 0x00000004bf087825 */ /* 0x008fe200078e0210 */
[----:B------:R-:W-:Y:S01]  /*598c0*/  LOP3.LUT R18, R18, 0xffffff7f, RZ, 0xc0, !PT ;  /* 0xffffff7f12127812 */ /* 0x000fe200078ec0ff */
[----:B------:R-:W3:Y:S06]  /*598d0*/  LDL.LU R212, [R1+0xcc] ;  /* 0x0000cc0001d47983 */ /* 0x000eec0000300800 */
[----:B------:R-:W-:-:S02]  /*598e0*/  @P0 LOP3.LUT R18, R18, 0x80, RZ, 0xfc, !PT ;  /* 0x0000008012120812 */ /* 0x000fc400078efcff */
[----:B------:R-:W-:Y:S01]  /*598f0*/  LOP3.LUT P0, RZ, R23, 0x100000, RZ, 0xc0, !PT ;  /* 0x0010000017ff7812 */ /* 0x000fe2000780c0ff */
[----:B------:R1:W-:Y:S01]  /*59900*/  @P4 STG.E desc[UR32][R8.64], R211 ;  /* 0x000000d308004986 */ /* 0x0003e2000c101920 */
[----:B------:R-:W-:Y:S01]  /*59910*/  LOP3.LUT R18, R18, 0xfffffeff, RZ, 0xc0, !PT ;  /* 0xfffffeff12127812 */ /* 0x000fe200078ec0ff */
[----:B-1----:R-:W-:Y:S02]  /*59920*/  IMAD.WIDE R8, R191, 0x4, R14 ;  /* 0x00000004bf087825 */ /* 0x002fe400078e020e */
[----:B------:R-:W3:Y:S08]  /*59930*/  LDL.LU R211, [R1+0xd70] ;  /* 0x000d700001d37983 */ /* 0x000ef00000300800 */
[----:B------:R-:W-:-:S02]  /*59940*/  @P0 LOP3.LUT R18, R18, 0x100, RZ, 0xfc, !PT ;  /* 0x0000010012120812 */ /* 0x000fc400078efcff */
[C---:B------:R-:W-:Y:S01]  /*59950*/  LOP3.LUT P0, RZ, R23.reuse, 0x80000, RZ, 0xc0, !PT ;  /* 0x0008000017ff7812 */ /* 0x040fe2000780c0ff */
[----:B----4-:R1:W-:Y:S01]  /*59960*/  @P5 STG.E desc[UR32][R8.64], R209 ;  /* 0x000000d108005986 */ /* 0x0103e2000c101920 */
[----:B------:R-:W-:Y:S02]  /*59970*/  LOP3.LUT P6, RZ, R23, 0x20000, RZ, 0xc0, !PT ;  /* 0x0002000017ff7812 */ /* 0x000fe400078cc0ff */
[----:B------:R-:W-:Y:S01]  /*59980*/  LOP3.LUT R18, R18, 0xfffffdff, RZ, 0xc0, !PT ;  /* 0xfffffdff12127812 */ /* 0x000fe200078ec0ff */
[----:B-1----:R-:W4:Y:S08]  /*59990*/  LDL.LU R209, [R1+0xd60] ;  /* 0x000d600001d17983 */ /* 0x002f300000300800 */
[----:B------:R-:W-:-:S02]  /*599a0*/  @P0 LOP3.LUT R18, R18, 0x200, RZ, 0xfc, !PT ;  /* 0x0000020012120812 */ /* 0x000fc400078efcff */
[----:B------:R-:W-:Y:S01]  /*599b0*/  LOP3.LUT P0, RZ, R23, 0x40000, RZ, 0xc0, !PT ;  /* 0x0004000017ff7812 */ /* 0x000fe2000780c0ff */
[----:B------:R-:W-:-:S05]  /*599c0*/  IMAD.WIDE R8, R191, 0x4, R12 ;  /* 0x00000004bf087825 */ /* 0x000fca00078e020c */
[----:B------:R1:W-:Y:S02]  /*599d0*/  @P6 STG.E desc[UR32][R8.64], R210 ;  /* 0x000000d208006986 */ /* 0x0003e4000c101920 */
[----:B-1----:R-:W-:Y:S02]  /*599e0*/  IMAD.WIDE R8, R191, 0x4, R10 ;  /* 0x00000004bf087825 */ /* 0x002fe400078e020a */
[----:B------:R-:W4:Y:S04]  /*599f0*/  LDL.LU R210, [R1+0xb40] ;  /* 0x000b400001d27983 */ /* 0x000f280000300800 */
[----:B------:R1:W-:Y:S01]  /*59a00*/  @P0 STG.E desc[UR32][R8.64], R189 ;  /* 0x000000bd08000986 */ /* 0x0003e2000c101920 */
[----:B------:R-:W-:-:S03]  /*59a10*/  LOP3.LUT P0, RZ, R18, 0x200, RZ, 0xc0, !PT ;  /* 0x0000020012ff7812 */ /* 0x000fc6000780c0ff */
[----:B------:R-:W4:Y:S01]  /*59a20*/  LDL.LU R191, [R1+0x9d0] ;  /* 0x0009d00001bf7983 */ /* 0x000f220000300800 */
[----:B-1----:R-:W-:-:S09]  /*59a30*/  IMAD.WIDE R8, R93, 0x4, R16 ;  /* 0x000000045d087825 */ /* 0x002fd200078e0210 */
[----:B------:R1:W-:Y:S01]  /*59a40*/  @P0 STG.E desc[UR32][R8.64], R190 ;  /* 0x000000be08000986 */ /* 0x0003e2000c101920 */
[----:B------:R-:W-:-:S03]  /*59a50*/  LOP3.LUT P0, RZ, R18, 0x100, RZ, 0xc0, !PT ;  /* 0x0000010012ff7812 */ /* 0x000fc6000780c0ff */
[----:B-1----:R-:W4:Y:S04]  /*59a60*/  LDL.LU R190, [R1+0x830] ;  /* 0x0008300001be7983 */ /* 0x002f280000300800 */
[----:B------:R-:W4:Y:S01]  /*59a70*/  LDL.LU R189, [R1+0x1104] ;  /* 0x0011040001bd7983 */ /* 0x000f220000300800 */
[----:B------:R-:W-:-:S05]  /*59a80*/  IMAD.WIDE R8, R93, 0x4, R14 ;  /* 0x000000045d087825 */ /* 0x000fca00078e020e */
        /* <DEDUP_REMOVED lines=22> */
[----:B---3--:R1:W-:Y:S02]  /*59bf0*/  @P0 STG.E desc[UR32][R8.64], R212 ;  /* 0x000000d408000986 */ /* 0x0083e4000c101920 */
[----:B-1----:R-:W-:-:S05]  /*59c00*/  IMAD.WIDE R8, R208, 0x4, R16 ;  /* 0x00000004d0087825 */ /* 0x002fca00078e0210 */
[----:B------:R1:W-:Y:S02]  /*59c10*/  @P1 STG.E desc[UR32][R8.64], R211 ;  /* 0x000000d308001986 */ /* 0x0003e4000c101920 */
[----:B-1----:R-:W-:-:S05]  /*59c20*/  IMAD.WIDE R8, R208, 0x4, R14 ;  /* 0x00000004d0087825 */ /* 0x002fca00078e020e */
[----:B----4-:R1:W-:Y:S04]  /*59c30*/  @P2 STG.E desc[UR32][R8.64], R209 ;  /* 0x000000d108002986 */ /* 0x0103e8000c101920 */
[----:B-1----:R-:W3:Y:S01]  /*59c40*/  LDL.LU R209, [R1+0x4f0] ;  /* 0x0004f00001d17983 */ /* 0x002ee20000300800 */
[C---:B------:R-:W-:Y:S02]  /*59c50*/  LOP3.LUT P3, RZ, R23.reuse, 0x20000000, RZ, 0xc0, !PT ;  /* 0x2000000017ff7812 */ /* 0x040fe4000786c0ff */
[C---:B------:R-:W-:Y:S01]  /*59c60*/  LOP3.LUT P4, RZ, R23.reuse, 0x40000000, RZ, 0xc0, !PT ;  /* 0x4000000017ff7812 */ /* 0x040fe2000788c0ff */
[----:B------:R-:W-:Y:S01]  /*59c70*/  IMAD.WIDE R8, R208, 0x4, R12 ;  /* 0x00000004d0087825 */ /* 0x000fe200078e020c */
[----:B------:R-:W-:Y:S02]  /*59c80*/  LOP3.LUT P5, RZ, R23, 0x80000000, RZ, 0xc0, !PT ;  /* 0x8000000017ff7812 */ /* 0x000fe400078ac0ff */
[----:B------:R-:W-:-:S07]  /*59c90*/  LOP3.LUT P6, RZ, R24, 0x1, RZ, 0xc0, !PT ;  /* 0x0000000118ff7812 */ /* 0x000fce00078cc0ff */
[----:B------:R1:W-:Y:S02]  /*59ca0*/  @P3 STG.E desc[UR32][R8.64], R210 ;  /* 0x000000d208003986 */ /* 0x0003e4000c101920 */
[----:B-1----:R-:W-:Y:S02]  /*59cb0*/  IMAD.WIDE R8, R208, 0x4, R10 ;  /* 0x00000004d0087825 */ /* 0x002fe400078e020a */
[----:B------:R-:W4:Y:S04]  /*59cc0*/  LDL.LU R210, [R1+0x390] ;  /* 0x0003900001d27983 */ /* 0x000f280000300800 */
[----:B------:R1:W-:Y:S04]  /*59cd0*/  @P4 STG.E desc[UR32][R8.64], R191 ;  /* 0x000000bf08004986 */ /* 0x0003e8000c101920 */
[----:B------:R-:W4:Y:S01]  /*59ce0*/  LDL.LU R208, [R1+0xd74] ;  /* 0x000d740001d07983 */ /* 0x000f220000300800 */
[----:B-1----:R-:W-:-:S03]  /*59cf0*/  IMAD.WIDE R8, R189, 0x4, R16 ;  /* 0x00000004bd087825 */ /* 0x002fc600078e0210 */
[----:B------:R-:W4:Y:S04]  /*59d00*/  LDL.LU R191, [R1+0xd64] ;  /* 0x000d640001bf7983 */ /* 0x000f280000300800 */
[----:B------:R1:W-:Y:S02]  /*59d10*/  @P5 STG.E desc[UR32][R8.64], R190 ;  /* 0x000000be08005986 */ /* 0x0003e4000c101920 */
[----:B-1----:R-:W-:Y:S02]  /*59d20*/  IMAD.WIDE R8, R189, 0x4, R14 ;  /* 0x00000004bd087825 */ /* 0x002fe400078e020e */
[----:B------:R-:W4:Y:S04]  /*59d30*/  LDL.LU R190, [R1+0xb44] ;  /* 0x000b440001be7983 */ /* 0x000f280000300800 */
[----:B--2---:R1:W-:Y:S04]  /*59d40*/  @P6 STG.E desc[UR32][R8.64], R188 ;  /* 0x000000bc08006986 */ /* 0x0043e8000c101920 */
[----:B-1----:R-:W2:Y:S01]  /*59d50*/  LDL.LU R188, [R1+0x1108] ;  /* 0x0011080001bc7983 */ /* 0x002ea20000300800 */
[----:B------:R-:W-:-:S03]  /*59d60*/  LOP3.LUT P0, RZ, R24, 0x2000, RZ, 0xc0, !PT ;  /* 0x0000200018ff7812 */ /* 0x000fc6000780c0ff */
[----:B------:R-:W2:Y:S01]  /*59d70*/  LDL.LU R91, [R1+0x9d4] ;  /* 0x0009d400015b7983 */ /* 0x000ea20000300800 */
[----:B------:R-:W-:-:S03]  /*59d80*/  LOP3.LUT R19, R19, 0xfbffffff, RZ, 0xc0, !PT ;  /* 0xfbffffff13137812 */ /* 0x000fc600078ec0ff */
[----:B------:R-:W2:Y:S04]  /*59d90*/  LDL.LU R124, [R1+0x834] ;  /* 0x00083400017c7983 */ /* 0x000ea80000300800 */
[----:B------:R-:W2:Y:S02]  /*59da0*/  LDL.LU R92, [R1+0x704] ;  /* 0x00070400015c7983 */ /* 0x000ea40000300800 */
[----:B------:R-:W-:Y:S02]  /*59db0*/  @P0 LOP3.LUT R19, R19, 0x4000000, RZ, 0xfc, !PT ;  /* 0x0400000013130812 */ /* 0x000fe400078efcff */
[----:B------:R-:W-:Y:S01]  /*59dc0*/  LOP3.LUT P0, RZ, R24, 0x1000, RZ, 0xc0, !PT ;  /* 0x0000100018ff7812 */ /* 0x000fe2000780c0ff */
[----:B------:R-:W2:Y:S01]  /*59dd0*/  LDL.LU R93, [R1+0x4f4] ;  /* 0x0004f400015d7983 */ /* 0x000ea20000300800 */
[----:B------:R-:W-:-:S02]  /*59de0*/  LOP3.LUT R19, R19, 0xf7ffffff, RZ, 0xc0, !PT ;  /* 0xf7ffffff13137812 */ /* 0x000fc400078ec0ff */
[C---:B------:R-:W-:Y:S01]  /*59df0*/  LOP3.LUT P3, RZ, R24.reuse, 0x2, RZ, 0xc0, !PT ;  /* 0x0000000218ff7812 */ /* 0x040fe2000786c0ff */
[----:B------:R-:W-:Y:S01]  /*59e00*/  IMAD.WIDE R8, R189, 0x4, R12 ;  /* 0x00000004bd087825 */ /* 0x000fe200078e020c */
[----:B------:R-:W2:Y:S04]  /*59e10*/  LDL.LU R215, [R1+0xd78] ;  /* 0x000d780001d77983 */ /* 0x000ea80000300800 */
[----:B------:R-:W2:Y:S03]  /*59e20*/  LDL.LU R213, [R1+0xd68] ;  /* 0x000d680001d57983 */ /* 0x000ea60000300800 */
[----:B------:R-:W-:Y:S01]  /*59e30*/  @P0 LOP3.LUT R19, R19, 0x8000000, RZ, 0xfc, !PT ;  /* 0x0800000013130812 */ /* 0x000fe200078efcff */
[----:B------:R-:W2:Y:S01]  /*59e40*/  LDL.LU R214, [R1+0xb48] ;  /* 0x000b480001d67983 */ /* 0x000ea20000300800 */
[----:B------:R-:W-:-:S02]  /*59e50*/  LOP3.LUT P0, RZ, R24, 0x800, RZ, 0xc0, !PT ;  /* 0x0000080018ff7812 */ /* 0x000fc4000780c0ff */
[----:B------:R-:W-:Y:S01]  /*59e60*/  LOP3.LUT R19, R19, 0xefffffff, RZ, 0xc0, !PT ;  /* 0xefffffff13137812 */ /* 0x000fe200078ec0ff */
[----:B------:R-:W2:Y:S04]  /*59e70*/  LDL.LU R212, [R1+0x1110] ;  /* 0x0011100001d47983 */ /* 0x000ea80000300800 */
[----:B------:R-:W2:Y:S06]  /*59e80*/  LDL.LU R211, [R1+0x9d8] ;  /* 0x0009d80001d37983 */ /* 0x000eac0000300800 */
        /* <DEDUP_REMOVED lines=12> */
[----:B---3--:R1:W-:Y:S02]  /*59f50*/  @P3 STG.E desc[UR32][R8.64], R209 ;  /* 0x000000d108003986 */ /* 0x0083e4000c101920 */
[----:B-1----:R-:W-:Y:S02]  /*59f60*/  IMAD.WIDE R8, R189, 0x4, R10 ;  /* 0x00000004bd087825 */ /* 0x002fe400078e020a */
[----:B------:R-:W3:Y:S04]  /*59f70*/  LDL.LU R189, [R1+0x1114] ;  /* 0x0011140001bd7983 */ /* 0x000ee80000300800 */
[----:B------:R-:W3:Y:S01]  /*59f80*/  LDL.LU R95, [R1+0x394] ;  /* 0x00039400015f7983 */ /* 0x000ee20000300800 */
[----:B------:R-:W-:-:S02]  /*59f90*/  LOP3.LUT P4, RZ, R24, 0x4, RZ, 0xc0, !PT ;  /* 0x0000000418ff7812 */ /* 0x000fc4000788c0ff */
[----:B------:R-:W-:Y:S01]  /*59fa0*/  @P0 LOP3.LUT R18, R18, 0x1, RZ, 0xfc, !PT ;  /* 0x0000000112120812 */ /* 0x000fe200078efcff */
[----:B------:R-:W3:Y:S01]  /*59fb0*/  LDL.LU R209, [R1+0x838] ;  /* 0x0008380001d17983 */ /* 0x000ee20000300800 */
[C---:B------:R-:W-:Y:S02]  /*59fc0*/  LOP3.LUT P0, RZ, R24.reuse, 0x40, RZ, 0xc0, !PT ;  /* 0x0000004018ff7812 */ /* 0x040fe4000780c0ff */
[C---:B------:R-:W-:Y:S02]  /*59fd0*/  LOP3.LUT P5, RZ, R24.reuse, 0x8, RZ, 0xc0, !PT ;  /* 0x0000000818ff7812 */ /* 0x040fe400078ac0ff */
[----:B------:R-:W-:Y:S02]  /*59fe0*/  LOP3.LUT P6, RZ, R24, 0x10, RZ, 0xc0, !PT ;  /* 0x0000001018ff7812 */ /* 0x000fe400078cc0ff */
[----:B------:R-:W-:-:S03]  /*59ff0*/  LOP3.LUT R18, R18, 0xfffffffd, RZ, 0xc0, !PT ;  /* 0xfffffffd12127812 */ /* 0x000fc600078ec0ff */
[----:B----4-:R2:W-:Y:S04]  /*5a000*/  @P4 STG.E desc[UR32][R8.64], R210 ;  /* 0x000000d208004986 */ /* 0x0105e8000c101920 */
[----:B------:R-:W-:Y:S02]  /*5a010*/  @P0 LOP3.LUT R18, R18, 0x2, RZ, 0xfc, !PT ;  /* 0x0000000212120812 */ /* 0x000fe400078efcff */
[----:B------:R-:W-:Y:S01]  /*5a020*/  LOP3.LUT P0, RZ, R24, 0x20, RZ, 0xc0, !PT ;  /* 0x0000002018ff7812 */ /* 0x000fe2000780c0ff */
[----:B--2---:R-:W-:-:S05]  /*5a030*/  IMAD.WIDE R8, R188, 0x4, R16 ;  /* 0x00000004bc087825 */ /* 0x004fca00078e0210 */
[----:B------:R1:W-:Y:S02]  /*5a040*/  @P5 STG.E desc[UR32][R8.64], R208 ;  /* 0x000000d008005986 */ /* 0x0003e4000c101920 */
        /* <DEDUP_REMOVED lines=45> */
[----:B-1----:R-:W-:-:S05]  /*5a320*/  IMAD.WIDE R8, R189, 0x4, R12 ;  /* 0x00000004bd087825 */ /* 0x002fca00078e020c */
[----:B----4-:R1:W-:Y:S02]  /*5a330*/  @P4 STG.E desc[UR32][R8.64], R191 ;  /* 0x000000bf08004986 */ /* 0x0103e4000c101920 */
[----:B-1----:R-:W-:-:S05]  /*5a340*/  IMAD.WIDE R8, R189, 0x4, R10 ;  /* 0x00000004bd087825 */ /* 0x002fca00078e020a */
[----:B------:R1:W-:Y:S02]  /*5a350*/  @P5 STG.E desc[UR32][R8.64], R190 ;  /* 0x000000be08005986 */ /* 0x0003e4000c101920 */
        /* <DEDUP_REMOVED lines=9> */
[----:B------:R-:W-:Y:S01]  /*5a3f0*/  LOP3.LUT P3, RZ, R24, 0x100000, RZ, 0xc0, !PT ;  /* 0x0010000018ff7812 */ /* 0x000fe2000786c0ff */
        /* <DEDUP_REMOVED lines=17> */
[----:B------:R-:W2:Y:S01]  /*5a510*/  LDL.LU R93, [R1+0xae0] ;  /* 0x000ae000015d7983 */ /* 0x000ea20000300800 */
[----:B------:R-:W-:-:S03]  /*5a520*/  LOP3.LUT R19, R19, 0xffbfffff, RZ, 0xc0, !PT ;  /* 0xffbfffff13137812 */ /* 0x000fc600078ec0ff */
[----:B------:R-:W2:Y:S01]  /*5a530*/  LDL.LU R94, [R1+0xa50] ;  /* 0x000a5000015e7983 */ /* 0x000ea20000300800 */
[----:B------:R-:W-:Y:S02]  /*5a540*/  @P0 LOP3.LUT R19, R19, 0x400000, RZ, 0xfc, !PT ;  /* 0x0040000013130812 */ /* 0x000fe400078efcff */
[C---:B------:R-:W-:Y:S01]  /*5a550*/  LOP3.LUT P0, RZ, R24.reuse, 0x8000000, RZ, 0xc0, !PT ;  /* 0x0800000018ff7812 */ /* 0x040fe2000780c0ff */
[----:B------:R-:W2:Y:S01]  /*5a560*/  LDL.LU R95, [R1+0x730] ;  /* 0x00073000015f7983 */ /* 0x000ea20000300800 */
[----:B------:R-:W-:Y:S02]  /*5a570*/  LOP3.LUT R19, R19, 0xff7fffff, RZ, 0xc0, !PT ;  /* 0xff7fffff13137812 */ /* 0x000fe400078ec0ff */
[----:B------:R-:W-:Y:S01]  /*5a580*/  LOP3.LUT P4, RZ, R24, 0x200000, RZ, 0xc0, !PT ;  /* 0x0020000018ff7812 */ /* 0x000fe2000788c0ff */
[----:B------:R-:W2:Y:S08]  /*5a590*/  LDL.LU R213, [R1+0x5b0] ;  /* 0x0005b00001d57983 */ /* 0x000eb00000300800 */
[----:B------:R-:W-:-:S02]  /*5a5a0*/  @P0 LOP3.LUT R19, R19, 0x800000, RZ, 0xfc, !PT ;  /* 0x0080000013130812 */ /* 0x000fc400078efcff */
[----:B------:R-:W-:Y:S01]  /*5a5b0*/  LOP3.LUT P0, RZ, R24, 0x4000000, RZ, 0xc0, !PT ;  /* 0x0400000018ff7812 */ /* 0x000fe2000780c0ff */
[----:B------:R-:W-:Y:S01]  /*5a5c0*/  IMAD.WIDE R8, R210, 0x4, R12 ;  /* 0x00000004d2087825 */ /* 0x000fe200078e020c */
[----:B------:R-:W-:Y:S02]  /*5a5d0*/  LOP3.LUT R19, R19, 0xfeffffff, RZ, 0xc0, !PT ;  /* 0xfeffffff13137812 */ /* 0x000fe400078ec0ff */
[----:B------:R-:W-:Y:S02]  /*5a5e0*/  LOP3.LUT P5, RZ, R24, 0x400000, RZ, 0xc0, !PT ;  /* 0x0040000018ff7812 */ /* 0x000fe400078ac0ff */
[----:B---3--:R1:W-:Y:S07]  /*5a5f0*/  @P4 STG.E desc[UR32][R8.64], R209 ;  /* 0x000000d108004986 */ /* 0x0083ee000c101920 */
[----:B------:R-:W-:-:S02]  /*5a600*/  @P0 LOP3.LUT R19, R19, 0x1000000, RZ, 0xfc, !PT ;  /* 0x0100000013130812 */ /* 0x000fc400078efcff */
[C---:B------:R-:W-:Y:S01]  /*5a610*/  LOP3.LUT P0, RZ, R24.reuse, 0x2000000, RZ, 0xc0, !PT ;  /* 0x0200000018ff7812 */ /* 0x040fe2000780c0ff */
[----:B-1----:R-:W3:Y:S01]  /*5a620*/  LDL.LU R209, [R1+0x1124] ;  /* 0x0011240001d17983 */ /* 0x002ee20000300800 */
[----:B------:R-:W-:-:S03]  /*5a630*/  LOP3.LUT P6, RZ, R24, 0x800000, RZ, 0xc0, !PT ;  /* 0x0080000018ff7812 */ /* 0x000fc600078cc0ff */
[----:B------:R-:W3:Y:S01]  /*5a640*/  LDL.LU R214, [R1+0x290] ;  /* 0x0002900001d67983 */ /* 0x000ee20000300800 */
[----:B------:R-:W-:Y:S01]  /*5a650*/  LOP3.LUT R19, R19, 0xfdffffff, RZ, 0xc0, !PT ;  /* 0xfdffffff13137812 */ /* 0x000fe200078ec0ff */
[----:B------:R-:W-:Y:S02]  /*5a660*/  IMAD.WIDE R8, R210, 0x4, R10 ;  /* 0x00000004d2087825 */ /* 0x000fe400078e020a */
[----:B------:R-:W3:Y:S04]  /*5a670*/  LDL.LU R212, [R1+0x200] ;  /* 0x0002000001d47983 */ /* 0x000ee80000300800 */
[----:B------:R-:W-:Y:S02]  /*5a680*/  @P0 LOP3.LUT R19, R19, 0x2000000, RZ, 0xfc, !PT ;  /* 0x0200000013130812 */ /* 0x000fe400078efcff */
[----:B------:R-:W-:Y:S01]  /*5a690*/  LOP3.LUT P0, RZ, R24, 0x1000000, RZ, 0xc0, !PT ;  /* 0x0100000018ff7812 */ /* 0x000fe2000780c0ff */
[----:B----4-:R1:W-:Y:S02]  /*5a6a0*/  @P5 STG.E desc[UR32][R8.64], R208 ;  /* 0x000000d008005986 */ /* 0x0103e4000c101920 */
        /* <DEDUP_REMOVED lines=30> */
[----:B---3--:R-:W-:Y:S01]  /*5a890*/  IMAD.WIDE R8, R209, 0x4, R16 ;  /* 0x00000004d1087825 */ /* 0x008fe200078e0210 */
        /* <DEDUP_REMOVED lines=41> */
[----:B------:R-:W-:-:S02]  /*5ab30*/  LOP3.LUT P3, RZ, R25, 0x80, RZ, 0xc0, !PT ;  /* 0x0000008019ff7812 */ /* 0x000fc4000786c0ff */
        /* <DEDUP_REMOVED lines=25> */
[----:B------:R-:W-:Y:S01]  /*5acd0*/  LOP3.LUT R19, R19, 0xfffdffff, RZ, 0xc0, !PT ;  /* 0xfffdffff13137812 */ /* 0x000fe200078ec0ff */
        /* <DEDUP_REMOVED lines=12> */
[----:B------:R-:W-:-:S02]  /*5ada0*/  @P0 LOP3.LUT R19, R19, 0x20000, RZ, 0xfc, !PT ;  /* 0x0002000013130812 */ /* 0x000fc400078efcff */
        /* <DEDUP_REMOVED lines=29> */
[----:B------:R1:W-:Y:S02]  /*5af80*/  @P0 STG.E desc[UR32][R8.64], R212 ;  /* 0x000000d408000986 */ /* 0x0003e4000c101920 */
[----:B-1----:R-:W-:-:S05]  /*5af90*/  IMAD.WIDE R8, R208, 0x4, R14 ;  /* 0x00000004d0087825 */ /* 0x002fca00078e020e */
[----:B------:R1:W-:Y:S02]  /*5afa0*/  @P1 STG.E desc[UR32][R8.64], R211 ;  /* 0x000000d308001986 */ /* 0x0003e4000c101920 */
[----:B-1----:R-:W-:-:S05]  /*5afb0*/  IMAD.WIDE R8, R208, 0x4, R12 ;  /* 0x00000004d0087825 */ /* 0x002fca00078e020c */
[----:B------:R1:W-:Y:S02]  /*5afc0*/  @P2 STG.E desc[UR32][R8.64], R209 ;  /* 0x000000d108002986 */ /* 0x0003e4000c101920 */
[----:B-1----:R-:W-:Y:S02]  /*5afd0*/  IMAD.WIDE R8, R208, 0x4, R10 ;  /* 0x00000004d0087825 */ /* 0x002fe400078e020a */
[----:B------:R-:W4:Y:S01]  /*5afe0*/  LDL.LU R208, [R1+0xbc] ;  /* 0x0000bc0001d07983 */ /* 0x000f220000300800 */
[C---:B------:R-:W-:Y:S02]  /*5aff0*/  LOP3.LUT P3, RZ, R25.reuse, 0x400000, RZ, 0xc0, !PT ;  /* 0x0040000019ff7812 */ /* 0x040fe4000786c0ff */
[C---:B------:R-:W-:Y:S02]  /*5b000*/  LOP3.LUT P4, RZ, R25.reuse, 0x800000, RZ, 0xc0, !PT ;  /* 0x0080000019ff7812 */ /* 0x040fe4000788c0ff */
[C---:B------:R-:W-:Y:S02]  /*5b010*/  LOP3.LUT P5, RZ, R25.reuse, 0x1000000, RZ, 0xc0, !PT ;  /* 0x0100000019ff7812 */ /* 0x040fe400078ac0ff */
[----:B------:R-:W-:-:S07]  /*5b020*/  LOP3.LUT P6, RZ, R25, 0x2000000, RZ, 0xc0, !PT ;  /* 0x0200000019ff7812 */ /* 0x000fce00078cc0ff */
        /* <DEDUP_REMOVED lines=11> */
[----:B------:R-:W4:Y:S04]  /*5b0e0*/  LDL.LU R93, [R1+0x1144] ;  /* 0x00114400015d7983 */ /* 0x000f280000300800 */
[----:B------:R-:W4:Y:S04]  /*5b0f0*/  LDL.LU R90, [R1+0x9c0] ;  /* 0x0009c000015a7983 */ /* 0x000f280000300800 */
[----:B------:R-:W4:Y:S01]  /*5b100*/  LDL.LU R91, [R1+0x820] ;  /* 0x00082000015b7983 */ /* 0x000f220000300800 */
[----:B------:R-:W-:-:S03]  /*5b110*/  LOP3.LUT P3, RZ, R25, 0x4000000, RZ, 0xc0, !PT ;  /* 0x0400000019ff7812 */ /* 0x000fc6000786c0ff */
[----:B------:R-:W4:Y:S01]  /*5b120*/  LDL.LU R124, [R1+0x6e0] ;  /* 0x0006e000017c7983 */ /* 0x000f220000300800 */
[----:B------:R-:W-:-:S03]  /*5b130*/  IMAD.WIDE R8, R210, 0x4, R10 ;  /* 0x00000004d2087825 */ /* 0x000fc600078e020a */
[----:B------:R-:W4:Y:S01]  /*5b140*/  LDL.LU R214, [R1+0x1148] ;  /* 0x0011480001d67983 */ /* 0x000f220000300800 */
[C---:B------:R-:W-:Y:S02]  /*5b150*/  LOP3.LUT P4, RZ, R25.reuse, 0x8000000, RZ, 0xc0, !PT ;  /* 0x0800000019ff7812 */ /* 0x040fe4000788c0ff */
[C---:B------:R-:W-:Y:S02]  /*5b160*/  LOP3.LUT P5, RZ, R25.reuse, 0x10000000, RZ, 0xc0, !PT ;  /* 0x1000000019ff7812 */ /* 0x040fe400078ac0ff */
[----:B------:R-:W-:Y:S01]  /*5b170*/  LOP3.LUT P6, RZ, R25, 0x20000000, RZ, 0xc0, !PT ;  /* 0x2000000019ff7812 */ /* 0x000fe200078cc0ff */
        /* <DEDUP_REMOVED lines=12> */
[----:B------:R-:W-:-:S11]  /*5b240*/  LOP3.LUT R19, R19, 0xfffffffb, RZ, 0xc0, !PT ;  /* 0xfffffffb13137812 */ /* 0x000fd600078ec0ff */
[----:B------:R-:W-:Y:S02]  /*5b250*/  @P0 LOP3.LUT R19, R19, 0x4, RZ, 0xfc, !PT ;  /* 0x0000000413130812 */ /* 0x000fe400078efcff */
[----:B------:R-:W-:Y:S01]  /*5b260*/  LOP3.LUT P0, RZ, R26, 0x20, RZ, 0xc0, !PT ;  /* 0x000000201aff7812 */ /* 0x000fe2000780c0ff */
        /* <DEDUP_REMOVED lines=9> */
[----:B------:R-:W4:Y:S04]  /*5b300*/  LDL.LU R188, [R1+0xe58] ;  /* 0x000e580001bc7983 */ /* 0x000f280000300800 */
[----:B------:R-:W3:Y:S01]  /*5b310*/  LDL.LU R191, [R1+0x1150] ;  /* 0x0011500001bf7983 */ /* 0x000ee20000300800 */
        /* <DEDUP_REMOVED lines=60> */
[----:B--2---:R3:W-:Y:S02]  /*5b6e0*/  @P4 STG.E desc[UR32][R8.64], R189 ;  /* 0x000000bd08004986 */ /* 0x0047e4000c101920 */
[----:B---3--:R-:W-:-:S05]  /*5b6f0*/  IMAD.WIDE R8, R191, 0x4, R16 ;  /* 0x00000004bf087825 */ /* 0x008fca00078e0210 */
[----:B------:R1:W-:Y:S02]  /*5b700*/  @P5 STG.E desc[UR32][R8.64], R190 ;  /* 0x000000be08005986 */ /* 0x0003e4000c101920 */
[----:B-1----:R-:W-:-:S05]  /*5b710*/  IMAD.WIDE R8, R191, 0x4, R14 ;  /* 0x00000004bf087825 */ /* 0x002fca00078e020e */
[----:B----4-:R1:W-:Y:S04]  /*5b720*/  @P6 STG.E desc[UR32][R8.64], R188 ;  /* 0x000000bc08006986 */ /* 0x0103e8000c101920 */
[----:B-1----:R-:W2:Y:S04]  /*5b730*/  LDL.LU R188, [R1+0xbd8] ;  /* 0x000bd80001bc7983 */ /* 0x002ea80000300800 */
[----:B------:R-:W3:Y:S04]  /*5b740*/  LDL.LU R95, [R1+0x9c8] ;  /* 0x0009c800015f7983 */ /* 0x000ee80000300800 */
[----:B------:R-:W4:Y:S04]  /*5b750*/  LDL.LU R209, [R1+0x828] ;  /* 0x0008280001d17983 */ /* 0x000f280000300800 */
[----:B------:R-:W4:Y:S04]  /*5b760*/  LDL.LU R210, [R1+0x6e8] ;  /* 0x0006e80001d27983 */ /* 0x000f280000300800 */
[----:B------:R-:W4:Y:S04]  /*5b770*/  LDL.LU R208, [R1+0x508] ;  /* 0x0005080001d07983 */ /* 0x000f280000300800 */
[----:B------:R-:W4:Y:S01]  /*5b780*/  LDL.LU R189, [R1+0x1154] ;  /* 0x0011540001bd7983 */ /* 0x000f220000300800 */
[----:B------:R-:W-:-:S03]  /*5b790*/  LOP3.LUT P3, RZ, R26, 0x2000, RZ, 0xc0, !PT ;  /* 0x000020001aff7812 */ /* 0x000fc6000786c0ff */
[----:B------:R-:W4:Y:S01]  /*5b7a0*/  LDL.LU R190, [R1+0x388] ;  /* 0x0003880001be7983 */ /* 0x000f220000300800 */
[----:B------:R-:W-:Y:S01]  /*5b7b0*/  IMAD.WIDE R8, R191, 0x4, R12 ;  /* 0x00000004bf087825 */ /* 0x000fe200078e020c */
        /* <DEDUP_REMOVED lines=15> */
[----:B------:R-:W2:Y:S01]  /*5b8b0*/  LDL.LU R92, [R1+0xe5c] ;  /* 0x000e5c00015c7983 */ /* 0x000ea20000300800 */
[----:B------:R-:W-:-:S02]  /*5b8c0*/  LOP3.LUT R20, R20, 0xbfffffff, RZ, 0xc0, !PT ;  /* 0xbfffffff14147812 */ /* 0x000fc400078ec0ff */
[----:B------:R-:W-:Y:S01]  /*5b8d0*/  LOP3.LUT P4, RZ, R26, 0x4000, RZ, 0xc0, !PT ;  /* 0x000040001aff7812 */ /* 0x000fe2000788c0ff */
[----:B------:R-:W2:Y:S01]  /*5b8e0*/  LDL.LU R93, [R1+0xbdc] ;  /* 0x000bdc00015d7983 */ /* 0x000ea20000300800 */
[----:B------:R-:W-:Y:S02]  /*5b8f0*/  @P0 LOP3.LUT R20, R20, 0x40000000, RZ, 0xfc, !PT ;  /* 0x4000000014140812 */ /* 0x000fe400078efcff */
[----:B------:R-:W-:Y:S01]  /*5b900*/  LOP3.LUT P0, RZ, R26, 0x100000, RZ, 0xc0, !PT ;  /* 0x001000001aff7812 */ /* 0x000fe2000780c0ff */
[----:B------:R-:W-:Y:S01]  /*5b910*/  IMAD.WIDE R8, R191, 0x4, R10 ;  /* 0x00000004bf087825 */ /* 0x000fe200078e020a */
[----:B------:R-:W2:Y:S04]  /*5b920*/  LDL.LU R215, [R1+0x82c] ;  /* 0x00082c0001d77983 */ /* 0x000ea80000300800 */
[----:B------:R-:W2:Y:S01]  /*5b930*/  LDL.LU R213, [R1+0x6ec] ;  /* 0x0006ec0001d57983 */ /* 0x000ea20000300800 */
[----:B------:R-:W-:-:S03]  /*5b940*/  LOP3.LUT R20, R20, 0x7fffffff, RZ, 0xc0, !PT ;  /* 0x7fffffff14147812 */ /* 0x000fc600078ec0ff */
[----:B------:R-:W2:Y:S04]  /*5b950*/  LDL.LU R214, [R1+0x50c] ;  /* 0x00050c0001d67983 */ /* 0x000ea80000300800 */
[----:B------:R-:W2:Y:S04]  /*5b960*/  LDL.LU R212, [R1+0x115c] ;  /* 0x00115c0001d47983 */ /* 0x000ea80000300800 */
[----:B------:R-:W2:Y:S04]  /*5b970*/  LDL.LU R211, [R1+0x38c] ;  /* 0x00038c0001d37983 */ /* 0x000ea80000300800 */
[----:B------:R-:W2:Y:S04]  /*5b980*/  LDL.LU R191, [R1+0x1160] ;  /* 0x0011600001bf7983 */ /* 0x000ea80000300800 */
[----:B---3--:R1:W-:Y:S01]  /*5b990*/  @P4 STG.E desc[UR32][R8.64], R95 ;  /* 0x0000005f08004986 */ /* 0x0083e2000c101920 */
[----:B------:R-:W-:-:S02]  /*5b9a0*/  @P0 LOP3.LUT R20, R20, 0x80000000, RZ, 0xfc, !PT ;  /* 0x8000000014140812 */ /* 0x000fc400078efcff */
[----:B------:R-:W-:Y:S01]  /*5b9b0*/  LOP3.LUT P0, RZ, R26, 0x80000, RZ, 0xc0, !PT ;  /* 0x000800001aff7812 */ /* 0x000fe2000780c0ff */
[----:B-1----:R-:W3:Y:S01]  /*5b9c0*/  LDL.LU R95, [R1+0x9cc] ;  /* 0x0009cc00015f7983 */ /* 0x002ee20000300800 */
[----:B------:R-:W-:-:S11]  /*5b9d0*/  LOP3.LUT R19, R19, 0xfffffffe, RZ, 0xc0, !PT ;  /* 0xfffffffe13137812 */ /* 0x000fd600078ec0ff */
[----:B------:R-:W-:Y:S02]  /*5b9e0*/  @P0 LOP3.LUT R19, R19, 0x1, RZ, 0xfc, !PT ;  /* 0x0000000113130812 */ /* 0x000fe400078efcff */
[C---:B------:R-:W-:Y:S02]  /*5b9f0*/  LOP3.LUT P0, RZ, R26.reuse, 0x40000, RZ, 0xc0, !PT ;  /* 0x000400001aff7812 */ /* 0x040fe4000780c0ff */
[C---:B------:R-:W-:Y:S02]  /*5ba00*/  LOP3.LUT P5, RZ, R26.reuse, 0x8000, RZ, 0xc0, !PT ;  /* 0x000080001aff7812 */ /* 0x040fe400078ac0ff */
[----:B------:R-:W-:Y:S01]  /*5ba10*/  LOP3.LUT P6, RZ, R26, 0x10000, RZ, 0xc0, !PT ;  /* 0x000100001aff7812 */ /* 0x000fe200078cc0ff */
[----:B----4-:R-:W-:Y:S01]  /*5ba20*/  IMAD.WIDE R8, R189, 0x4, R16 ;  /* 0x00000004bd087825 */ /* 0x010fe200078e0210 */
[----:B------:R-:W-:-:S07]  /*5ba30*/  LOP3.LUT R19, R19, 0xfffffffd, RZ, 0xc0, !PT ;  /* 0xfffffffd13137812 */ /* 0x000fce00078ec0ff */
[----:B------:R-:W-:Y:S02]  /*5ba40*/  @P0 LOP3.LUT R19, R19, 0x2, RZ, 0xfc, !PT ;  /* 0x0000000213130812 */ /* 0x000fe400078efcff */
[----:B------:R-:W-:Y:S01]  /*5ba50*/  LOP3.LUT P0, RZ, R26, 0x20000, RZ, 0xc0, !PT ;  /* 0x000200001aff7812 */ /* 0x000fe2000780c0ff */
[----:B------:R1:W-:Y:S02]  /*5ba60*/  @P5 STG.E desc[UR32][R8.64], R209 ;  /* 0x000000d108005986 */ /* 0x0003e4000c101920 */
[C---:B-1----:R-:W-:Y:S02]  /*5ba70*/  IMAD.WIDE R8, R189.reuse, 0x4, R14 ;  /* 0x00000004bd087825 */ /* 0x042fe400078e020e */
[----:B------:R-:W4:Y:S04]  /*5ba80*/  LDL.LU R209, [R1+0xad0] ;  /* 0x000ad00001d17983 */ /* 0x000f280000300800 */
[----:B------:R1:W-:Y:S02]  /*5ba90*/  @P6 STG.E desc[UR32][R8.64], R210 ;  /* 0x000000d208006986 */ /* 0x0003e4000c101920 */
[----:B-1----:R-:W-:-:S02]  /*5baa0*/  IMAD.WIDE R8, R189, 0x4, R12 ;  /* 0x00000004bd087825 */ /* 0x002fc400078e020c */
[----:B------:R-:W4:Y:S04]  /*5bab0*/  LDL.LU R210, [R1+0xa40] ;  /* 0x000a400001d27983 */ /* 0x000f280000300800 */
[----:B------:R1:W-:Y:S01]  /*5bac0*/  @P0 STG.E desc[UR32][R8.64], R208 ;  /* 0x000000d008000986 */ /* 0x0003e2000c101920 */
[----:B------:R-:W-:Y:S01]  /*5bad0*/  LOP3.LUT P0, RZ, R19, 0x2, RZ, 0xc0, !PT ;  /* 0x0000000213ff7812 */ /* 0x000fe2000780c0ff */
[----:B-1----:R-:W-:Y:S02]  /*5bae0*/  IMAD.WIDE R8, R189, 0x4, R10 ;  /* 0x00000004bd087825 */ /* 0x002fe400078e020a */
[----:B------:R-:W4:Y:S10]  /*5baf0*/  LDL.LU R208, [R1+0x740] ;  /* 0x0007400001d07983 */ /* 0x000f340000300800 */
[----:B------:R1:W-:Y:S01]  /*5bb00*/  @P0 STG.E desc[UR32][R8.64], R190 ;  /* 0x000000be08000986 */ /* 0x0003e2000c101920 */
[----:B------:R-:W-:-:S03]  /*5bb10*/  LOP3.LUT P0, RZ, R19, 0x1, RZ, 0xc0, !PT ;  /* 0x0000000113ff7812 */ /* 0x000fc6000780c0ff */
[----:B------:R-:W4:Y:S01]  /*5bb20*/  LDL.LU R189, [R1+0x590] ;  /* 0x0005900001bd7983 */ /* 0x000f220000300800 */
[----:B-1----:R-:W-:-:S09]  /*5bb30*/  IMAD.WIDE R8, R94, 0x4, R16 ;  /* 0x000000045e087825 */ /* 0x002fd200078e0210 */
[----:B--2---:R1:W-:Y:S04]  /*5bb40*/  @P0 STG.E desc[UR32][R8.64], R188 ;  /* 0x000000bc08000986 */ /* 0x0043e8000c101920 */
        /* <DEDUP_REMOVED lines=34> */
[----:B------:R1:W-:Y:S02]  /*5bd70*/  @P4 STG.E desc[UR32][R8.64], R208 ;  /* 0x000000d008004986 */ /* 0x0003e4000c101920 */
[----:B-1----:R-:W-:Y:S02]  /*5bd80*/  IMAD.WIDE R8, R191, 0x4, R10 ;  /* 0x00000004bf087825 */ /* 0x002fe400078e020a */
[----:B------:R-:W4:Y:S04]  /*5bd90*/  LDL.LU R191, [R1+0x280] ;  /* 0x0002800001bf7983 */ /* 0x000f280000300800 */
[----:B------:R1:W-:Y:S04]  /*5bda0*/  @P5 STG.E desc[UR32][R8.64], R189 ;  /* 0x000000bd08005986 */ /* 0x0003e8000c101920 */
[----:B-1----:R-:W3:Y:S04]  /*5bdb0*/  LDL.LU R189, [R1+0x220] ;  /* 0x0002200001bd7983 */ /* 0x002ee80000300800 */
[----:B------:R-:W3:Y:S04]  /*5bdc0*/  LDL.LU R127, [R1+0xa0] ;  /* 0x0000a000017f7983 */ /* 0x000ee80000300800 */
[----:B------:R-:W3:Y:S04]  /*5bdd0*/  LDL.LU R90, [R1+0xad4] ;  /* 0x000ad400015a7983 */ /* 0x000ee80000300800 */
[----:B------:R-:W3:Y:S01]  /*5bde0*/  LDL.LU R91, [R1+0xa44] ;  /* 0x000a4400015b7983 */ /* 0x000ee20000300800 */
[----:B--2---:R-:W-:-:S05]  /*5bdf0*/  IMAD.WIDE R8, R190, 0x4, R16 ;  /* 0x00000004be087825 */ /* 0x004fca00078e0210 */
[----:B------:R1:W-:Y:S04]  /*5be00*/  @P6 STG.E desc[UR32][R8.64], R188 ;  /* 0x000000bc08006986 */ /* 0x0003e8000c101920 */
[----:B-1----:R-:W2:Y:S04]  /*5be10*/  LDL.LU R188, [R1+0x1168] ;  /* 0x0011680001bc7983 */ /* 0x002ea80000300800 */
[----:B------:R-:W2:Y:S01]  /*5be20*/  LDL.LU R124, [R1+0x744] ;  /* 0x00074400017c7983 */ /* 0x000ea20000300800 */
[----:B------:R-:W-:Y:S02]  /*5be30*/  LOP3.LUT P0, RZ, R27, 0x1000, RZ, 0xc0, !PT ;  /* 0x000010001bff7812 */ /* 0x000fe4000780c0ff */
[----:B------:R-:W-:Y:S01]  /*5be40*/  LOP3.LUT R20, R20, 0xfffbffff, RZ, 0xc0, !PT ;  /* 0xfffbffff14147812 */ /* 0x000fe200078ec0ff */
[----:B------:R-:W2:Y:S04]  /*5be50*/  LDL.LU R92, [R1+0x594] ;  /* 0x00059400015c7983 */ /* 0x000ea80000300800 */
[----:B------:R-:W2:Y:S04]  /*5be60*/  LDL.LU R93, [R1+0x374] ;  /* 0x00037400015d7983 */ /* 0x000ea80000300800 */
[----:B------:R-:W2:Y:S02]  /*5be70*/  LDL.LU R94, [R1+0x284] ;  /* 0x00028400015e7983 */ /* 0x000ea40000300800 */
[----:B------:R-:W-:-:S02]  /*5be80*/  @P0 LOP3.LUT R20, R20, 0x40000, RZ, 0xfc, !PT ;  /* 0x0004000014140812 */ /* 0x000fc400078efcff */
        /* <DEDUP_REMOVED lines=10> */
[----:B------:R-:W-:-:S03]  /*5bf30*/  LOP3.LUT P3, RZ, R27, 0x1, RZ, 0xc0, !PT ;  /* 0x000000011bff7812 */ /* 0x000fc6000786c0ff */
[----:B------:R-:W2:Y:S01]  /*5bf40*/  LDL.LU R209, [R1+0x1170] ;  /* 0x0011700001d17983 */ /* 0x000ea20000300800 */
[C---:B------:R-:W-:Y:S01]  /*5bf50*/  LOP3.LUT P4, RZ, R27.reuse, 0x2, RZ, 0xc0, !PT ;  /* 0x000000021bff7812 */ /* 0x040fe2000788c0ff */
[----:B------:R-:W-:Y:S01]  /*5bf60*/  IMAD.WIDE R8, R190, 0x4, R14 ;  /* 0x00000004be087825 */ /* 0x000fe200078e020e */
[C---:B------:R-:W-:Y:S01]  /*5bf70*/  LOP3.LUT P5, RZ, R27.reuse, 0x4, RZ, 0xc0, !PT ;  /* 0x000000041bff7812 */ /* 0x040fe200078ac0ff */
[----:B------:R-:W2:Y:S02]  /*5bf80*/  LDL.LU R210, [R1+0x598] ;  /* 0x0005980001d27983 */ /* 0x000ea40000300800 */
[----:B------:R-:W-:Y:S02]  /*5bf90*/  @P0 LOP3.LUT R20, R20, 0x100000, RZ, 0xfc, !PT ;  /* 0x0010000014140812 */ /* 0x000fe400078efcff */
[----:B------:R-:W-:Y:S01]  /*5bfa0*/  LOP3.LUT P0, RZ, R27, 0x200, RZ, 0xc0, !PT ;  /* 0x000002001bff7812 */ /* 0x000fe2000780c0ff */
[----:B------:R-:W2:Y:S01]  /*5bfb0*/  LDL.LU R208, [R1+0x378] ;  /* 0x0003780001d07983 */ /* 0x000ea20000300800 */
        /* <DEDUP_REMOVED lines=16> */
[----:B----4-:R1:W-:Y:S02]  /*5c0c0*/  @P3 STG.E desc[UR32][R8.64], R191 ;  /* 0x000000bf08003986 */ /* 0x0103e4000c101920 */
[C---:B-1----:R-:W-:Y:S02]  /*5c0d0*/  IMAD.WIDE R8, R190.reuse, 0x4, R12 ;  /* 0x00000004be087825 */ /* 0x042fe400078e020c */
[----:B------:R-:W4:Y:S04]  /*5c0e0*/  LDL.LU R191, [R1+0x288] ;  /* 0x0002880001bf7983 */ /* 0x000f280000300800 */
[----:B---3--:R1:W-:Y:S02]  /*5c0f0*/  @P4 STG.E desc[UR32][R8.64], R189 ;  /* 0x000000bd08004986 */ /* 0x0083e4000c101920 */
[----:B-1----:R-:W-:-:S02]  /*5c100*/  IMAD.WIDE R8, R190, 0x4, R10 ;  /* 0x00000004be087825 */ /* 0x002fc400078e020a */
[----:B------:R-:W3:Y:S04]  /*5c110*/  LDL.LU R189, [R1+0x228] ;  /* 0x0002280001bd7983 */ /* 0x000ee80000300800 */
[----:B------:R2:W-:Y:S04]  /*5c120*/  @P5 STG.E desc[UR32][R8.64], R127 ;  /* 0x0000007f08005986 */ /* 0x0005e8000c101920 */
[----:B------:R-:W4:Y:S01]  /*5c130*/  LDL.LU R190, [R1+0x1174] ;  /* 0x0011740001be7983 */ /* 0x000f220000300800 */
[----:B--2---:R-:W-:-:S05]  /*5c140*/  IMAD.WIDE R8, R188, 0x4, R16 ;  /* 0x00000004bc087825 */ /* 0x004fca00078e0210 */
[----:B------:R1:W-:Y:S02]  /*5c150*/  @P6 STG.E desc[UR32][R8.64], R90 ;  /* 0x0000005a08006986 */ /* 0x0003e4000c101920 */
[----:B-1----:R-:W-:-:S05]  /*5c160*/  IMAD.WIDE R8, R188, 0x4, R14 ;  /* 0x00000004bc087825 */ /* 0x002fca00078e020e */
[----:B------:R1:W-:Y:S01]  /*5c170*/  @P0 STG.E desc[UR32][R8.64], R91 ;  /* 0x0000005b08000986 */ /* 0x0003e2000c101920 */
[----:B------:R-:W-:Y:S01]  /*5c180*/  LOP3.LUT P0, RZ, R20, 0x2000000, RZ, 0xc0, !PT ;  /* 0x0200000014ff7812 */ /* 0x000fe2000780c0ff */
[----:B-1----:R-:W-:-:S12]  /*5c190*/  IMAD.WIDE R8, R188, 0x4, R12 ;  /* 0x00000004bc087825 */ /* 0x002fd800078e020c */
[----:B------:R1:W-:Y:S02]  /*5c1a0*/  @P0 STG.E desc[UR32][R8.64], R124 ;  /* 0x0000007c08000986 */ /* 0x0003e4000c101920 */
[----:B-1----:R-:W-:Y:S02]  /*5c1b0*/  IMAD.WIDE R8, R188, 0x4, R10 ;  /* 0x00000004bc087825 */ /* 0x002fe400078e020a */
[----:B------:R-:W2:Y:S01]  /*5c1c0*/  LDL.LU R188, [R1+0xa8] ;  /* 0x0000a80001bc7983 */ /* 0x000ea20000300800 */
        /* <DEDUP_REMOVED lines=29> */
[----:B----4-:R-:W-:-:S05]  /*5c3a0*/  IMAD.WIDE R8, R190, 0x4, R16 ;  /* 0x00000004be087825 */ /* 0x010fca00078e0210 */
[----:B------:R1:W-:Y:S01]  /*5c3b0*/  @P3 STG.E desc[UR32][R8.64], R208 ;  /* 0x000000d008003986 */ /* 0x0003e2000c101920 */
[----:B------:R-:W-:Y:S01]  /*5c3c0*/  LOP3.LUT P6, RZ, R27, 0x40000, RZ, 0xc0, !PT ;  /* 0x000400001bff7812 */ /* 0x000fe200078cc0ff */
[----:B-1----:R-:W-:-:S05]  /*5c3d0*/  IMAD.WIDE R8, R190, 0x4, R14 ;  /* 0x00000004be087825 */ /* 0x002fca00078e020e */
[----:B------:R1:W-:Y:S02]  /*5c3e0*/  @P4 STG.E desc[UR32][R8.64], R191 ;  /* 0x000000bf08004986 */ /* 0x0003e4000c101920 */
[----:B-1----:R-:W-:-:S05]  /*5c3f0*/  IMAD.WIDE R8, R190, 0x4, R12 ;  /* 0x00000004be087825 */ /* 0x002fca00078e020c */
[----:B---3--:R1:W-:Y:S02]  /*5c400*/  @P5 STG.E desc[UR32][R8.64], R189 ;  /* 0x000000bd08005986 */ /* 0x0083e4000c101920 */
[----:B-1----:R-:W-:-:S05]  /*5c410*/  IMAD.WIDE R8, R190, 0x4, R10 ;  /* 0x00000004be087825 */ /* 0x002fca00078e020a */
[----:B--2---:R1:W-:Y:S04]  /*5c420*/  @P6 STG.E desc[UR32][R8.64], R188 ;  /* 0x000000bc08006986 */ /* 0x0043e8000c101920 */
        /* <DEDUP_REMOVED lines=27> */
[----:B------:R-:W2:Y:S04]  /*5c5e0*/  LDL.LU R94, [R1+0xe90] ;  /* 0x000e9000015e7983 */ /* 0x000ea80000300800 */
[----:B------:R-:W2:Y:S01]  /*5c5f0*/  LDL.LU R213, [R1+0x1180] ;  /* 0x0011800001d57983 */ /* 0x000ea20000300800 */
[----:B------:R-:W-:-:S02]  /*5c600*/  @P0 LOP3.LUT R20, R20, 0x4000, RZ, 0xfc, !PT ;  /* 0x0000400014140812 */ /* 0x000fc400078efcff */
[----:B------:R-:W-:Y:S01]  /*5c610*/  LOP3.LUT P0, RZ, R27, 0x4000000, RZ, 0xc0, !PT ;  /* 0x040000001bff7812 */ /* 0x000fe2000780c0ff */
[----:B------:R-:W2:Y:S01]  /*5c620*/  LDL.LU R95, [R1+0xe80] ;  /* 0x000e8000015f7983 */ /* 0x000ea20000300800 */
[----:B------:R-:W-:-:S03]  /*5c630*/  LOP3.LUT R20, R20, 0xffff7fff, RZ, 0xc0, !PT ;  /* 0xffff7fff14147812 */ /* 0x000fc600078ec0ff */
[----:B------:R-:W2:Y:S01]  /*5c640*/  LDL.LU R215, [R1+0xe70] ;  /* 0x000e700001d77983 */ /* 0x000ea20000300800 */
[C---:B------:R-:W-:Y:S02]  /*5c650*/  LOP3.LUT P4, RZ, R27.reuse, 0x100000, RZ, 0xc0, !PT ;  /* 0x001000001bff7812 */ /* 0x040fe4000788c0ff */
[C---:B------:R-:W-:Y:S01]  /*5c660*/  LOP3.LUT P5, RZ, R27.reuse, 0x200000, RZ, 0xc0, !PT ;  /* 0x002000001bff7812 */ /* 0x040fe200078ac0ff */
[----:B------:R-:W-:Y:S01]  /*5c670*/  IMAD.WIDE R8, R208, 0x4, R14 ;  /* 0x00000004d0087825 */ /* 0x000fe200078e020e */
[----:B------:R-:W2:Y:S03]  /*5c680*/  LDL.LU R214, [R1+0xbc0] ;  /* 0x000bc00001d67983 */ /* 0x000ea60000300800 */
[----:B------:R-:W-:Y:S02]  /*5c690*/  @P0 LOP3.LUT R20, R20, 0x8000, RZ, 0xfc, !PT ;  /* 0x0000800014140812 */ /* 0x000fe400078efcff */
[----:B------:R-:W-:-:S02]  /*5c6a0*/  LOP3.LUT P0, RZ, R27, 0x2000000, RZ, 0xc0, !PT ;  /* 0x020000001bff7812 */ /* 0x000fc4000780c0ff */
[----:B------:R-:W-:Y:S02]  /*5c6b0*/  LOP3.LUT R20, R20, 0xfffeffff, RZ, 0xc0, !PT ;  /* 0xfffeffff14147812 */ /* 0x000fe400078ec0ff */
[----:B------:R-:W-:-:S09]  /*5c6c0*/  LOP3.LUT P6, RZ, R27, 0x400000, RZ, 0xc0, !PT ;  /* 0x004000001bff7812 */ /* 0x000fd200078cc0ff */
[----:B------:R-:W-:Y:S02]  /*5c6d0*/  @P0 LOP3.LUT R20, R20, 0x10000, RZ, 0xfc, !PT ;  /* 0x0001000014140812 */ /* 0x000fe400078efcff */
[----:B------:R-:W-:Y:S01]  /*5c6e0*/  LOP3.LUT P0, RZ, R27, 0x1000000, RZ, 0xc0, !PT ;  /* 0x010000001bff7812 */ /* 0x000fe2000780c0ff */
[----:B---3--:R1:W-:Y:S01]  /*5c6f0*/  @P4 STG.E desc[UR32][R8.64], R209 ;  /* 0x000000d108004986 */ /* 0x0083e2000c101920 */
[----:B------:R-:W-:Y:S01]  /*5c700*/  LOP3.LUT R20, R20, 0xfffdffff, RZ, 0xc0, !PT ;  /* 0xfffdffff14147812 */ /* 0x000fe200078ec0ff */
[----:B-1----:R-:W-:-:S10]  /*5c710*/  IMAD.WIDE R8, R208, 0x4, R12 ;  /* 0x00000004d0087825 */ /* 0x002fd400078e020c */
[----:B------:R-:W-:Y:S02]  /*5c720*/  @P0 LOP3.LUT R20, R20, 0x20000, RZ, 0xfc, !PT ;  /* 0x0002000014140812 */ /* 0x000fe400078efcff */
[----:B------:R-:W-:Y:S01]  /*5c730*/  LOP3.LUT P0, RZ, R27, 0x800000, RZ, 0xc0, !PT ;  /* 0x008000001bff7812 */ /* 0x000fe2000780c0ff */
[----:B----4-:R1:W-:Y:S04]  /*5c740*/  @P5 STG.E desc[UR32][R8.64], R210 ;  /* 0x000000d208005986 */ /* 0x0103e8000c101920 */
[----:B-1----:R-:W3:Y:S01]  /*5c750*/  LDL.LU R210, [R1+0x1184] ;  /* 0x0011840001d27983 */ /* 0x002ee20000300800 */
[----:B------:R-:W-:-:S03]  /*5c760*/  IMAD.WIDE R8, R208, 0x4, R10 ;  /* 0x00000004d0087825 */ /* 0x000fc600078e020a */
[----:B------:R-:W4:Y:S04]  /*5c770*/  LDL.LU R212, [R1+0x9b0] ;  /* 0x0009b00001d47983 */ /* 0x000f280000300800 */
[----:B------:R1:W-:Y:S04]  /*5c780*/  @P6 STG.E desc[UR32][R8.64], R191 ;  /* 0x000000bf08006986 */ /* 0x0003e8000c101920 */
[----:B------:R-:W4:Y:S04]  /*5c790*/  LDL.LU R211, [R1+0x810] ;  /* 0x0008100001d37983 */ /* 0x000f280000300800 */
[----:B------:R-:W4:Y:S01]  /*5c7a0*/  LDL.LU R209, [R1+0x6c0] ;  /* 0x0006c00001d17983 */ /* 0x000f220000300800 */
[----:B-1----:R-:W-:-:S03]  /*5c7b0*/  IMAD.WIDE R8, R92, 0x4, R16 ;  /* 0x000000045c087825 */ /* 0x002fc600078e0210 */
[----:B------:R-:W4:Y:S04]  /*5c7c0*/  LDL.LU R208, [R1+0x510] ;  /* 0x0005100001d07983 */ /* 0x000f280000300800 */
[----:B------:R1:W-:Y:S01]  /*5c7d0*/  @P0 STG.E desc[UR32][R8.64], R189 ;  /* 0x000000bd08000986 */ /* 0x0003e2000c101920 */
[----:B------:R-:W-:-:S03]  /*5c7e0*/  LOP3.LUT P0, RZ, R20, 0x20000, RZ, 0xc0, !PT ;  /* 0x0002000014ff7812 */ /* 0x000fc6000780c0ff */
[----:B------:R-:W4:Y:S01]  /*5c7f0*/  LDL.LU R191, [R1+0x1188] ;  /* 0x0011880001bf7983 */ /* 0x000f220000300800 */
[----:B-1----:R-:W-:-:S03]  /*5c800*/  IMAD.WIDE R8, R92, 0x4, R14 ;  /* 0x000000045c087825 */ /* 0x002fc600078e020e */
[----:B------:R-:W4:Y:S06]  /*5c810*/  LDL.LU R189, [R1+0xe94] ;  /* 0x000e940001bd7983 */ /* 0x000f2c0000300800 */
        /* <DEDUP_REMOVED lines=24> */
[----:B---3--:R-:W-:-:S08]  /*5c9a0*/  IMAD.WIDE R8, R210, 0x4, R16 ;  /* 0x00000004d2087825 */ /* 0x008fd000078e0210 */
        /* <DEDUP_REMOVED lines=39> */
[----:B------:R-:W-:-:S03]  /*5cc20*/  LOP3.LUT P6, RZ, R48, 0x200, RZ, 0xc0, !PT ;  /* 0x0000020030ff7812 */ /* 0x000fc600078cc0ff */
[----:B------:R-:W4:Y:S01]  /*5cc30*/  LDL.LU R209, [R1+0xe8c] ;  /* 0x000e8c0001d17983 */ /* 0x000f220000300800 */
[----:B------:R-:W-:Y:S02]  /*5cc40*/  LOP3.LUT P0, RZ, R48, 0x40000, RZ, 0xc0, !PT ;  /* 0x0004000030ff7812 */ /* 0x000fe4000780c0ff */
[----:B------:R-:W-:Y:S01]  /*5cc50*/  LOP3.LUT R20, R20, 0xfffffffb, RZ, 0xc0, !PT ;  /* 0xfffffffb14147812 */ /* 0x000fe200078ec0ff */
[----:B---3--:R2:W-:Y:S10]  /*5cc60*/  @P3 STG.E desc[UR32][R8.64], R210 ;  /* 0x000000d208003986 */ /* 0x0085f4000c101920 */
        /* <DEDUP_REMOVED lines=21> */
[----:B------:R-:W4:Y:S04]  /*5cdc0*/  LDL.LU R188, [R1+0x81c] ;  /* 0x00081c0001bc7983 */ /* 0x000f280000300800 */
[----:B------:R-:W4:Y:S01]  /*5cdd0*/  LDL.LU R210, [R1+0x119c] ;  /* 0x00119c0001d27983 */ /* 0x000f220000300800 */
        /* <DEDUP_REMOVED lines=46> */
[C---:B-1----:R-:W-:Y:S01]  /*5d0c0*/  IMAD.WIDE R8, R191.reuse, 0x4, R12 ;  /* 0x00000004bf087825 */ /* 0x042fe200078e020c */
[----:B------:R-:W-:Y:S01]  /*5d0d0*/  LOP3.LUT P6, RZ, R48, 0x1000000, RZ, 0xc0, !PT ;  /* 0x0100000030ff7812 */ /* 0x000fe200078cc0ff */
[----:B------:R-:W4:Y:S04]  /*5d0e0*/  LDL.LU R209, [R1+0x6cc] ;  /* 0x0006cc0001d17983 */ /* 0x000f280000300800 */
[----:B--2---:R1:W-:Y:S02]  /*5d0f0*/  @P3 STG.E desc[UR32][R8.64], R208 ;  /* 0x000000d008003986 */ /* 0x0043e4000c101920 */
[----:B-1----:R-:W-:-:S02]  /*5d100*/  IMAD.WIDE R8, R191, 0x4, R10 ;  /* 0x00000004bf087825 */ /* 0x002fc400078e020a */
[----:B------:R-:W2:Y:S04]  /*5d110*/  LDL.LU R191, [R1+0x51c] ;  /* 0x00051c0001bf7983 */ /* 0x000ea80000300800 */
[----:B---3--:R1:W-:Y:S04]  /*5d120*/  @P4 STG.E desc[UR32][R8.64], R189 ;  /* 0x000000bd08004986 */ /* 0x0083e8000c101920 */
[----:B------:R-:W3:Y:S04]  /*5d130*/  LDL.LU R208, [R1+0xac0] ;  /* 0x000ac00001d07983 */ /* 0x000ee80000300800 */
[----:B-1----:R-:W3:Y:S01]  /*5d140*/  LDL.LU R189, [R1+0xa30] ;  /* 0x000a300001bd7983 */ /* 0x002ee20000300800 */
[----:B----4-:R-:W-:-:S05]  /*5d150*/  IMAD.WIDE R8, R210, 0x4, R16 ;  /* 0x00000004d2087825 */ /* 0x010fca00078e0210 */
[----:B------:R1:W-:Y:S02]  /*5d160*/  @P5 STG.E desc[UR32][R8.64], R190 ;  /* 0x000000be08005986 */ /* 0x0003e4000c101920 */
[----:B-1----:R-:W-:Y:S02]  /*5d170*/  IMAD.WIDE R8, R210, 0x4, R14 ;  /* 0x00000004d2087825 */ /* 0x002fe400078e020e */
[----:B------:R-:W4:Y:S04]  /*5d180*/  LDL.LU R190, [R1+0x750] ;  /* 0x0007500001be7983 */ /* 0x000f280000300800 */
[----:B------:R1:W-:Y:S04]  /*5d190*/  @P6 STG.E desc[UR32][R8.64], R188 ;  /* 0x000000bc08006986 */ /* 0x0003e8000c101920 */
[----:B-1----:R-:W3:Y:S01]  /*5d1a0*/  LDL.LU R188, [R1+0x11a0] ;  /* 0x0011a00001bc7983 */ /* 0x002ee20000300800 */
[----:B------:R-:W-:-:S03]  /*5d1b0*/  LOP3.LUT P0, RZ, R49, 0x20, RZ, 0xc0, !PT ;  /* 0x0000002031ff7812 */ /* 0x000fc6000780c0ff */
[----:B------:R-:W4:Y:S01]  /*5d1c0*/  LDL.LU R91, [R1+0x570] ;  /* 0x00057000015b7983 */ /* 0x000f220000300800 */
[----:B------:R-:W-:-:S03]  /*5d1d0*/  LOP3.LUT R2, R2, 0xfbffffff, RZ, 0xc0, !PT ;  /* 0xfbffffff02027812 */ /* 0x000fc600078ec0ff */
[----:B------:R-:W4:Y:S04]  /*5d1e0*/  LDL.LU R94, [R1+0x11a4] ;  /* 0x0011a400015e7983 */ /* 0x000f280000300800 */
[----:B------:R-:W4:Y:S02]  /*5d1f0*/  LDL.LU R124, [R1+0x360] ;  /* 0x00036000017c7983 */ /* 0x000f240000300800 */
[----:B------:R-:W-:Y:S02]  /*5d200*/  @P0 LOP3.LUT R2, R2, 0x4000000, RZ, 0xfc, !PT ;  /* 0x0400000002020812 */ /* 0x000fe400078efcff */
        /* <DEDUP_REMOVED lines=9> */
[----:B------:R-:W4:Y:S04]  /*5d2a0*/  LDL.LU R213, [R1+0xa34] ;  /* 0x000a340001d57983 */ /* 0x000f280000300800 */
[----:B------:R-:W4:Y:S04]  /*5d2b0*/  LDL.LU R214, [R1+0x754] ;  /* 0x0007540001d67983 */ /* 0x000f280000300800 */
[----:B------:R-:W4:Y:S02]  /*5d2c0*/  LDL.LU R212, [R1+0x11a8] ;  /* 0x0011a80001d47983 */ /* 0x000f240000300800 */
[----:B------:R-:W-:-:S02]  /*5d2d0*/  @P0 LOP3.LUT R2, R2, 0x10000000, RZ, 0xfc, !PT ;  /* 0x1000000002020812 */ /* 0x000fc400078efcff */
[----:B------:R-:W-:Y:S02]  /*5d2e0*/  LOP3.LUT P0, RZ, R49, 0x4, RZ, 0xc0, !PT ;  /* 0x0000000431ff7812 */ /* 0x000fe4000780c0ff */
[C---:B------:R-:W-:Y:S02]  /*5d2f0*/  LOP3.LUT P3, RZ, R48.reuse, 0x2000000, RZ, 0xc0, !PT ;  /* 0x0200000030ff7812 */ /* 0x040fe4000786c0ff */
[----:B------:R-:W-:Y:S01]  /*5d300*/  LOP3.LUT P4, RZ, R48, 0x4000000, RZ, 0xc0, !PT ;  /* 0x0400000030ff7812 */ /* 0x000fe2000788c0ff */
[----:B------:R-:W-:Y:S01]  /*5d310*/  IMAD.WIDE R8, R210, 0x4, R12 ;  /* 0x00000004d2087825 */ /* 0x000fe200078e020c */
[----:B------:R-:W-:Y:S01]  /*5d320*/  LOP3.LUT R2, R2, 0xdfffffff, RZ, 0xc0, !PT ;  /* 0xdfffffff02027812 */ /* 0x000fe200078ec0ff */
        /* <DEDUP_REMOVED lines=17> */
[----:B------:R1:W-:Y:S02]  /*5d440*/  @P3 STG.E desc[UR32][R8.64], R209 ;  /* 0x000000d108003986 */ /* 0x0003e4000c101920 */
[----:B-1----:R-:W-:-:S05]  /*5d450*/  IMAD.WIDE R8, R210, 0x4, R10 ;  /* 0x00000004d2087825 */ /* 0x002fca00078e020a */
[----:B--2---:R1:W-:Y:S04]  /*5d460*/  @P4 STG.E desc[UR32][R8.64], R191 ;  /* 0x000000bf08004986 */ /* 0x0043e8000c101920 */
[----:B-1----:R-:W2:Y:S04]  /*5d470*/  LDL.LU R191, [R1+0x11ac] ;  /* 0x0011ac0001bf7983 */ /* 0x002ea80000300800 */
[----:B------:R-:W2:Y:S04]  /*5d480*/  LDL.LU R209, [R1+0x364] ;  /* 0x0003640001d17983 */ /* 0x000ea80000300800 */
[----:B------:R-:W2:Y:S01]  /*5d490*/  LDL.LU R210, [R1+0x254] ;  /* 0x0002540001d27983 */ /* 0x000ea20000300800 */
[----:B---3--:R-:W-:-:S05]  /*5d4a0*/  IMAD.WIDE R8, R188, 0x4, R16 ;  /* 0x00000004bc087825 */ /* 0x008fca00078e0210 */
[----:B------:R1:W-:Y:S02]  /*5d4b0*/  @P5 STG.E desc[UR32][R8.64], R208 ;  /* 0x000000d008005986 */ /* 0x0003e4000c101920 */
[C---:B-1----:R-:W-:Y:S02]  /*5d4c0*/  IMAD.WIDE R8, R188.reuse, 0x4, R14 ;  /* 0x00000004bc087825 */ /* 0x042fe400078e020e */
[----:B------:R-:W3:Y:S04]  /*5d4d0*/  LDL.LU R208, [R1+0x244] ;  /* 0x0002440001d07983 */ /* 0x000ee80000300800 */
[----:B------:R1:W-:Y:S02]  /*5d4e0*/  @P6 STG.E desc[UR32][R8.64], R189 ;  /* 0x000000bd08006986 */ /* 0x0003e4000c101920 */
[----:B-1----:R-:W-:-:S02]  /*5d4f0*/  IMAD.WIDE R8, R188, 0x4, R12 ;  /* 0x00000004bc087825 */ /* 0x002fc400078e020c */
[----:B------:R-:W3:Y:S04]  /*5d500*/  LDL.LU R189, [R1+0x94] ;  /* 0x0000940001bd7983 */ /* 0x000ee80000300800 */
[----:B----4-:R1:W-:Y:S02]  /*5d510*/  @P0 STG.E desc[UR32][R8.64], R190 ;  /* 0x000000be08000986 */ /* 0x0103e4000c101920 */
[----:B-1----:R-:W-:Y:S02]  /*5d520*/  IMAD.WIDE R8, R188, 0x4, R10 ;  /* 0x00000004bc087825 */ /* 0x002fe400078e020a */
        /* <DEDUP_REMOVED lines=31> */
[C---:B------:R-:W-:Y:S02]  /*5d720*/  LOP3.LUT P4, RZ, R49.reuse, 0x200, RZ, 0xc0, !PT ;  /* 0x0000020031ff7812 */ /* 0x040fe4000788c0ff */
[C---:B------:R-:W-:Y:S02]  /*5d730*/  LOP3.LUT P5, RZ, R49.reuse, 0x400, RZ, 0xc0, !PT ;  /* 0x0000040031ff7812 */ /* 0x040fe400078ac0ff */
[----:B------:R-:W-:Y:S01]  /*5d740*/  LOP3.LUT P6, RZ, R49, 0x800, RZ, 0xc0, !PT ;  /* 0x0000080031ff7812 */ /* 0x000fe200078cc0ff */
[----:B--2---:R-:W-:-:S05]  /*5d750*/  IMAD.WIDE R8, R191, 0x4, R16 ;  /* 0x00000004bf087825 */ /* 0x004fca00078e0210 */
[----:B------:R1:W-:Y:S02]  /*5d760*/  @P2 STG.E desc[UR32][R8.64], R209 ;  /* 0x000000d108002986 */ /* 0x0003e4000c101920 */
[----:B-1----:R-:W-:-:S05]  /*5d770*/  IMAD.WIDE R8, R191, 0x4, R14 ;  /* 0x00000004bf087825 */ /* 0x002fca00078e020e */
[----:B------:R1:W-:Y:S02]  /*5d780*/  @P3 STG.E desc[UR32][R8.64], R210 ;  /* 0x000000d208003986 */ /* 0x0003e4000c101920 */
[----:B-1----:R-:W-:-:S05]  /*5d790*/  IMAD.WIDE R8, R191, 0x4, R12 ;  /* 0x00000004bf087825 */ /* 0x002fca00078e020c */
[----:B---3--:R1:W-:Y:S04]  /*5d7a0*/  @P4 STG.E desc[UR32][R8.64], R208 ;  /* 0x000000d008004986 */ /* 0x0083e8000c101920 */
[----:B-1----:R-:W2:Y:S01]  /*5d7b0*/  LDL.LU R208, [R1+0xa38] ;  /* 0x000a380001d07983 */ /* 0x002ea20000300800 */
[----:B------:R-:W-:-:S03]  /*5d7c0*/  IMAD.WIDE R8, R191, 0x4, R10 ;  /* 0x00000004bf087825 */ /* 0x000fc600078e020a */
[----:B------:R-:W3:Y:S04]  /*5d7d0*/  LDL.LU R191, [R1+0x758] ;  /* 0x0007580001bf7983 */ /* 0x000ee80000300800 */
[----:B------:R1:W-:Y:S04]  /*5d7e0*/  @P5 STG.E desc[UR32][R8.64], R189 ;  /* 0x000000bd08005986 */ /* 0x0003e8000c101920 */
[----:B------:R-:W3:Y:S04]  /*5d7f0*/  LDL.LU R90, [R1+0x578] ;  /* 0x00057800015a7983 */ /* 0x000ee80000300800 */
[----:B------:R-:W3:Y:S04]  /*5d800*/  LDL.LU R91, [R1+0x368] ;  /* 0x00036800015b7983 */ /* 0x000ee80000300800 */
[----:B------:R-:W3:Y:S04]  /*5d810*/  LDL.LU R124, [R1+0x258] ;  /* 0x00025800017c7983 */ /* 0x000ee80000300800 */
[----:B-1----:R-:W3:Y:S01]  /*5d820*/  LDL.LU R189, [R1+0x248] ;  /* 0x0002480001bd7983 */ /* 0x002ee20000300800 */
[----:B----4-:R-:W-:-:S05]  /*5d830*/  IMAD.WIDE R8, R188, 0x4, R16 ;  /* 0x00000004bc087825 */ /* 0x010fca00078e0210 */
        /* <DEDUP_REMOVED lines=17> */
[----:B------:R-:W-:Y:S01]  /*5d950*/  LOP3.LUT R2, R2, 0xffefffff, RZ, 0xc0, !PT ;  /* 0xffefffff02027812 */ /* 0x000fe200078ec0ff */
[----:B------:R-:W4:Y:S01]  /*5d960*/  LDL.LU R211, [R1+0x24c] ;  /* 0x00024c0001d37983 */ /* 0x000f220000300800 */
[----:B------:R-:W-:-:S03]  /*5d970*/  LOP3.LUT P4, RZ, R49, 0x2000, RZ, 0xc0, !PT ;  /* 0x0000200031ff7812 */ /* 0x000fc6000788c0ff */
[----:B------:R-:W4:Y:S01]  /*5d980*/  LDL.LU R209, [R1+0x11bc] ;  /* 0x0011bc0001d17983 */ /* 0x000f220000300800 */
[----:B------:R-:W-:Y:S01]  /*5d990*/  IMAD.WIDE R8, R188, 0x4, R14 ;  /* 0x00000004bc087825 */ /* 0x000fe200078e020e */
[C---:B------:R-:W-:Y:S02]  /*5d9a0*/  LOP3.LUT P5, RZ, R49.reuse, 0x4000, RZ, 0xc0, !PT ;  /* 0x0000400031ff7812 */ /* 0x040fe400078ac0ff */
[C---:B------:R-:W-:Y:S01]  /*5d9b0*/  LOP3.LUT P6, RZ, R49.reuse, 0x8000, RZ, 0xc0, !PT ;  /* 0x0000800031ff7812 */ /* 0x040fe200078cc0ff */
[----:B------:R-:W4:Y:S01]  /*5d9c0*/  LDL.LU R210, [R1+0x9c] ;  /* 0x00009c0001d27983 */ /* 0x000f220000300800 */
        /* <DEDUP_REMOVED lines=23> */
[----:B------:R4:W-:Y:S04]  /*5db40*/  @P5 STG.E desc[UR32][R8.64], R90 ;  /* 0x0000005a08005986 */ /* 0x0009e8000c101920 */
[----:B------:R-:W2:Y:S01]  /*5db50*/  LDL.LU R188, [R1+0x11c0] ;  /* 0x0011c00001bc7983 */ /* 0x000ea20000300800 */
[----:B----4-:R-:W-:-:S05]  /*5db60*/  IMAD.WIDE R8, R190, 0x4, R16 ;  /* 0x00000004be087825 */ /* 0x010fca00078e0210 */
[----:B------:R1:W-:Y:S02]  /*5db70*/  @P6 STG.E desc[UR32][R8.64], R91 ;  /* 0x0000005b08006986 */ /* 0x0003e4000c101920 */
[----:B-1----:R-:W-:-:S05]  /*5db80*/  IMAD.WIDE R8, R190, 0x4, R14 ;  /* 0x00000004be087825 */ /* 0x002fca00078e020e */
[----:B------:R1:W-:Y:S01]  /*5db90*/  @P0 STG.E desc[UR32][R8.64], R124 ;  /* 0x0000007c08000986 */ /* 0x0003e2000c101920 */
[----:B------:R-:W-:Y:S01]  /*5dba0*/  LOP3.LUT P0, RZ, R2, 0x2000000, RZ, 0xc0, !PT ;  /* 0x0200000002ff7812 */ /* 0x000fe2000780c0ff */
[----:B-1----:R-:W-:-:S12]  /*5dbb0*/  IMAD.WIDE R8, R190, 0x4, R12 ;  /* 0x00000004be087825 */ /* 0x002fd800078e020c */
        /* <DEDUP_REMOVED lines=34> */
[----:B--2---:R-:W-:-:S05]  /*5dde0*/  IMAD.WIDE R8, R188, 0x4, R16 ;  /* 0x00000004bc087825 */ /* 0x004fca00078e0210 */
[----:B------:R1:W-:Y:S02]  /*5ddf0*/  @P3 STG.E desc[UR32][R8.64], R208 ;  /* 0x000000d008003986 */ /* 0x0003e4000c101920 */
[----:B-1----:R-:W-:-:S05]  /*5de00*/  IMAD.WIDE R8, R188, 0x4, R14 ;  /* 0x00000004bc087825 */ /* 0x002fca00078e020e */
[----:B---3--:R1:W-:Y:S02]  /*5de10*/  @P4 STG.E desc[UR32][R8.64], R191 ;  /* 0x000000bf08004986 */ /* 0x0083e4000c101920 */
[----:B-1----:R-:W-:-:S05]  /*5de20*/  IMAD.WIDE R8, R188, 0x4, R12 ;  /* 0x00000004bc087825 */ /* 0x002fca00078e020c */
[----:B----4-:R1:W-:Y:S02]  /*5de30*/  @P5 STG.E desc[UR32][R8.64], R189 ;  /* 0x000000bd08005986 */ /* 0x0103e4000c101920 */
[----:B-1----:R-:W-:Y:S02]  /*5de40*/  IMAD.WIDE R8, R188, 0x4, R10 ;  /* 0x00000004bc087825 */ /* 0x002fe400078e020a */
[----:B------:R-:W2:Y:S04]  /*5de50*/  LDL.LU R188, [R1+0x11cc] ;  /* 0x0011cc0001bc7983 */ /* 0x000ea80000300800 */
[----:B------:R1:W-:Y:S04]  /*5de60*/  @P6 STG.E desc[UR32][R8.64], R190 ;  /* 0x000000be08006986 */ /* 0x0003e8000c101920 */
[----:B------:R-:W3:Y:S04]  /*5de70*/  LDL.LU R208, [R1+0x9a0] ;  /* 0x0009a00001d07983 */ /* 0x000ee80000300800 */
[----:B-1----:R-:W4:Y:S04]  /*5de80*/  LDL.LU R190, [R1+0x800] ;  /* 0x0008000001be7983 */ /* 0x002f280000300800 */
[----:B------:R-:W2:Y:S04]  /*5de90*/  LDL.LU R191, [R1+0x6a0] ;  /* 0x0006a00001bf7983 */ /* 0x000ea80000300800 */
[----:B------:R-:W3:Y:S04]  /*5dea0*/  LDL.LU R189, [R1+0x11c4] ;  /* 0x0011c40001bd7983 */ /* 0x000ee80000300800 */
[----:B------:R-:W2:Y:S04]  /*5deb0*/  LDL.LU R91, [R1+0x520] ;  /* 0x00052000015b7983 */ /* 0x000ea80000300800 */
[----:B------:R-:W2:Y:S04]  /*5dec0*/  LDL.LU R124, [R1+0xec4] ;  /* 0x000ec400017c7983 */ /* 0x000ea80000300800 */
[----:B------:R-:W2:Y:S04]  /*5ded0*/  LDL.LU R92, [R1+0xeb4] ;  /* 0x000eb400015c7983 */ /* 0x000ea80000300800 */
[----:B------:R-:W2:Y:S04]  /*5dee0*/  LDL.LU R94, [R1+0x11c8] ;  /* 0x0011c800015e7983 */ /* 0x000ea80000300800 */
[----:B------:R-:W2:Y:S01]  /*5def0*/  LDL.LU R93, [R1+0xea4] ;  /* 0x000ea400015d7983 */ /* 0x000ea20000300800 */
[----:B------:R-:W-:-:S03]  /*5df00*/  LOP3.LUT P2, RZ, R49, 0x80000000, RZ, 0xc0, !PT ;  /* 0x8000000031ff7812 */ /* 0x000fc6000784c0ff */
[----:B------:R-:W2:Y:S01]  /*5df10*/  LDL.LU R95, [R1+0xbb4] ;  /* 0x000bb400015f7983 */ /* 0x000ea20000300800 */
[----:B------:R-:W-:-:S03]  /*5df20*/  LOP3.LUT P3, RZ, R50, 0x1, RZ, 0xc0, !PT ;  /* 0x0000000132ff7812 */ /* 0x000fc6000786c0ff */
[----:B------:R-:W2:Y:S01]  /*5df30*/  LDL.LU R215, [R1+0x9a4] ;  /* 0x0009a40001d77983 */ /* 0x000ea20000300800 */
[C---:B------:R-:W-:Y:S02]  /*5df40*/  LOP3.LUT P4, RZ, R50.reuse, 0x2, RZ, 0xc0, !PT ;  /* 0x0000000232ff7812 */ /* 0x040fe4000788c0ff */
        /* <DEDUP_REMOVED lines=9> */
[----:B------:R-:W-:-:S04]  /*5dfe0*/  @P5 LOP3.LUT R2, R2, 0x20000, RZ, 0xfc, !PT ;  /* 0x0002000002025812 */ /* 0x000fc800078efcff */
[----:B------:R-:W-:-:S04]  /*5dff0*/  LOP3.LUT R2, R2, 0xfffff7ff, RZ, 0xc0, !PT ;  /* 0xfffff7ff02027812 */ /* 0x000fc800078ec0ff */
[----:B------:R-:W-:Y:S02]  /*5e000*/  @P0 LOP3.LUT R2, R2, 0x800, RZ, 0xfc, !PT ;  /* 0x0000080002020812 */ /* 0x000fe400078efcff */
[----:B------:R-:W-:Y:S02]  /*5e010*/  LOP3.LUT P0, RZ, R50, 0x400, RZ, 0xc0, !PT ;  /* 0x0000040032ff7812 */ /* 0x000fe4000780c0ff */
[----:B------:R-:W-:Y:S01]  /*5e020*/  LOP3.LUT R2, R2, 0xffffefff, RZ, 0xc0, !PT ;  /* 0xffffefff02027812 */ /* 0x000fe200078ec0ff */
[----:B---3--:R-:W-:-:S05]  /*5e030*/  IMAD.WIDE R8, R189, 0x4, R16 ;  /* 0x00000004bd087825 */ /* 0x008fca00078e0210 */
[----:B------:R1:W-:Y:S02]  /*5e040*/  @P2 STG.E desc[UR32][R8.64], R208 ;  /* 0x000000d008002986 */ /* 0x0003e4000c101920 */
[----:B-1----:R-:W-:-:S05]  /*5e050*/  IMAD.WIDE R8, R189, 0x4, R14 ;  /* 0x00000004bd087825 */ /* 0x002fca00078e020e */
[----:B----4-:R1:W-:Y:S04]  /*5e060*/  @P3 STG.E desc[UR32][R8.64], R190 ;  /* 0x000000be08003986 */ /* 0x0103e8000c101920 */
[----:B-1----:R-:W3:Y:S04]  /*5e070*/  LDL.LU R190, [R1+0x804] ;  /* 0x0008040001be7983 */ /* 0x002ee80000300800 */
[----:B------:R-:W4:Y:S04]  /*5e080*/  LDL.LU R214, [R1+0x6a4] ;  /* 0x0006a40001d67983 */ /* 0x000f280000300800 */
[----:B------:R-:W4:Y:S04]  /*5e090*/  LDL.LU R212, [R1+0x524] ;  /* 0x0005240001d47983 */ /* 0x000f280000300800 */
[----:B------:R-:W4:Y:S04]  /*5e0a0*/  LDL.LU R211, [R1+0xec8] ;  /* 0x000ec80001d37983 */ /* 0x000f280000300800 */
[----:B------:R-:W4:Y:S04]  /*5e0b0*/  LDL.LU R209, [R1+0xeb8] ;  /* 0x000eb80001d17983 */ /* 0x000f280000300800 */
[----:B------:R-:W4:Y:S04]  /*5e0c0*/  LDL.LU R210, [R1+0xea8] ;  /* 0x000ea80001d27983 */ /* 0x000f280000300800 */
[----:B------:R-:W4:Y:S01]  /*5e0d0*/  LDL.LU R208, [R1+0x11d0] ;  /* 0x0011d00001d07983 */ /* 0x000f220000300800 */
[----:B------:R-:W-:-:S05]  /*5e0e0*/  IMAD.WIDE R8, R189, 0x4, R12 ;  /* 0x00000004bd087825 */ /* 0x000fca00078e020c */
[----:B--2---:R1:W-:Y:S02]  /*5e0f0*/  @P4 STG.E desc[UR32][R8.64], R191 ;  /* 0x000000bf08004986 */ /* 0x0043e4000c101920 */
[----:B-1----:R-:W-:Y:S02]  /*5e100*/  IMAD.WIDE R8, R189, 0x4, R10 ;  /* 0x00000004bd087825 */ /* 0x002fe400078e020a */
[----:B------:R-:W2:Y:S04]  /*5e110*/  LDL.LU R191, [R1+0xbb8] ;  /* 0x000bb80001bf7983 */ /* 0x000ea80000300800 */
[----:B------:R-:W2:Y:S04]  /*5e120*/  LDL.LU R189, [R1+0x9a8] ;  /* 0x0009a80001bd7983 */ /* 0x000ea80000300800 */
[----:B------:R-:W2:Y:S01]  /*5e130*/  LDL.LU R213, [R1+0x11d4] ;  /* 0x0011d40001d57983 */ /* 0x000ea20000300800 */
[----:B------:R-:W-:-:S02]  /*5e140*/  @P0 LOP3.LUT R2, R2, 0x1000, RZ, 0xfc, !PT ;  /* 0x0000100002020812 */ /* 0x000fc400078efcff */
[----:B------:R-:W-:Y:S02]  /*5e150*/  LOP3.LUT P0, RZ, R50, 0x200, RZ, 0xc0, !PT ;  /* 0x0000020032ff7812 */ /* 0x000fe4000780c0ff */
[----:B------:R-:W-:Y:S02]  /*5e160*/  LOP3.LUT R2, R2, 0xffffdfff, RZ, 0xc0, !PT ;  /* 0xffffdfff02027812 */ /* 0x000fe400078ec0ff */
[----:B------:R-:W-:-:S09]  /*5e170*/  LOP3.LUT P5, RZ, R50, 0x4, RZ, 0xc0, !PT ;  /* 0x0000000432ff7812 */ /* 0x000fd200078ac0ff */
[----:B------:R-:W-:Y:S02]  /*5e180*/  @P0 LOP3.LUT R2, R2, 0x2000, RZ, 0xfc, !PT ;  /* 0x0000200002020812 */ /* 0x000fe400078efcff */
[----:B------:R-:W-:Y:S02]  /*5e190*/  LOP3.LUT P0, RZ, R50, 0x100, RZ, 0xc0, !PT ;  /* 0x0000010032ff7812 */ /* 0x000fe4000780c0ff */
[----:B------:R-:W-:Y:S01]  /*5e1a0*/  LOP3.LUT R2, R2, 0xffffbfff, RZ, 0xc0, !PT ;  /* 0xffffbfff02027812 */ /* 0x000fe200078ec0ff */
[----:B------:R1:W-:Y:S10]  /*5e1b0*/  @P5 STG.E desc[UR32][R8.64], R91 ;  /* 0x0000005b08005986 */ /* 0x0003f4000c101920 */
[----:B------:R-:W-:-:S04]  /*5e1c0*/  @P0 LOP3.LUT R2, R2, 0x4000, RZ, 0xfc, !PT ;  /* 0x0000400002020812 */ /* 0x000fc800078efcff */
        /* <DEDUP_REMOVED lines=14> */
[----:B------:R1:W-:Y:S01]  /*5e2b0*/  @P0 STG.E desc[UR32][R8.64], R215 ;  /* 0x000000d708000986 */ /* 0x0003e2000c101920 */
[----:B------:R-:W-:Y:S01]  /*5e2c0*/  LOP3.LUT P0, RZ, R2, 0x4000, RZ, 0xc0, !PT ;  /* 0x0000400002ff7812 */ /* 0x000fe2000780c0ff */
[----:B-1----:R-:W-:Y:S01]  /*5e2d0*/  IMAD.WIDE R8, R188, 0x4, R14 ;  /* 0x00000004bc087825 */ /* 0x002fe200078e020e */
[C---:B------:R-:W-:Y:S02]  /*5e2e0*/  LOP3.LUT P1, RZ, R50.reuse, 0x1000, RZ, 0xc0, !PT ;  /* 0x0000100032ff7812 */ /* 0x040fe4000782c0ff */
[C---:B------:R-:W-:Y:S02]  /*5e2f0*/  LOP3.LUT P2, RZ, R50.reuse, 0x2000, RZ, 0xc0, !PT ;  /* 0x0000200032ff7812 */ /* 0x040fe4000784c0ff */
[C---:B------:R-:W-:Y:S02]  /*5e300*/  LOP3.LUT P3, RZ, R50.reuse, 0x4000, RZ, 0xc0, !PT ;  /* 0x0000400032ff7812 */ /* 0x040fe4000786c0ff */
[----:B------:R-:W-:-:S05]  /*5e310*/  LOP3.LUT P4, RZ, R50, 0x8000, RZ, 0xc0, !PT ;  /* 0x0000800032ff7812 */ /* 0x000fca000788c0ff */
[----:B---3--:R1:W-:Y:S01]  /*5e320*/  @P0 STG.E desc[UR32][R8.64], R190 ;  /* 0x000000be08000986 */ /* 0x0083e2000c101920 */
[----:B------:R-:W-:Y:S01]  /*5e330*/  LOP3.LUT P0, RZ, R2, 0x2000, RZ, 0xc0, !PT ;  /* 0x0000200002ff7812 */ /* 0x000fe2000780c0ff */
[----:B-1----:R-:W-:Y:S02]  /*5e340*/  IMAD.WIDE R8, R188, 0x4, R12 ;  /* 0x00000004bc087825 */ /* 0x002fe400078e020c */
[----:B------:R-:W3:Y:S10]  /*5e350*/  LDL.LU R190, [R1+0x808] ;  /* 0x0008080001be7983 */ /* 0x000ef40000300800 */
[----:B----4-:R1:W-:Y:S01]  /*5e360*/  @P0 STG.E desc[UR32][R8.64], R214 ;  /* 0x000000d608000986 */ /* 0x0103e2000c101920 */
[----:B------:R-:W-:Y:S01]  /*5e370*/  LOP3.LUT P0, RZ, R2, 0x1000, RZ, 0xc0, !PT ;  /* 0x0000100002ff7812 */ /* 0x000fe2000780c0ff */
[----:B-1----:R-:W-:-:S02]  /*5e380*/  IMAD.WIDE R8, R188, 0x4, R10 ;  /* 0x00000004bc087825 */ /* 0x002fc400078e020a */
        /* <DEDUP_REMOVED lines=9> */
[----:B-1----:R-:W-:Y:S02]  /*5e420*/  IMAD.WIDE R8, R208, 0x4, R10 ;  /* 0x00000004d0087825 */ /* 0x002fe400078e020a */
[----:B------:R-:W4:Y:S04]  /*5e430*/  LDL.LU R208, [R1+0x11e0] ;  /* 0x0011e00001d07983 */ /* 0x000f280000300800 */
[----:B--2---:R1:W-:Y:S04]  /*5e440*/  @P3 STG.E desc[UR32][R8.64], R191 ;  /* 0x000000bf08003986 */ /* 0x0043e8000c101920 */
[----:B------:R-:W2:Y:S01]  /*5e450*/  LDL.LU R211, [R1+0x528] ;  /* 0x0005280001d37983 */ /* 0x000ea20000300800 */
[----:B-1----:R-:W-:-:S05]  /*5e460*/  IMAD.WIDE R8, R213, 0x4, R16 ;  /* 0x00000004d5087825 */ /* 0x002fca00078e0210 */
[----:B------:R1:W-:Y:S04]  /*5e470*/  @P4 STG.E desc[UR32][R8.64], R189 ;  /* 0x000000bd08004986 */ /* 0x0003e8000c101920 */
[----:B-1----:R-:W2:Y:S04]  /*5e480*/  LDL.LU R189, [R1+0xecc] ;  /* 0x000ecc0001bd7983 */ /* 0x002ea80000300800 */
[----:B------:R-:W2:Y:S04]  /*5e490*/  LDL.LU R191, [R1+0x11dc] ;  /* 0x0011dc0001bf7983 */ /* 0x000ea80000300800 */
[----:B------:R-:W2:Y:S04]  /*5e4a0*/  LDL.LU R214, [R1+0xebc] ;  /* 0x000ebc0001d67983 */ /* 0x000ea80000300800 */
[----:B------:R-:W2:Y:S01]  /*5e4b0*/  LDL.LU R212, [R1+0xeac] ;  /* 0x000eac0001d47983 */ /* 0x000ea20000300800 */
[----:B------:R-:W-:-:S02]  /*5e4c0*/  LOP3.LUT P2, RZ, R50, 0x400000, RZ, 0xc0, !PT ;  /* 0x0040000032ff7812 */ /* 0x000fc4000784c0ff */
[C---:B------:R-:W-:Y:S02]  /*5e4d0*/  LOP3.LUT P5, RZ, R50.reuse, 0x10000, RZ, 0xc0, !PT ;  /* 0x0001000032ff7812 */ /* 0x040fe400078ac0ff */
[----:B------:R-:W-:Y:S01]  /*5e4e0*/  LOP3.LUT P6, RZ, R50, 0x20000, RZ, 0xc0, !PT ;  /* 0x0002000032ff7812 */ /* 0x000fe200078cc0ff */
[----:B------:R-:W-:Y:S01]  /*5e4f0*/  IMAD.WIDE R8, R213, 0x4, R14 ;  /* 0x00000004d5087825 */ /* 0x000fe200078e020e */
[----:B------:R-:W-:Y:S01]  /*5e500*/  LOP3.LUT R2, R2, 0xfffffdff, RZ, 0xc0, !PT ;  /* 0xfffffdff02027812 */ /* 0x000fe200078ec0ff */
[----:B------:R-:W2:Y:S01]  /*5e510*/  LDL.LU R209, [R1+0xbbc] ;  /* 0x000bbc0001d17983 */ /* 0x000ea20000300800 */
[----:B------:R-:W-:-:S03]  /*5e520*/  LOP3.LUT P0, RZ, R50, 0x40000, RZ, 0xc0, !PT ;  /* 0x0004000032ff7812 */ /* 0x000fc6000780c0ff */
[----:B------:R-:W2:Y:S02]  /*5e530*/  LDL.LU R210, [R1+0x9ac] ;  /* 0x0009ac0001d27983 */ /* 0x000ea40000300800 */
[----:B------:R-:W-:Y:S02]  /*5e540*/  @P2 LOP3.LUT R2, R2, 0x200, RZ, 0xfc, !PT ;  /* 0x0000020002022812 */ /* 0x000fe400078efcff */
[----:B------:R-:W-:Y:S02]  /*5e550*/  LOP3.LUT P2, RZ, R50, 0x200000, RZ, 0xc0, !PT ;  /* 0x0020000032ff7812 */ /* 0x000fe4000784c0ff */
[----:B------:R-:W-:-:S11]  /*5e560*/  LOP3.LUT R2, R2, 0xfffffbff, RZ, 0xc0, !PT ;  /* 0xfffffbff02027812 */ /* 0x000fd600078ec0ff */
[----:B------:R-:W-:-:S04]  /*5e570*/  @P2 LOP3.LUT R2, R2, 0x400, RZ, 0xfc, !PT ;  /* 0x0000040002022812 */ /* 0x000fc800078efcff */
[----:B------:R-:W-:Y:S02]  /*5e580*/  LOP3.LUT R2, R2, 0xffffffdf, RZ, 0xc0, !PT ;  /* 0xffffffdf02027812 */ /* 0x000fe400078ec0ff */
[C---:B------:R-:W-:Y:S02]  /*5e590*/  LOP3.LUT P1, RZ, R50.reuse, 0x80000, RZ, 0xc0, !PT ;  /* 0x0008000032ff7812 */ /* 0x040fe4000782c0ff */
[C---:B------:R-:W-:Y:S01]  /*5e5a0*/  LOP3.LUT P2, RZ, R50.reuse, 0x100000, RZ, 0xc0, !PT ;  /* 0x0010000032ff7812 */ /* 0x040fe2000784c0ff */
[----:B---3--:R1:W-:Y:S02]  /*5e5b0*/  @P5 STG.E desc[UR32][R8.64], R190 ;  /* 0x000000be08005986 */ /* 0x0083e4000c101920 */
[----:B-1----:R-:W-:Y:S02]  /*5e5c0*/  IMAD.WIDE R8, R213, 0x4, R12 ;  /* 0x00000004d5087825 */ /* 0x002fe400078e020c */
[----:B------:R-:W3:Y:S04]  /*5e5d0*/  LDL.LU R190, [R1+0x80c] ;  /* 0x00080c0001be7983 */ /* 0x000ee80000300800 */
[----:B----4-:R1:W-:Y:S01]  /*5e5e0*/  @P6 STG.E desc[UR32][R8.64], R188 ;  /* 0x000000bc08006986 */ /* 0x0103e2000c101920 */
[----:B------:R-:W-:-:S03]  /*5e5f0*/  LOP3.LUT P6, RZ, R50, 0x40000000, RZ, 0xc0, !PT ;  /* 0x4000000032ff7812 */ /* 0x000fc600078cc0ff */
[----:B-1----:R-:W4:Y:S10]  /*5e600*/  LDL.LU R188, [R1+0x6ac] ;  /* 0x0006ac0001bc7983 */ /* 0x002f340000300800 */
[----:B------:R-:W-:-:S02]  /*5e610*/  @P6 LOP3.LUT R2, R2, 0x20, RZ, 0xfc, !PT ;  /* 0x0000002002026812 */ /* 0x000fc400078efcff */
[----:B------:R-:W-:Y:S01]  /*5e620*/  LOP3.LUT P6, RZ, R50, 0x20000000, RZ, 0xc0, !PT ;  /* 0x2000000032ff7812 */ /* 0x000fe200078cc0ff */
[----:B------:R-:W-:Y:S01]  /*5e630*/  IMAD.WIDE R8, R213, 0x4, R10 ;  /* 0x00000004d5087825 */ /* 0x000fe200078e020a */
[----:B------:R-:W-:-:S11]  /*5e640*/  LOP3.LUT R2, R2, 0xffffffbf, RZ, 0xc0, !PT ;  /* 0xffffffbf02027812 */ /* 0x000fd600078ec0ff */
[----:B------:R-:W-:Y:S02]  /*5e650*/  @P6 LOP3.LUT R2, R2, 0x40, RZ, 0xfc, !PT ;  /* 0x0000004002026812 */ /* 0x000fe400078efcff */
[----:B------:R-:W-:Y:S02]  /*5e660*/  LOP3.LUT P6, RZ, R50, 0x10000000, RZ, 0xc0, !PT ;  /* 0x1000000032ff7812 */ /* 0x000fe400078cc0ff */
[----:B------:R-:W-:-:S11]  /*5e670*/  LOP3.LUT R2, R2, 0xffffff7f, RZ, 0xc0, !PT ;  /* 0xffffff7f02027812 */ /* 0x000fd600078ec0ff */
[----:B------:R-:W-:Y:S02]  /*5e680*/  @P6 LOP3.LUT R2, R2, 0x80, RZ, 0xfc, !PT ;  /* 0x0000008002026812 */ /* 0x000fe400078efcff */
[----:B------:R-:W-:Y:S02]  /*5e690*/  LOP3.LUT P6, RZ, R50, 0x8000000, RZ, 0xc0, !PT ;  /* 0x0800000032ff7812 */ /* 0x000fe400078cc0ff */
[----:B------:R-:W-:Y:S01]  /*5e6a0*/  LOP3.LUT R2, R2, 0xfffffeff, RZ, 0xc0, !PT ;  /* 0xfffffeff02027812 */ /* 0x000fe200078ec0ff */
[----:B--2---:R1:W-:Y:S10]  /*5e6b0*/  @P0 STG.E desc[UR32][R8.64], R211 ;  /* 0x000000d308000986 */ /* 0x0043f4000c101920 */
[----:B------:R-:W-:Y:S01]  /*5e6c0*/  @P6 LOP3.LUT R2, R2, 0x100, RZ, 0xfc, !PT ;  /* 0x0000010002026812 */ /* 0x000fe200078efcff */
[----:B-1----:R-:W-:-:S05]  /*5e6d0*/  IMAD.WIDE R8, R191, 0x4, R16 ;  /* 0x00000004bf087825 */ /* 0x002fca00078e0210 */
[----:B------:R1:W-:Y:S04]  /*5e6e0*/  @P1 STG.E desc[UR32][R8.64], R189 ;  /* 0x000000bd08001986 */ /* 0x0003e8000c101920 */
[----:B-1----:R-:W2:Y:S04]  /*5e6f0*/  LDL.LU R189, [R1+0x52c] ;  /* 0x00052c0001bd7983 */ /* 0x002ea80000300800 */
[----:B------:R-:W2:Y:S04]  /*5e700*/  LDL.LU R211, [R1+0x11e4] ;  /* 0x0011e40001d37983 */ /* 0x000ea80000300800 */
[----:B------:R-:W2:Y:S01]  /*5e710*/  LDL.LU R95, [R1+0xab0] ;  /* 0x000ab000015f7983 */ /* 0x000ea20000300800 */
[----:B------:R-:W-:-:S03]  /*5e720*/  IMAD.WIDE R8, R191, 0x4, R14 ;  /* 0x00000004bf087825 */ /* 0x000fc600078e020e */
[----:B------:R-:W2:Y:S04]  /*5e730*/  LDL.LU R215, [R1+0x760] ;  /* 0x0007600001d77983 */ /* 0x000ea80000300800 */
[----:B------:R1:W-:Y:S01]  /*5e740*/  @P2 STG.E desc[UR32][R8.64], R214 ;  /* 0x000000d608002986 */ /* 0x0003e2000c101920 */
[----:B------:R-:W-:Y:S01]  /*5e750*/  LOP3.LUT P2, RZ, R2, 0x400, RZ, 0xc0, !PT ;  /* 0x0000040002ff7812 */ /* 0x000fe2000784c0ff */
[----:B-1----:R-:W-:-:S12]  /*5e760*/  IMAD.WIDE R8, R191, 0x4, R12 ;  /* 0x00000004bf087825 */ /* 0x002fd800078e020c */
[----:B------:R1:W-:Y:S02]  /*5e770*/  @P2 STG.E desc[UR32][R8.64], R212 ;  /* 0x000000d408002986 */ /* 0x0003e4000c101920 */
[----:B-1----:R-:W-:Y:S02]  /*5e780*/  IMAD.WIDE R8, R191, 0x4, R10 ;  /* 0x00000004bf087825 */ /* 0x002fe400078e020a */
[----:B------:R-:W2:Y:S04]  /*5e790*/  LDL.LU R191, [R1+0x1460] ;  /* 0x0014600001bf7983 */ /* 0x000ea80000300800 */
[----:B------:R-:W2:Y:S01]  /*5e7a0*/  LDL.LU R213, [R1+0x990] ;  /* 0x0009900001d57983 */ /* 0x000ea20000300800 */
[----:B------:R-:W-:Y:S02]  /*5e7b0*/  LOP3.LUT P2, RZ, R2, 0x200, RZ, 0xc0, !PT ;  /* 0x0000020002ff7812 */ /* 0x000fe4000784c0ff */
[C---:B------:R-:W-:Y:S01]  /*5e7c0*/  LOP3.LUT P3, RZ, R50.reuse, 0x800000, RZ, 0xc0, !PT ;  /* 0x0080000032ff7812 */ /* 0x040fe2000786c0ff */
[----:B------:R-:W2:Y:S01]  /*5e7d0*/  LDL.LU R214, [R1+0x11e8] ;  /* 0x0011e80001d67983 */ /* 0x000ea20000300800 */
[----:B------:R-:W-:-:S02]  /*5e7e0*/  LOP3.LUT P4, RZ, R50, 0x1000000, RZ, 0xc0, !PT ;  /* 0x0100000032ff7812 */ /* 0x000fc4000788c0ff */
[----:B------:R-:W-:-:S07]  /*5e7f0*/  LOP3.LUT P5, RZ, R50, 0x2000000, RZ, 0xc0, !PT ;  /* 0x0200000032ff7812 */ /* 0x000fce00078ac0ff */
[----:B------:R1:W-:Y:S01]  /*5e800*/  @P2 STG.E desc[UR32][R8.64], R209 ;  /* 0x000000d108002986 */ /* 0x0003e2000c101920 */
[----:B------:R-:W-:Y:S01]  /*5e810*/  LOP3.LUT P6, RZ, R50, 0x4000000, RZ, 0xc0, !PT ;  /* 0x0400000032ff7812 */ /* 0x000fe200078cc0ff */
[----:B-1----:R-:W-:-:S05]  /*5e820*/  IMAD.WIDE R8, R208, 0x4, R16 ;  /* 0x00000004d0087825 */ /* 0x002fca00078e0210 */
[----:B------:R1:W-:Y:S02]  /*5e830*/  @P3 STG.E desc[UR32][R8.64], R210 ;  /* 0x000000d208003986 */ /* 0x0003e4000c101920 */
[C---:B-1----:R-:W-:Y:S02]  /*5e840*/  IMAD.WIDE R8, R208.reuse, 0x4, R14 ;  /* 0x00000004d0087825 */ /* 0x042fe400078e020e */
[----:B------:R-:W2:Y:S04]  /*5e850*/  LDL.LU R210, [R1+0x690] ;  /* 0x0006900001d27983 */ /* 0x000ea80000300800 */
[----:B---3--:R1:W-:Y:S02]  /*5e860*/  @P4 STG.E desc[UR32][R8.64], R190 ;  /* 0x000000be08004986 */ /* 0x0083e4000c101920 */
[----:B-1----:R-:W-:-:S02]  /*5e870*/  IMAD.WIDE R8, R208, 0x4, R12 ;  /* 0x00000004d0087825 */ /* 0x002fc400078e020c */
[----:B------:R-:W3:Y:S04]  /*5e880*/  LDL.LU R190, [R1+0x550] ;  /* 0x0005500001be7983 */ /* 0x000ee80000300800 */
[----:B----4-:R1:W-:Y:S04]  /*5e890*/  @P5 STG.E desc[UR32][R8.64], R188 ;  /* 0x000000bc08005986 */ /* 0x0103e8000c101920 */
[----:B------:R-:W4:Y:S01]  /*5e8a0*/  LDL.LU R0, [R1+0x1c80] ;  /* 0x001c800001007983 */ /* 0x000f220000300800 */
[----:B-1----:R-:W-:-:S03]  /*5e8b0*/  IMAD.WIDE R8, R208, 0x4, R10 ;  /* 0x00000004d0087825 */ /* 0x002fc600078e020a */
[----:B------:R-:W4:Y:S04]  /*5e8c0*/  LDL.LU R188, [R1+0x350] ;  /* 0x0003500001bc7983 */ /* 0x000f280000300800 */
[----:B------:R-:W4:Y:S04]  /*5e8d0*/  LDL.LU R212, [R1+0x11ec] ;  /* 0x0011ec0001d47983 */ /* 0x000f280000300800 */
[----:B------:R-:W4:Y:S04]  /*5e8e0*/  LDL.LU R209, [R1+0x1450] ;  /* 0x0014500001d17983 */ /* 0x000f280000300800 */
[----:B------:R-:W4:Y:S04]  /*5e8f0*/  LDL.LU R208, [R1+0x1464] ;  /* 0x0014640001d07983 */ /* 0x000f280000300800 */
[----:B--2---:R1:W-:Y:S01]  /*5e900*/  @P6 STG.E desc[UR32][R8.64], R189 ;  /* 0x000000bd08006986 */ /* 0x0043e2000c101920 */
[----:B------:R-:W-:Y:S01]  /*5e910*/  LOP3.LUT P6, RZ, R2, 0x100, RZ, 0xc0, !PT ;  /* 0x0000010002ff7812 */ /* 0x000fe200078cc0ff */
[----:B-1----:R-:W-:-:S02]  /*5e920*/  IMAD.WIDE R8, R211, 0x4, R16 ;  /* 0x00000004d3087825 */ /* 0x002fc400078e0210 */
[----:B------:R-:W2:Y:S10]  /*5e930*/  LDL.LU R189, [R1+0x145c] ;  /* 0x00145c0001bd7983 */ /* 0x000eb40000300800 */
[----:B------:R1:W-:Y:S01]  /*5e940*/  @P6 STG.E desc[UR32][R8.64], R95 ;  /* 0x0000005f08006986 */ /* 0x0003e2000c101920 */
[----:B------:R-:W-:-:S03]  /*5e950*/  LOP3.LUT P6, RZ, R2, 0x80, RZ, 0xc0, !PT ;  /* 0x0000008002ff7812 */ /* 0x000fc600078cc0ff */
[----:B------:R-:W2:Y:S01]  /*5e960*/  LDL.LU R94, [R1+0x260] ;  /* 0x00026000015e7983 */ /* 0x000ea20000300800 */
[----:B-1----:R-:W-:-:S03]  /*5e970*/  IMAD.WIDE R8, R211, 0x4, R14 ;  /* 0x00000004d3087825 */ /* 0x002fc600078e020e */
[----:B------:R-:W2:Y:S06]  /*5e980*/  LDL.LU R95, [R1+0x230] ;  /* 0x00023000015f7983 */ /* 0x000eac0000300800 */
[----:B------:R1:W-:Y:S01]  /*5e990*/  @P6 STG.E desc[UR32][R8.64], R215 ;  /* 0x000000d708006986 */ /* 0x0003e2000c101920 */
[C---:B------:R-:W-:Y:S01]  /*5e9a0*/  LOP3.LUT P6, RZ, R2.reuse, 0x40, RZ, 0xc0, !PT ;  /* 0x0000004002ff7812 */ /* 0x040fe200078cc0ff */
[C---:B-1----:R-:W-:Y:S02]  /*5e9b0*/  IMAD.WIDE R8, R211.reuse, 0x4, R12 ;  /* 0x00000004d3087825 */ /* 0x042fe400078e020c */
[----:B------:R-:W2:Y:S10]  /*5e9c0*/  LDL.LU R215, [R1+0xab4] ;  /* 0x000ab40001d77983 */ /* 0x000eb40000300800 */
[----:B------:R1:W-:Y:S04]  /*5e9d0*/  @P6 STG.E desc[UR32][R8.64], R213 ;  /* 0x000000d508006986 */ /* 0x0003e8000c101920 */
[----:B-1----:R-:W2:Y:S01]  /*5e9e0*/  LDL.LU R213, [R1+0x764] ;  /* 0x0007640001d57983 */ /* 0x002ea20000300800 */
[----:B------:R-:W-:Y:S01]  /*5e9f0*/  LOP3.LUT P6, RZ, R2, 0x20, RZ, 0xc0, !PT ;  /* 0x0000002002ff7812 */ /* 0x000fe200078cc0ff */
[----:B------:R-:W-:Y:S01]  /*5ea00*/  IMAD.WIDE R8, R211, 0x4, R10 ;  /* 0x00000004d3087825 */ /* 0x000fe200078e020a */
[----:B------:R-:W-:Y:S01]  /*5ea10*/  LOP3.LUT P0, RZ, R50, 0x80000000, RZ, 0xc0, !PT ;  /* 0x8000000032ff7812 */ /* 0x000fe2000780c0ff */
[----:B------:R-:W2:Y:S01]  /*5ea20*/  LDL.LU R211, [R1+0x11f0] ;  /* 0x0011f00001d37983 */ /* 0x000ea20000300800 */
[----:B------:R-:W-:-:S02]  /*5ea30*/  LOP3.LUT P1, RZ, R2, 0x1, RZ, 0xc0, !PT ;  /* 0x0000000102ff7812 */ /* 0x000fc4000782c0ff */
[C---:B------:R-:W-:Y:S02]  /*5ea40*/  LOP3.LUT P2, RZ, R2.reuse, 0x2, RZ, 0xc0, !PT ;  /* 0x0000000202ff7812 */ /* 0x040fe4000784c0ff */
[C---:B------:R-:W-:Y:S02]  /*5ea50*/  LOP3.LUT P3, RZ, R2.reuse, 0x4, RZ, 0xc0, !PT ;  /* 0x0000000402ff7812 */ /* 0x040fe4000786c0ff */
[C---:B------:R-:W-:Y:S02]  /*5ea60*/  LOP3.LUT P4, RZ, R3.reuse, 0x2, RZ, 0xc0, !PT ;  /* 0x0000000203ff7812 */ /* 0x040fe4000788c0ff */
[----:B------:R-:W-:Y:S01]  /*5ea70*/  LOP3.LUT P5, RZ, R3, 0x4, RZ, 0xc0, !PT ;  /* 0x0000000403ff7812 */ /* 0x000fe200078ac0ff */
[----:B------:R1:W-:Y:S01]  /*5ea80*/  @P6 STG.E desc[UR32][R8.64], R210 ;  /* 0x000000d208006986 */ /* 0x0003e2000c101920 */
[----:B------:R-:W-:Y:S01]  /*5ea90*/  LOP3.LUT P6, RZ, R2, 0x10, RZ, 0xc0, !PT ;  /* 0x0000001002ff7812 */ /* 0x000fe200078cc0ff */
[----:B------:R-:W-:-:S04]  /*5eaa0*/  IMAD.WIDE R2, R214, 0x4, R16 ;  /* 0x00000004d6027825 */ /* 0x000fc800078e0210 */
[C---:B-1----:R-:W-:Y:S01]  /*5eab0*/  IMAD.WIDE R8, R214.reuse, 0x4, R14 ;  /* 0x00000004d6087825 */ /* 0x042fe200078e020e */
[----:B------:R-:W2:Y:S04]  /*5eac0*/  LDL.LU R210, [R1+0x994] ;  /* 0x0009940001d27983 */ /* 0x000ea80000300800 */
[----:B---3--:R1:W-:Y:S04]  /*5ead0*/  @P0 STG.E desc[UR32][R2.64], R190 ;  /* 0x000000be02000986 */ /* 0x0083e8000c101920 */
[----:B-1----:R-:W3:Y:S01]  /*5eae0*/  LDL.LU R190, [R1+0x694] ;  /* 0x0006940001be7983 */ /* 0x002ee20000300800 */
[----:B------:R-:W-:-:S03]  /*5eaf0*/  IMAD.WIDE R2, R214, 0x4, R10 ;  /* 0x00000004d6027825 */ /* 0x000fc600078e020a */
[----:B----4-:R1:W-:Y:S04]  /*5eb00*/  @P1 STG.E desc[UR32][R8.64], R188 ;  /* 0x000000bc08001986 */ /* 0x0103e8000c101920 */
[----:B-1----:R-:W4:Y:S01]  /*5eb10*/  LDL.LU R188, [R1+0x554] ;  /* 0x0005540001bc7983 */ /* 0x002f220000300800 */
[----:B------:R-:W-:-:S03]  /*5eb20*/  IMAD.WIDE R8, R214, 0x4, R12 ;  /* 0x00000004d6087825 */ /* 0x000fc600078e020c */
[----:B------:R-:W4:Y:S04]  /*5eb30*/  LDL.LU R214, [R1+0x11f4] ;  /* 0x0011f40001d67983 */ /* 0x000f280000300800 */
[----:B------:R-:W4:Y:S01]  /*5eb40*/  LDL.LU R93, [R1+0x354] ;  /* 0x00035400015d7983 */ /* 0x000f220000300800 */
[----:B------:R-:W-:-:S03]  /*5eb50*/  IMAD.WIDE R18, R212, 0x4, R14 ;  /* 0x00000004d4127825 */ /* 0x000fc600078e020e */
[----:B--2---:R1:W-:Y:S04]  /*5eb60*/  @P2 STG.E desc[UR32][R8.64], R94 ;  /* 0x0000005e08002986 */ /* 0x0043e8000c101920 */
[----:B------:R2:W-:Y:S01]  /*5eb70*/  @P3 STG.E desc[UR32][R2.64], R95 ;  /* 0x0000005f02003986 */ /* 0x0005e2000c101920 */
[----:B-1----:R-:W-:-:S03]  /*5eb80*/  IMAD.WIDE R8, R212, 0x4, R16 ;  /* 0x00000004d4087825 */ /* 0x002fc600078e0210 */
[----:B------:R-:W4:Y:S04]  /*5eb90*/  LDL.LU R94, [R1+0x264] ;  /* 0x00026400015e7983 */ /* 0x000f280000300800 */
[----:B--2---:R-:W2:Y:S04]  /*5eba0*/  LDL.LU R95, [R1+0x234] ;  /* 0x00023400015f7983 */ /* 0x004ea80000300800 */
[----:B------:R1:W-:Y:S04]  /*5ebb0*/  @P4 STG.E desc[UR32][R8.64], R215 ;  /* 0x000000d708004986 */ /* 0x0003e8000c101920 */
[----:B-1----:R-:W2:Y:S04]  /*5ebc0*/  LDL.LU R215, [R1+0xab8] ;  /* 0x000ab80001d77983 */ /* 0x002ea80000300800 */
[----:B------:R1:W-:Y:S04]  /*5ebd0*/  @P5 STG.E desc[UR32][R18.64], R213 ;  /* 0x000000d512005986 */ /* 0x0003e8000c101920 */
[----:B-1----:R-:W2:Y:S01]  /*5ebe0*/  LDL.LU R213, [R1+0x768] ;  /* 0x0007680001d57983 */ /* 0x002ea20000300800 */
[----:B------:R-:W-:Y:S01]  /*5ebf0*/  ISETP.LT.AND P0, PT, R191, R0, !P6 ;  /* 0x00000000bf00720c */ /* 0x000fe20007701270 */
[----:B------:R-:W-:-:S05]  /*5ec00*/  VIADD R0, R252, 0xe8 ;  /* 0x000000e8fc007836 */ /* 0x000fca0000000000 */
[----:B------:R-:W-:Y:S01]  /*5ec10*/  ISETP.GE.AND P1, PT, R0, UR4, PT ;  /* 0x0000000400007c0c */ /* 0x000fe2000bf26270 */
[----:B------:R-:W-:Y:S01]  /*5ec20*/  VIADD R0, R252, 0x83 ;  /* 0x00000083fc007836 */ /* 0x000fe20000000000 */
[----:B------:R-:W-:-:S04]  /*5ec30*/  ISETP.LT.AND P6, PT, R189, UR22, !P6 ;  /* 0x00000016bd007c0c */ /* 0x000fc8000f7c1270 */
[----:B------:R-:W-:Y:S01]  /*5ec40*/  ISETP.GE.AND P2, PT, R0, UR5, PT ;  /* 0x0000000500007c0c */ /* 0x000fe2000bf46270 */
[----:B------:R-:W-:Y:S01]  /*5ec50*/  IMAD.WIDE R2, R212, 0x4, R12 ;  /* 0x00000004d4027825 */ /* 0x000fe200078e020c */
[----:B------:R-:W-:Y:S02]  /*5ec60*/  ULDC UR5, c[0x0][0x22c] ;  /* 0x00008b0000057ab9 */ /* 0x000fe40000000800 */
[----:B------:R-:W-:Y:S02]  /*5ec70*/  ISETP.LT.AND P3, PT, R209, UR22, !P2 ;  /* 0x00000016d1007c0c */ /* 0x000fe4000d761270 */
[----:B------:R-:W-:Y:S01]  /*5ec80*/  ISETP.LT.AND P5, PT, R208, UR22, !P2 ;  /* 0x00000016d0007c0c */ /* 0x000fe2000d7a1270 */
[----:B------:R-:W-:Y:S02]  /*5ec90*/  VIADD R0, R252, 0x84 ;  /* 0x00000084fc007836 */ /* 0x000fe40000000000 */
[----:B------:R-:W-:Y:S02]  /*5eca0*/  IMAD.WIDE R8, R212, 0x4, R10 ;  /* 0x00000004d4087825 */ /* 0x000fe400078e020a */
[----:B------:R-:W2:Y:S02]  /*5ecb0*/  LDL.LU R212, [R1+0x11f8] ;  /* 0x0011f80001d47983 */ /* 0x000ea40000300800 */
[----:B------:R-:W-:Y:S01]  /*5ecc0*/  IMAD.WIDE R18, R211, 0x4, R16 ;  /* 0x00000004d3127825 */ /* 0x000fe200078e0210 */
[----:B------:R-:W-:Y:S01]  /*5ecd0*/  ISETP.GE.AND P4, PT, R0, UR5, PT ;  /* 0x0000000500007c0c */ /* 0x000fe2000bf86270 */
[----:B------:R-:W-:Y:S01]  /*5ece0*/  ULDC UR5, c[0x0][0x22c] ;  /* 0x00008b0000057ab9 */ /* 0x000fe20000000800 */
[----:B------:R1:W-:Y:S01]  /*5ecf0*/  @P0 STG.E desc[UR32][R2.64], R210 ;  /* 0x000000d202000986 */ /* 0x0003e2000c101920 */
[----:B------:R-:W-:-:S02]  /*5ed00*/  ISETP.LT.AND P0, PT, R191, UR22, !P2 ;  /* 0x00000016bf007c0c */ /* 0x000fc4000d701270 */
[----:B------:R-:W-:Y:S01]  /*5ed10*/  ISETP.LT.AND P2, PT, R189, UR22, !P2 ;  /* 0x00000016bd007c0c */ /* 0x000fe2000d741270 */
[----:B-1----:R-:W2:Y:S01]  /*5ed20*/  LDL.LU R210, [R1+0x998] ;  /* 0x0009980001d27983 */ /* 0x002ea20000300800 */
[----:B------:R-:W-:-:S03]  /*5ed30*/  IMAD.WIDE R2, R211, 0x4, R14 ;  /* 0x00000004d3027825 */ /* 0x000fc600078e020e */
[----:B---3--:R1:W-:Y:S01]  /*5ed40*/  @P6 STG.E desc[UR32][R8.64], R190 ;  /* 0x000000be08006986 */ /* 0x0083e2000c101920 */
[----:B------:R-:W-:-:S03]  /*5ed50*/  ISETP.LT.AND P6, PT, R208, UR22, !P4 ;  /* 0x00000016d0007c0c */ /* 0x000fc6000e7c1270 */
[----:B-1----:R-:W3:Y:S01]  /*5ed60*/  LDL.LU R190, [R1+0x698] ;  /* 0x0006980001be7983 */ /* 0x002ee20000300800 */
[----:B------:R-:W-:-:S03]  /*5ed70*/  IMAD.WIDE R8, R211, 0x4, R12 ;  /* 0x00000004d3087825 */ /* 0x000fc600078e020c */
[----:B----4-:R1:W-:Y:S01]  /*5ed80*/  @P3 STG.E desc[UR32][R18.64], R188 ;  /* 0x000000bc12003986 */ /* 0x0103e2000c101920 */
[----:B------:R-:W-:-:S03]  /*5ed90*/  ISETP.LT.AND P3, PT, R209, UR22, !P4 ;  /* 0x00000016d1007c0c */ /* 0x000fc6000e761270 */
[----:B------:R4:W-:Y:S04]  /*5eda0*/  @P5 STG.E desc[UR32][R2.64], R93 ;  /* 0x0000005d02005986 */ /* 0x0009e8000c101920 */
[----:B-1----:R-:W3:Y:S01]  /*5edb0*/  LDL.LU R188, [R1+0x558] ;  /* 0x0005580001bc7983 */ /* 0x002ee20000300800 */
[----:B------:R-:W-:-:S04]  /*5edc0*/  IMAD.WIDE R18, R214, 0x4, R14 ;  /* 0x00000004d6127825 */ /* 0x000fc800078e020e */
[----:B----4-:R-:W-:Y:S02]  /*5edd0*/  IMAD.WIDE R2, R211, 0x4, R10 ;  /* 0x00000004d3027825 */ /* 0x010fe400078e020a */
[----:B------:R-:W4:Y:S04]  /*5ede0*/  LDL.LU R211, [R1+0x11fc] ;  /* 0x0011fc0001d37983 */ /* 0x000f280000300800 */
[----:B------:R-:W4:Y:S04]  /*5edf0*/  LDL.LU R93, [R1+0x358] ;  /* 0x00035800015d7983 */ /* 0x000f280000300800 */
[----:B------:R1:W-:Y:S04]  /*5ee00*/  @P0 STG.E desc[UR32][R8.64], R94 ;  /* 0x0000005e08000986 */ /* 0x0003e8000c101920 */
[----:B--2---:R2:W-:Y:S01]  /*5ee10*/  @P2 STG.E desc[UR32][R2.64], R95 ;  /* 0x0000005f02002986 */ /* 0x0045e2000c101920 */
[----:B-1----:R-:W-:-:S03]  /*5ee20*/  IMAD.WIDE R8, R214, 0x4, R16 ;  /* 0x00000004d6087825 */ /* 0x002fc600078e0210 */
[----:B--2---:R-:W2:Y:S01]  /*5ee30*/  LDL.LU R95, [R1+0x268] ;  /* 0x00026800015f7983 */ /* 0x004ea20000300800 */
[----:B------:R-:W-:-:S03]  /*5ee40*/  IMAD.WIDE R2, R214, 0x4, R12 ;  /* 0x00000004d6027825 */ /* 0x000fc600078e020c */
[----:B------:R1:W-:Y:S04]  /*5ee50*/  @P3 STG.E desc[UR32][R8.64], R215 ;  /* 0x000000d708003986 */ /* 0x0003e8000c101920 */
[----:B-1----:R-:W2:Y:S01]  /*5ee60*/  LDL.LU R215, [R1+0x238] ;  /* 0x0002380001d77983 */ /* 0x002ea20000300800 */
[----:B------:R-:W-:-:S03]  /*5ee70*/  IMAD.WIDE R8, R214, 0x4, R10 ;  /* 0x00000004d6087825 */ /* 0x000fc600078e020a */
[----:B------:R1:W-:Y:S04]  /*5ee80*/  @P6 STG.E desc[UR32][R18.64], R213 ;  /* 0x000000d512006986 */ /* 0x0003e8000c101920 */
[----:B-1----:R-:W2:Y:S04]  /*5ee90*/  LDL.LU R213, [R1+0xabc] ;  /* 0x000abc0001d57983 */ /* 0x002ea80000300800 */
[----:B------:R-:W2:Y:S01]  /*5eea0*/  LDL.LU R214, [R1+0x76c] ;  /* 0x00076c0001d67983 */ /* 0x000ea20000300800 */
[----:B------:R-:W-:Y:S01]  /*5eeb0*/  VIADD R0, R252, 0x85 ;  /* 0x00000085fc007836 */ /* 0x000fe20000000000 */
[----:B------:R-:W-:-:S02]  /*5eec0*/  ISETP.LT.AND P0, PT, R191, UR22, !P4 ;  /* 0x00000016bf007c0c */ /* 0x000fc4000e701270 */
[----:B------:R-:W2:Y:S02]  /*5eed0*/  LDL.LU R94, [R1+0x1200] ;  /* 0x00120000015e7983 */ /* 0x000ea40000300800 */
[----:B------:R-:W-:Y:S02]  /*5eee0*/  ISETP.GE.AND P5, PT, R0, UR5, PT ;  /* 0x0000000500007c0c */ /* 0x000fe4000bfa6270 */
[----:B------:R-:W-:Y:S01]  /*5eef0*/  ISETP.LT.AND P4, PT, R189, UR22, !P4 ;  /* 0x00000016bd007c0c */ /* 0x000fe2000e781270 */
[----:B------:R-:W-:Y:S01]  /*5ef00*/  VIADD R0, R252, 0x86 ;  /* 0x00000086fc007836 */ /* 0x000fe20000000000 */
[----:B------:R-:W-:Y:S01]  /*5ef10*/  ISETP.LT.AND P2, PT, R209, UR22, !P5 ;  /* 0x00000016d1007c0c */ /* 0x000fe2000ef41270 */
[----:B------:R-:W-:Y:S01]  /*5ef20*/  ULDC UR5, c[0x0][0x22c] ;  /* 0x00008b0000057ab9 */ /* 0x000fe20000000800 */
[----:B------:R-:W-:Y:S01]  /*5ef30*/  ISETP.LT.AND P6, PT, R208, UR22, !P5 ;  /* 0x00000016d0007c0c */ /* 0x000fe2000efc1270 */
        /* <DEDUP_REMOVED lines=9> */
[----:B------:R-:W-:Y:S01]  /*5efd0*/  ISETP.LT.AND P4, PT, R209, UR22, !P3 ;  /* 0x00000016d1007c0c */ /* 0x000fe2000df81270 */
[----:B-1----:R-:W-:Y:S02]  /*5efe0*/  IMAD.WIDE R8, R212, 0x4, R12 ;  /* 0x00000004d4087825 */ /* 0x002fe400078e020c */
[----:B------:R-:W3:Y:S04]  /*5eff0*/  LDL.LU R190, [R1+0x69c] ;  /* 0x00069c0001be7983 */ /* 0x000ee80000300800 */
[----:B------:R1:W-:Y:S01]  /*5f000*/  @P2 STG.E desc[UR32][R18.64], R188 ;  /* 0x000000bc12002986 */ /* 0x0003e2000c101920 */
[----:B------:R-:W-:-:S03]  /*5f010*/  ISETP.LT.AND P2, PT, R208, UR22, !P3 ;  /* 0x00000016d0007c0c */ /* 0x000fc6000df41270 */
[----:B-1----:R-:W3:Y:S01]  /*5f020*/  LDL.LU R188, [R1+0x55c] ;  /* 0x00055c0001bc7983 */ /* 0x002ee20000300800 */
[----:B----4-:R-:W-:-:S03]  /*5f030*/  IMAD.WIDE R18, R211, 0x4, R14 ;  /* 0x00000004d3127825 */ /* 0x010fc600078e020e */
[----:B------:R1:W-:Y:S02]  /*5f040*/  @P6 STG.E desc[UR32][R2.64], R93 ;  /* 0x0000005d02006986 */ /* 0x0003e4000c101920 */
[----:B-1----:R-:W-:Y:S02]  /*5f050*/  IMAD.WIDE R2, R212, 0x4, R10 ;  /* 0x00000004d4027825 */ /* 0x002fe400078e020a */
[----:B------:R-:W4:Y:S04]  /*5f060*/  LDL.LU R212, [R1+0x1204] ;  /* 0x0012040001d47983 */ /* 0x000f280000300800 */
[----:B------:R-:W4:Y:S04]  /*5f070*/  LDL.LU R93, [R1+0x35c] ;  /* 0x00035c00015d7983 */ /* 0x000f280000300800 */
[----:B--2---:R1:W-:Y:S02]  /*5f080*/  @P0 STG.E desc[UR32][R8.64], R95 ;  /* 0x0000005f08000986 */ /* 0x0043e4000c101920 */
[----:B-1----:R-:W-:-:S02]  /*5f090*/  IMAD.WIDE R8, R211, 0x4, R16 ;  /* 0x00000004d3087825 */ /* 0x002fc400078e0210 */
[----:B------:R-:W2:Y:S04]  /*5f0a0*/  LDL.LU R95, [R1+0x26c] ;  /* 0x00026c00015f7983 */ /* 0x000ea80000300800 */
[----:B------:R-:W-:Y:S04]  /*5f0b0*/  @P5 STG.E desc[UR32][R2.64], R215 ;  /* 0x000000d702005986 */ /* 0x000fe8000c101920 */
[----:B------:R-:W-:Y:S04]  /*5f0c0*/  @P4 STG.E desc[UR32][R8.64], R213 ;  /* 0x000000d508004986 */ /* 0x000fe8000c101920 */
[----:B------:R1:W-:Y:S04]  /*5f0d0*/  @P2 STG.E desc[UR32][R18.64], R214 ;  /* 0x000000d612002986 */ /* 0x0003e8000c101920 */
[----:B-1----:R-:W2:Y:S04]  /*5f0e0*/  LDL.LU R214, [R1+0x23c] ;  /* 0x00023c0001d67983 */ /* 0x002ea80000300800 */
[----:B------:R-:W2:Y:S04]  /*5f0f0*/  LDL.LU R215, [R1+0xef0] ;  /* 0x000ef00001d77983 */ /* 0x000ea80000300800 */
[----:B------:R-:W2:Y:S01]  /*5f100*/  LDL.LU R213, [R1+0xed0] ;  /* 0x000ed00001d57983 */ /* 0x000ea20000300800 */
[----:B------:R-:W-:Y:S01]  /*5f110*/  VIADD R0, R252, 0x87 ;  /* 0x00000087fc007836 */ /* 0x000fe20000000000 */
[----:B------:R-:W-:-:S04]  /*5f120*/  ISETP.LT.AND P0, PT, R191, UR22, !P3 ;  /* 0x00000016bf007c0c */ /* 0x000fc8000df01270 */
[----:B------:R-:W-:Y:S01]  /*5f130*/  ISETP.GE.AND P6, PT, R0, UR5, PT ;  /* 0x0000000500007c0c */ /* 0x000fe2000bfc6270 */
[----:B------:R-:W-:Y:S01]  /*5f140*/  IMAD.WIDE R2, R211, 0x4, R12 ;  /* 0x00000004d3027825 */ /* 0x000fe200078e020c */
[----:B------:R-:W-:Y:S01]  /*5f150*/  ISETP.LT.AND P3, PT, R189, UR22, !P3 ;  /* 0x00000016bd007c0c */ /* 0x000fe2000df61270 */
[----:B------:R-:W-:Y:S01]  /*5f160*/  ULDC UR5, c[0x0][0x22c] ;  /* 0x00008b0000057ab9 */ /* 0x000fe20000000800 */
[----:B------:R-:W-:Y:S02]  /*5f170*/  ISETP.LT.AND P5, PT, R209, UR22, !P6 ;  /* 0x00000016d1007c0c */ /* 0x000fe4000f7a1270 */
[----:B------:R-:W-:Y:S01]  /*5f180*/  ISETP.LT.AND P4, PT, R208, UR22, !P6 ;  /* 0x00000016d0007c0c */ /* 0x000fe2000f781270 */
[----:B------:R-:W-:Y:S02]  /*5f190*/  VIADD R0, R252, 0x88 ;  /* 0x00000088fc007836 */ /* 0x000fe40000000000 */
[----:B------:R-:W-:Y:S02]  /*5f1a0*/  IMAD.WIDE R8, R211, 0x4, R10 ;  /* 0x00000004d3087825 */ /* 0x000fe400078e020a */
[----:B------:R-:W2:Y:S04]  /*5f1b0*/  LDL.LU R211, [R1+0x1208] ;  /* 0x0012080001d37983 */ /* 0x000ea80000300800 */
[----:B------:R1:W-:Y:S01]  /*5f1c0*/  @P0 STG.E desc[UR32][R2.64], R210 ;  /* 0x000000d202000986 */ /* 0x0003e2000c101920 */
[----:B------:R-:W-:Y:S01]  /*5f1d0*/  ISETP.LT.AND P0, PT, R191, UR22, !P6 ;  /* 0x00000016bf007c0c */ /* 0x000fe2000f701270 */
[----:B------:R-:W-:Y:S01]  /*5f1e0*/  IMAD.WIDE R18, R94, 0x4, R16 ;  /* 0x000000045e127825 */ /* 0x000fe200078e0210 */
[----:B------:R-:W-:-:S02]  /*5f1f0*/  ISETP.LT.AND P6, PT, R189, UR22, !P6 ;  /* 0x00000016bd007c0c */ /* 0x000fc4000f7c1270 */
[----:B------:R-:W-:Y:S01]  /*5f200*/  ISETP.GE.AND P2, PT, R0, UR5, PT ;  /* 0x0000000500007c0c */ /* 0x000fe2000bf46270 */
[----:B-1----:R-:W2:Y:S01]  /*5f210*/  LDL.LU R210, [R1+0xee0] ;  /* 0x000ee00001d27983 */ /* 0x002ea20000300800 */
[----:B------:R-:W-:Y:S01]  /*5f220*/  IMAD.WIDE R2, R94, 0x4, R14 ;  /* 0x000000045e027825 */ /* 0x000fe200078e020e */
[----:B------:R-:W-:Y:S02]  /*5f230*/  ULDC UR5, c[0x0][0x22c] ;  /* 0x00008b0000057ab9 */ /* 0x000fe40000000800 */
[----:B---3--:R1:W-:Y:S01]  /*5f240*/  @P3 STG.E desc[UR32][R8.64], R190 ;  /* 0x000000be08003986 */ /* 0x0083e2000c101920 */
[----:B------:R-:W-:-:S03]  /*5f250*/  ISETP.LT.AND P3, PT, R208, UR22, !P2 ;  /* 0x00000016d0007c0c */ /* 0x000fc6000d761270 */
[----:B-1----:R-:W3:Y:S01]  /*5f260*/  LDL.LU R190, [R1+0xba0] ;  /* 0x000ba00001be7983 */ /* 0x002ee20000300800 */
[----:B------:R-:W-:-:S03]  /*5f270*/  IMAD.WIDE R8, R94, 0x4, R12 ;  /* 0x000000045e087825 */ /* 0x000fc600078e020c */
[----:B------:R1:W-:Y:S01]  /*5f280*/  @P5 STG.E desc[UR32][R18.64], R188 ;  /* 0x000000bc12005986 */ /* 0x0003e2000c101920 */
[----:B------:R-:W-:-:S03]  /*5f290*/  ISETP.LT.AND P5, PT, R209, UR22, !P2 ;  /* 0x00000016d1007c0c */ /* 0x000fc6000d7a1270 */
[----:B-1----:R-:W3:Y:S04]  /*5f2a0*/  LDL.LU R188, [R1+0x890] ;  /* 0x0008900001bc7983 */ /* 0x002ee80000300800 */
[----:B----4-:R1:W-:Y:S01]  /*5f2b0*/  @P4 STG.E desc[UR32][R2.64], R93 ;  /* 0x0000005d02004986 */ /* 0x0103e2000c101920 */
[----:B------:R-:W-:-:S04]  /*5f2c0*/  IMAD.WIDE R18, R212, 0x4, R14 ;  /* 0x00000004d4127825 */ /* 0x000fc800078e020e */
[----:B-1----:R-:W-:Y:S01]  /*5f2d0*/  IMAD.WIDE R2, R94, 0x4, R10 ;  /* 0x000000045e027825 */ /* 0x002fe200078e020a */
[----:B------:R-:W4:Y:S04]  /*5f2e0*/  LDL.LU R93, [R1+0x7f0] ;  /* 0x0007f000015d7983 */ /* 0x000f280000300800 */
[----:B--2---:R1:W-:Y:S02]  /*5f2f0*/  @P0 STG.E desc[UR32][R8.64], R95 ;  /* 0x0000005f08000986 */ /* 0x0043e4000c101920 */
[----:B-1----:R-:W-:Y:S02]  /*5f300*/  IMAD.WIDE R8, R212, 0x4, R16 ;  /* 0x00000004d4087825 */ /* 0x002fe400078e0210 */
[----:B------:R1:W-:Y:S04]  /*5f310*/  @P6 STG.E desc[UR32][R2.64], R214 ;  /* 0x000000d602006986 */ /* 0x0003e8000c101920 */
[----:B------:R2:W-:Y:S04]  /*5f320*/  @P5 STG.E desc[UR32][R8.64], R215 ;  /* 0x000000d708005986 */ /* 0x0005e8000c101920 */
[----:B-1----:R-:W4:Y:S04]  /*5f330*/  LDL.LU R214, [R1+0x120c] ;  /* 0x00120c0001d67983 */ /* 0x002f280000300800 */
[----:B------:R-:W4:Y:S04]  /*5f340*/  LDL.LU R94, [R1+0x770] ;  /* 0x00077000015e7983 */ /* 0x000f280000300800 */
[----:B------:R-:W4:Y:S04]  /*5f350*/  LDL.LU R95, [R1+0x560] ;  /* 0x00056000015f7983 */ /* 0x000f280000300800 */
[----:B------:R1:W-:Y:S04]  /*5f360*/  @P3 STG.E desc[UR32][R18.64], R213 ;  /* 0x000000d512003986 */ /* 0x0003e8000c101920 */
[----:B--2---:R-:W2:Y:S04]  /*5f370*/  LDL.LU R215, [R1+0xef4] ;  /* 0x000ef40001d77983 */ /* 0x004ea80000300800 */
[----:B-1----:R-:W2:Y:S01]  /*5f380*/  LDL.LU R213, [R1+0xed4] ;  /* 0x000ed40001d57983 */ /* 0x002ea20000300800 */
[----:B------:R-:W-:Y:S01]  /*5f390*/  VIADD R0, R252, 0x89 ;  /* 0x00000089fc007836 */ /* 0x000fe20000000000 */
[----:B------:R-:W-:-:S04]  /*5f3a0*/  ISETP.LT.AND P0, PT, R191, UR22, !P2 ;  /* 0x00000016bf007c0c */ /* 0x000fc8000d701270 */
[----:B------:R-:W-:Y:S02]  /*5f3b0*/  ISETP.GE.AND P4, PT, R0, UR5, PT ;  /* 0x0000000500007c0c */ /* 0x000fe4000bf86270 */
[----:B------:R-:W-:Y:S01]  /*5f3c0*/  ISETP.LT.AND P2, PT, R189, UR22, !P2 ;  /* 0x00000016bd007c0c */ /* 0x000fe2000d741270 */
[----:B------:R-:W-:Y:S01]  /*5f3d0*/  IMAD.WIDE R2, R212, 0x4, R12 ;  /* 0x00000004d4027825 */ /* 0x000fe200078e020c */
[----:B------:R-:W-:Y:S01]  /*5f3e0*/  ISETP.LT.AND P6, PT, R209, UR22, !P4 ;  /* 0x00000016d1007c0c */ /* 0x000fe2000e7c1270 */
[----:B------:R-:W-:Y:S01]  /*5f3f0*/  ULDC UR5, c[0x0][0x22c] ;  /* 0x00008b0000057ab9 */ /* 0x000fe20000000800 */
[----:B------:R-:W-:Y:S01]  /*5f400*/  ISETP.LT.AND P5, PT, R208, UR22, !P4 ;  /* 0x00000016d0007c0c */ /* 0x000fe2000e7a1270 */
[----:B------:R-:W-:Y:S02]  /*5f410*/  VIADD R0, R252, 0x8a ;  /* 0x0000008afc007836 */ /* 0x000fe40000000000 */
[----:B------:R-:W-:Y:S01]  /*5f420*/  IMAD.WIDE R8, R212, 0x4, R10 ;  /* 0x00000004d4087825 */ /* 0x000fe200078e020a */
[----:B------:R1:W-:Y:S01]  /*5f430*/  @P0 STG.E desc[UR32][R2.64], R210 ;  /* 0x000000d202000986 */ /* 0x0003e2000c101920 */
[----:B------:R-:W-:-:S02]  /*5f440*/  ISETP.LT.AND P0, PT, R191, UR22, !P4 ;  /* 0x00000016bf007c0c */ /* 0x000fc4000e701270 */
[----:B------:R-:W-:Y:S01]  /*5f450*/  IMAD.WIDE R18, R211, 0x4, R16 ;  /* 0x00000004d3127825 */ /* 0x000fe200078e0210 */
[----:B------:R-:W2:Y:S01]  /*5f460*/  LDL.LU R212, [R1+0x1210] ;  /* 0x0012100001d47983 */ /* 0x000ea20000300800 */
[----:B------:R-:W-:Y:S02]  /*5f470*/  ISETP.LT.AND P4, PT, R189, UR22, !P4 ;  /* 0x00000016bd007c0c */ /* 0x000fe4000e781270 */
        /* <DEDUP_REMOVED lines=11> */
[----:B----4-:R1:W-:Y:S02]  /*5f530*/  @P5 STG.E desc[UR32][R2.64], R93 ;  /* 0x0000005d02005986 */ /* 0x0103e4000c101920 */
[----:B-1----:R-:W-:Y:S02]  /*5f540*/  IMAD.WIDE R2, R211, 0x4, R10 ;  /* 0x00000004d3027825 */ /* 0x002fe400078e020a */
[----:B------:R-:W4:Y:S04]  /*5f550*/  LDL.LU R211, [R1+0x1214] ;  /* 0x0012140001d37983 */ /* 0x000f280000300800 */
[----:B------:R-:W4:Y:S01]  /*5f560*/  LDL.LU R93, [R1+0x7f4] ;  /* 0x0007f400015d7983 */ /* 0x000f220000300800 */
[----:B------:R-:W-:-:S03]  /*5f570*/  IMAD.WIDE R18, R214, 0x4, R14 ;  /* 0x00000004d6127825 */ /* 0x000fc600078e020e */
[----:B------:R1:W-:Y:S04]  /*5f580*/  @P0 STG.E desc[UR32][R8.64], R94 ;  /* 0x0000005e08000986 */ /* 0x0003e8000c101920 */
[----:B------:R1:W-:Y:S02]  /*5f590*/  @P4 STG.E desc[UR32][R2.64], R95 ;  /* 0x0000005f02004986 */ /* 0x0003e4000c101920 */
[----:B-1----:R-:W-:Y:S02]  /*5f5a0*/  IMAD.WIDE R8, R214, 0x4, R16 ;  /* 0x00000004d6087825 */ /* 0x002fe400078e0210 */
[----:B------:R-:W4:Y:S04]  /*5f5b0*/  LDL.LU R94, [R1+0x774] ;  /* 0x00077400015e7983 */ /* 0x000f280000300800 */
[----:B------:R-:W4:Y:S04]  /*5f5c0*/  LDL.LU R95, [R1+0x564] ;  /* 0x00056400015f7983 */ /* 0x000f280000300800 */
[----:B--2---:R1:W-:Y:S04]  /*5f5d0*/  @P2 STG.E desc[UR32][R8.64], R215 ;  /* 0x000000d708002986 */ /* 0x0043e8000c101920 */
[----:B------:R2:W-:Y:S04]  /*5f5e0*/  @P6 STG.E desc[UR32][R18.64], R213 ;  /* 0x000000d512006986 */ /* 0x0005e8000c101920 */
[----:B-1----:R-:W4:Y:S04]  /*5f5f0*/  LDL.LU R215, [R1+0xef8] ;  /* 0x000ef80001d77983 */ /* 0x002f280000300800 */
[----:B--2---:R-:W2:Y:S01]  /*5f600*/  LDL.LU R213, [R1+0xed8] ;  /* 0x000ed80001d57983 */ /* 0x004ea20000300800 */
        /* <DEDUP_REMOVED lines=28> */
[----:B-1----:R-:W-:Y:S02]  /*5f7d0*/  IMAD.WIDE R2, R212, 0x4, R10 ;  /* 0x00000004d4027825 */ /* 0x002fe400078e020a */
[----:B------:R-:W4:Y:S04]  /*5f7e0*/  LDL.LU R212, [R1+0x121c] ;  /* 0x00121c0001d47983 */ /* 0x000f280000300800 */
[----:B------:R-:W4:Y:S04]  /*5f7f0*/  LDL.LU R93, [R1+0x7f8] ;  /* 0x0007f800015d7983 */ /* 0x000f280000300800 */
[----:B------:R1:W-:Y:S04]  /*5f800*/  @P0 STG.E desc[UR32][R8.64], R94 ;  /* 0x0000005e08000986 */ /* 0x0003e8000c101920 */
[----:B------:R1:W-:Y:S02]  /*5f810*/  @P5 STG.E desc[UR32][R2.64], R95 ;  /* 0x0000005f02005986 */ /* 0x0003e4000c101920 */
[----:B-1----:R-:W-:-:S02]  /*5f820*/  IMAD.WIDE R8, R211, 0x4, R16 ;  /* 0x00000004d3087825 */ /* 0x002fc400078e0210 */
[----:B------:R-:W4:Y:S02]  /*5f830*/  LDL.LU R95, [R1+0x778] ;  /* 0x00077800015f7983 */ /* 0x000f240000300800 */
[C---:B------:R-:W-:Y:S02]  /*5f840*/  IMAD.WIDE R2, R211.reuse, 0x4, R12 ;  /* 0x00000004d3027825 */ /* 0x040fe400078e020c */
[----:B------:R1:W-:Y:S04]  /*5f850*/  @P4 STG.E desc[UR32][R8.64], R215 ;  /* 0x000000d708004986 */ /* 0x0003e8000c101920 */
[----:B--2---:R2:W-:Y:S04]  /*5f860*/  @P3 STG.E desc[UR32][R18.64], R213 ;  /* 0x000000d512003986 */ /* 0x0045e8000c101920 */
[----:B-1----:R-:W4:Y:S01]  /*5f870*/  LDL.LU R215, [R1+0x568] ;  /* 0x0005680001d77983 */ /* 0x002f220000300800 */
[----:B------:R-:W-:-:S03]  /*5f880*/  IMAD.WIDE R8, R211, 0x4, R10 ;  /* 0x00000004d3087825 */ /* 0x000fc600078e020a */
[----:B--2---:R-:W2:Y:S04]  /*5f890*/  LDL.LU R213, [R1+0xefc] ;  /* 0x000efc0001d57983 */ /* 0x004ea80000300800 */
[----:B------:R-:W2:Y:S01]  /*5f8a0*/  LDL.LU R211, [R1+0xedc] ;  /* 0x000edc0001d37983 */ /* 0x000ea20000300800 */
[----:B------:R-:W-:Y:S01]  /*5f8b0*/  VIADD R0, R252, 0x8d ;  /* 0x0000008dfc007836 */ /* 0x000fe20000000000 */
[----:B------:R-:W-:Y:S01]  /*5f8c0*/  ISETP.LT.AND P0, PT, R191, UR22, !P2 ;  /* 0x00000016bf007c0c */ /* 0x000fe2000d701270 */
[----:B------:R-:W-:Y:S01]  /*5f8d0*/  IMAD.WIDE R18, R214, 0x4, R16 ;  /* 0x00000004d6127825 */ /* 0x000fe200078e0210 */
[----:B------:R-:W2:Y:S02]  /*5f8e0*/  LDL.LU R94, [R1+0x1220] ;  /* 0x00122000015e7983 */ /* 0x000ea40000300800 */
[----:B------:R-:W-:Y:S01]  /*5f8f0*/  ISETP.GE.AND P6, PT, R0, UR5, PT ;  /* 0x0000000500007c0c */ /* 0x000fe2000bfc6270 */
[----:B------:R-:W-:Y:S01]  /*5f900*/  ULDC UR5, c[0x0][0x22c] ;  /* 0x00008b0000057ab9 */ /* 0x000fe20000000800 */
[----:B------:R-:W-:-:S02]  /*5f910*/  ISETP.LT.AND P2, PT, R189, UR22, !P2 ;  /* 0x00000016bd007c0c */ /* 0x000fc4000d741270 */
[----:B------:R-:W-:Y:S01]  /*5f920*/  ISETP.LT.AND P5, PT, R209, UR22, !P6 ;  /* 0x00000016d1007c0c */ /* 0x000fe2000f7a1270 */
[----:B------:R-:W-:Y:S01]  /*5f930*/  VIADD R0, R252, 0x8e ;  /* 0x0000008efc007836 */ /* 0x000fe20000000000 */
[----:B------:R-:W-:-:S03]  /*5f940*/  ISETP.LT.AND P4, PT, R208, UR22, !P6 ;  /* 0x00000016d0007c0c */ /* 0x000fc6000f781270 */
[----:B------:R1:W-:Y:S01]  /*5f950*/  @P0 STG.E desc[UR32][R2.64], R210 ;  /* 0x000000d202000986 */ /* 0x0003e2000c101920 */
[----:B------:R-:W-:Y:S02]  /*5f960*/  ISETP.LT.AND P0, PT, R191, UR22, !P6 ;  /* 0x00000016bf007c0c */ /* 0x000fe4000f701270 */
[----:B------:R-:W-:Y:S02]  /*5f970*/  ISETP.GE.AND P3, PT, R0, UR5, PT ;  /* 0x0000000500007c0c */ /* 0x000fe4000bf66270 */
[----:B------:R-:W-:Y:S01]  /*5f980*/  ISETP.LT.AND P6, PT, R189, UR22, !P6 ;  /* 0x00000016bd007c0c */ /* 0x000fe2000f7c1270 */
[----:B-1----:R-:W2:Y:S01]  /*5f990*/  LDL.LU R210, [R1+0xeec] ;  /* 0x000eec0001d27983 */ /* 0x002ea20000300800 */
[----:B------:R-:W-:Y:S01]  /*5f9a0*/  IMAD.WIDE R2, R214, 0x4, R14 ;  /* 0x00000004d6027825 */ /* 0x000fe200078e020e */
[----:B------:R-:W-:Y:S02]  /*5f9b0*/  ULDC UR5, c[0x0][0x22c] ;  /* 0x00008b0000057ab9 */ /* 0x000fe40000000800 */
[----:B---3--:R1:W-:Y:S01]  /*5f9c0*/  @P2 STG.E desc[UR32][R8.64], R190 ;  /* 0x000000be08002986 */ /* 0x0083e2000c101920 */
[----:B------:R-:W-:Y:S01]  /*5f9d0*/  ISETP.LT.AND P2, PT, R208, UR22, !P3 ;  /* 0x00000016d0007c0c */ /* 0x000fe2000df41270 */
[----:B-1----:R-:W-:-:S02]  /*5f9e0*/  IMAD.WIDE R8, R214, 0x4, R12 ;  /* 0x00000004d6087825 */ /* 0x002fc400078e020c */
        /* <DEDUP_REMOVED lines=9> */
[----:B------:R1:W-:Y:S02]  /*5fa80*/  @P0 STG.E desc[UR32][R8.64], R95 ;  /* 0x0000005f08000986 */ /* 0x0003e4000c101920 */
[----:B-1----:R-:W-:-:S02]  /*5fa90*/  IMAD.WIDE R8, R212, 0x4, R16 ;  /* 0x00000004d4087825 */ /* 0x002fc400078e0210 */
[----:B------:R-:W4:Y:S04]  /*5faa0*/  LDL.LU R95, [R1+0x77c] ;  /* 0x00077c00015f7983 */ /* 0x000f280000300800 */
[----:B------:R-:W-:Y:S04]  /*5fab0*/  @P6 STG.E desc[UR32][R2.64], R215 ;  /* 0x000000d702006986 */ /* 0x000fe8000c101920 */
[----:B--2---:R-:W-:Y:S04]  /*5fac0*/  @P5 STG.E desc[UR32][R8.64], R213 ;  /* 0x000000d508005986 */ /* 0x004fe8000c101920 */
        /* <DEDUP_REMOVED lines=13> */
[----:B------:R1:W-:Y:S01]  /*5fba0*/  @P0 STG.E desc[UR32][R2.64], R210 ;  /* 0x000000d202000986 */ /* 0x0003e2000c101920 */
[----:B------:R-:W-:Y:S01]  /*5fbb0*/  IMAD.WIDE R8, R212, 0x4, R10 ;  /* 0x00000004d4087825 */ /* 0x000fe200078e020a */
[----:B------:R-:W-:-:S02]  /*5fbc0*/  ISETP.LT.AND P0, PT, R191, UR22, !P4 ;  /* 0x00000016bf007c0c */ /* 0x000fc4000e701270 */
[----:B------:R-:W2:Y:S01]  /*5fbd0*/  LDL.LU R212, [R1+0x1228] ;  /* 0x0012280001d47983 */ /* 0x000ea20000300800 */
[----:B------:R-:W-:Y:S01]  /*5fbe0*/  ISETP.LT.AND P4, PT, R189, UR22, !P4 ;  /* 0x00000016bd007c0c */ /* 0x000fe2000e781270 */
[----:B------:R-:W-:Y:S01]  /*5fbf0*/  IMAD.WIDE R18, R94, 0x4, R16 ;  /* 0x000000045e127825 */ /* 0x000fe200078e0210 */
[----:B------:R-:W-:Y:S01]  /*5fc00*/  ISETP.GE.AND P2, PT, R0, UR5, PT ;  /* 0x0000000500007c0c */ /* 0x000fe2000bf46270 */
[----:B------:R-:W-:Y:S01]  /*5fc10*/  ULDC UR5, c[0x0][0x22c] ;  /* 0x00008b0000057ab9 */ /* 0x000fe20000000800 */
[----:B-1----:R-:W2:Y:S01]  /*5fc20*/  LDL.LU R210, [R1+0xaa0] ;  /* 0x000aa00001d27983 */ /* 0x002ea20000300800 */
[----:B------:R-:W-:-:S03]  /*5fc30*/  IMAD.WIDE R2, R94, 0x4, R14 ;  /* 0x000000045e027825 */ /* 0x000fc600078e020e */
        /* <DEDUP_REMOVED lines=11> */
[----:B------:R1:W-:Y:S02]  /*5fcf0*/  @P0 STG.E desc[UR32][R8.64], R95 ;  /* 0x0000005f08000986 */ /* 0x0003e4000c101920 */
[----:B-1----:R-:W-:Y:S02]  /*5fd00*/  IMAD.WIDE R8, R214, 0x4, R16 ;  /* 0x00000004d6087825 */ /* 0x002fe400078e0210 */
[----:B--2---:R1:W-:Y:S04]  /*5fd10*/  @P4 STG.E desc[UR32][R2.64], R211 ;  /* 0x000000d302004986 */ /* 0x0043e8000c101920 */
        /* <DEDUP_REMOVED lines=228> */
[----:B------:R3:W-:Y:S01]  /*60b60*/  @P6 STG.E desc[UR32][R18.64], R188 ;  /* 0x000000bc12006986 */ /* 0x0007e2000c101920 */
[----:B------:R-:W-:Y:S01]  /*60b70*/  ISETP.LT.AND P6, PT, R208, UR22, !P2 ;  /* 0x00000016d0007c0c */ /* 0x000fe2000d7c1270 */
[----:B-1----:R-:W-:Y:S02]  /*60b80*/  IMAD.WIDE R8, R211, 0x4, R12 ;  /* 0x00000004d3087825 */ /* 0x002fe400078e020c */
[----:B------:R-:W2:Y:S04]  /*60b90*/  LDL.LU R190, [R1+0xf18] ;  /* 0x000f180001be7983 */ /* 0x000ea80000300800 */
[----:B---3--:R-:W3:Y:S04]  /*60ba0*/  LDL.LU R188, [R1+0xf08] ;  /* 0x000f080001bc7983 */ /* 0x008ee80000300800 */
        /* <DEDUP_REMOVED lines=33> */
[----:B------:R1:W-:Y:S01]  /*60dc0*/  @P2 STG.E desc[UR32][R8.64], R190 ;  /* 0x000000be08002986 */ /* 0x0003e2000c101920 */
[----:B------:R-:W-:-:S03]  /*60dd0*/  ISETP.LT.AND P2, PT, R208, UR22, !P3 ;  /* 0x00000016d0007c0c */ /* 0x000fc6000df41270 */
[----:B---3--:R3:W-:Y:S01]  /*60de0*/  @P4 STG.E desc[UR32][R18.64], R188 ;  /* 0x000000bc12004986 */ /* 0x0087e2000c101920 */
[----:B------:R-:W-:Y:S01]  /*60df0*/  ISETP.LT.AND P4, PT, R209, UR22, !P3 ;  /* 0x00000016d1007c0c */ /* 0x000fe2000df81270 */
[----:B-1----:R-:W-:Y:S02]  /*60e00*/  IMAD.WIDE R8, R212, 0x4, R12 ;  /* 0x00000004d4087825 */ /* 0x002fe400078e020c */
[----:B------:R-:W2:Y:S04]  /*60e10*/  LDL.LU R190, [R1+0xf1c] ;  /* 0x000f1c0001be7983 */ /* 0x000ea80000300800 */
[----:B---3--:R-:W3:Y:S01]  /*60e20*/  LDL.LU R188, [R1+0xf0c] ;  /* 0x000f0c0001bc7983 */ /* 0x008ee20000300800 */
        /* <DEDUP_REMOVED lines=30> */
[----:B------:R3:W-:Y:S01]  /*61010*/  @P3 STG.E desc[UR32][R8.64], R190 ;  /* 0x000000be08003986 */ /* 0x0007e2000c101920 */
[----:B------:R-:W-:-:S03]  /*61020*/  ULDC UR5, c[0x0][0x22c] ;  /* 0x00008b0000057ab9 */ /* 0x000fc60000000800 */
[----:B-1----:R-:W2:Y:S01]  /*61030*/  LDL.LU R210, [R1+0xc50] ;  /* 0x000c500001d27983 */ /* 0x002ea20000300800 */
[----:B------:R-:W-:Y:S01]  /*61040*/  IMAD.WIDE R2, R94, 0x4, R14 ;  /* 0x000000045e027825 */ /* 0x000fe200078e020e */
[----:B------:R-:W-:Y:S02]  /*61050*/  ISETP.LT.AND P3, PT, R208, UR22, !P2 ;  /* 0x00000016d0007c0c */ /* 0x000fe4000d761270 */
[----:B---3--:R1:W-:Y:S01]  /*61060*/  @P5 STG.E desc[UR32][R18.64], R188 ;  /* 0x000000bc12005986 */ /* 0x0083e2000c101920 */
[----:B------:R-:W-:-:S03]  /*61070*/  ISETP.LT.AND P5, PT, R209, UR22, !P2 ;  /* 0x00000016d1007c0c */ /* 0x000fc6000d7a1270 */
[----:B------:R-:W3:Y:S01]  /*61080*/  LDL.LU R190, [R1+0x670] ;  /* 0x0006700001be7983 */ /* 0x000ee20000300800 */
[----:B------:R-:W-:-:S03]  /*61090*/  IMAD.WIDE R8, R94, 0x4, R12 ;  /* 0x000000045e087825 */ /* 0x000fc600078e020c */
        /* <DEDUP_REMOVED lines=31> */
[----:B---3--:R3:W-:Y:S04]  /*61290*/  @P2 STG.E desc[UR32][R8.64], R190 ;  /* 0x000000be08002986 */ /* 0x0087e8000c101920 */
[----:B-1----:R-:W2:Y:S01]  /*612a0*/  LDL.LU R210, [R1+0xc54] ;  /* 0x000c540001d27983 */ /* 0x002ea20000300800 */
[----:B------:R-:W-:Y:S01]  /*612b0*/  IMAD.WIDE R2, R211, 0x4, R14 ;  /* 0x00000004d3027825 */ /* 0x000fe200078e020e */
[----:B------:R-:W-:Y:S01]  /*612c0*/  ISETP.LT.AND P2, PT, R209, UR22, !P3 ;  /* 0x00000016d1007c0c */ /* 0x000fe2000df41270 */
[----:B------:R-:W-:Y:S01]  /*612d0*/  ULDC UR5, c[0x0][0x22c] ;  /* 0x00008b0000057ab9 */ /* 0x000fe20000000800 */
[----:B------:R1:W-:Y:S01]  /*612e0*/  @P6 STG.E desc[UR32][R18.64], R188 ;  /* 0x000000bc12006986 */ /* 0x0003e2000c101920 */
[----:B------:R-:W-:-:S03]  /*612f0*/  ISETP.LT.AND P6, PT, R208, UR22, !P3 ;  /* 0x00000016d0007c0c */ /* 0x000fc6000dfc1270 */
[----:B---3--:R-:W3:Y:S01]  /*61300*/  LDL.LU R190, [R1+0x674] ;  /* 0x0006740001be7983 */ /* 0x008ee20000300800 */
[----:B------:R-:W-:-:S03]  /*61310*/  IMAD.WIDE R8, R211, 0x4, R12 ;  /* 0x00000004d3087825 */ /* 0x000fc600078e020c */
        /* <DEDUP_REMOVED lines=71> */
[----:B---3--:R3:W-:Y:S01]  /*61790*/  @P2 STG.E desc[UR32][R8.64], R190 ;  /* 0x000000be08002986 */ /* 0x0087e2000c101920 */
[----:B------:R-:W-:Y:S01]  /*617a0*/  ISETP.LT.AND P2, PT, R208, UR22, !P3 ;  /* 0x00000016d0007c0c */ /* 0x000fe2000df41270 */
[----:B-1----:R-:W-:Y:S02]  /*617b0*/  IMAD.WIDE R2, R214, 0x4, R14 ;  /* 0x00000004d6027825 */ /* 0x002fe400078e020e */
[----:B------:R1:W-:Y:S01]  /*617c0*/  @P5 STG.E desc[UR32][R18.64], R188 ;  /* 0x000000bc12005986 */ /* 0x0003e2000c101920 */
[----:B------:R-:W-:Y:S01]  /*617d0*/  ISETP.LT.AND P5, PT, R209, UR22, !P3 ;  /* 0x00000016d1007c0c */ /* 0x000fe2000dfa1270 */
[----:B------:R-:W-:-:S02]  /*617e0*/  ULDC UR5, c[0x0][0x22c] ;  /* 0x00008b0000057ab9 */ /* 0x000fc40000000800 */
[----:B---3--:R-:W3:Y:S01]  /*617f0*/  LDL.LU R190, [R1+0xc5c] ;  /* 0x000c5c0001be7983 */ /* 0x008ee20000300800 */
[----:B------:R-:W-:-:S03]  /*61800*/  IMAD.WIDE R8, R214, 0x4, R12 ;  /* 0x00000004d6087825 */ /* 0x000fc600078e020c */
[----:B------:R-:W3:Y:S04]  /*61810*/  LDL.LU R210, [R1+0x67c] ;  /* 0x00067c0001d27983 */ /* 0x000ee80000300800 */
        /* <DEDUP_REMOVED lines=24> */
[----:B---3--:R1:W-:Y:S01]  /*619a0*/  @P0 STG.E desc[UR32][R2.64], R190 ;  /* 0x000000be02000986 */ /* 0x0083e2000c101920 */
[----:B------:R-:W-:Y:S01]  /*619b0*/  ISETP.LT.AND P0, PT, R191, UR22, !P4 ;  /* 0x00000016bf007c0c */ /* 0x000fe2000e701270 */
[----:B------:R-:W-:Y:S01]  /*619c0*/  IMAD.WIDE R8, R212, 0x4, R10 ;  /* 0x00000004d4087825 */ /* 0x000fe200078e020a */
[----:B------:R-:W-:-:S03]  /*619d0*/  ISETP.LT.AND P4, PT, R189, UR22, !P4 ;  /* 0x00000016bd007c0c */ /* 0x000fc6000e781270 */
[----:B------:R-:W-:Y:S01]  /*619e0*/  IMAD.WIDE R18, R94, 0x4, R16 ;  /* 0x000000045e127825 */ /* 0x000fe200078e0210 */
[----:B------:R-:W-:Y:S01]  /*619f0*/  ISETP.GE.AND P2, PT, R0, UR5, PT ;  /* 0x0000000500007c0c */ /* 0x000fe2000bf46270 */
[----:B-1----:R-:W3:Y:S02]  /*61a00*/  LDL.LU R190, [R1+0x1288] ;  /* 0x0012880001be7983 */ /* 0x002ee40000300800 */
[----:B------:R-:W-:Y:S01]  /*61a10*/  IMAD.WIDE R2, R94, 0x4, R14 ;  /* 0x000000045e027825 */ /* 0x000fe200078e020e */
[----:B------:R-:W-:Y:S01]  /*61a20*/  ULDC UR5, c[0x0][0x22c] ;  /* 0x00008b0000057ab9 */ /* 0x000fe20000000800 */
[----:B------:R-:W3:Y:S04]  /*61a30*/  LDL.LU R212, [R1+0xf60] ;  /* 0x000f600001d47983 */ /* 0x000ee80000300800 */
[----:B------:R1:W-:Y:S01]  /*61a40*/  @P3 STG.E desc[UR32][R8.64], R210 ;  /* 0x000000d208003986 */ /* 0x0003e2000c101920 */
[----:B------:R-:W-:-:S03]  /*61a50*/  ISETP.LT.AND P3, PT, R209, UR22, !P2 ;  /* 0x00000016d1007c0c */ /* 0x000fc6000d761270 */
[----:B------:R1:W-:Y:S01]  /*61a60*/  @P6 STG.E desc[UR32][R18.64], R188 ;  /* 0x000000bc12006986 */ /* 0x0003e2000c101920 */
[----:B------:R-:W-:-:S03]  /*61a70*/  ISETP.LT.AND P6, PT, R208, UR22, !P2 ;  /* 0x00000016d0007c0c */ /* 0x000fc6000d7c1270 */
[----:B-1----:R-:W3:Y:S01]  /*61a80*/  LDL.LU R210, [R1+0xde0] ;  /* 0x000de00001d27983 */ /* 0x002ee20000300800 */
[----:B------:R-:W-:-:S03]  /*61a90*/  IMAD.WIDE R8, R94, 0x4, R12 ;  /* 0x000000045e087825 */ /* 0x000fc600078e020c */
[----:B------:R-:W3:Y:S04]  /*61aa0*/  LDL.LU R188, [R1+0xc20] ;  /* 0x000c200001bc7983 */ /* 0x000ee80000300800 */
        /* <DEDUP_REMOVED lines=24> */
[----:B---3--:R1:W-:Y:S01]  /*61c30*/  @P0 STG.E desc[UR32][R2.64], R212 ;  /* 0x000000d402000986 */ /* 0x0083e2000c101920 */
[----:B------:R-:W-:-:S02]  /*61c40*/  ISETP.LT.AND P0, PT, R191, UR22, !P5 ;  /* 0x00000016bf007c0c */ /* 0x000fc4000ef01270 */
[----:B------:R-:W-:Y:S01]  /*61c50*/  IMAD.WIDE R18, R190, 0x4, R16 ;  /* 0x00000004be127825 */ /* 0x000fe200078e0210 */
[----:B------:R-:W3:Y:S01]  /*61c60*/  LDL.LU R214, [R1+0x1290] ;  /* 0x0012900001d67983 */ /* 0x000ee20000300800 */
[----:B------:R-:W-:Y:S02]  /*61c70*/  ISETP.LT.AND P5, PT, R189, UR22, !P5 ;  /* 0x00000016bd007c0c */ /* 0x000fe4000efa1270 */
[----:B------:R-:W-:Y:S01]  /*61c80*/  ISETP.GE.AND P3, PT, R0, UR5, PT ;  /* 0x0000000500007c0c */ /* 0x000fe2000bf66270 */
[----:B------:R1:W-:Y:S04]  /*61c90*/  @P2 STG.E desc[UR32][R8.64], R210 ;  /* 0x000000d208002986 */ /* 0x0003e8000c101920 */
[----:B-1----:R-:W3:Y:S01]  /*61ca0*/  LDL.LU R212, [R1+0xf64] ;  /* 0x000f640001d47983 */ /* 0x002ee20000300800 */
[----:B------:R-:W-:Y:S01]  /*61cb0*/  IMAD.WIDE R2, R190, 0x4, R14 ;  /* 0x00000004be027825 */ /* 0x000fe200078e020e */
[----:B------:R-:W-:Y:S01]  /*61cc0*/  ISETP.LT.AND P2, PT, R208, UR22, !P3 ;  /* 0x00000016d0007c0c */ /* 0x000fe2000df41270 */
[----:B------:R-:W-:Y:S01]  /*61cd0*/  ULDC UR5, c[0x0][0x22c] ;  /* 0x00008b0000057ab9 */ /* 0x000fe20000000800 */
[----:B------:R1:W-:Y:S01]  /*61ce0*/  @P4 STG.E desc[UR32][R18.64], R188 ;  /* 0x000000bc12004986 */ /* 0x0003e2000c101920 */
[----:B------:R-:W-:-:S03]  /*61cf0*/  ISETP.LT.AND P4, PT, R209, UR22, !P3 ;  /* 0x00000016d1007c0c */ /* 0x000fc6000df81270 */
[----:B------:R-:W3:Y:S01]  /*61d00*/  LDL.LU R210, [R1+0xde4] ;  /* 0x000de40001d27983 */ /* 0x000ee20000300800 */
        /* <DEDUP_REMOVED lines=8> */
[----:B------:R2:W-:Y:S01]  /*61d90*/  @P5 STG.E desc[UR32][R2.64], R95 ;  /* 0x0000005f02005986 */ /* 0x0005e2000c101920 */
[----:B-1----:R-:W-:-:S03]  /*61da0*/  IMAD.WIDE R8, R211, 0x4, R16 ;  /* 0x00000004d3087825 */ /* 0x002fc600078e0210 */
[----:B------:R-:W4:Y:S04]  /*61db0*/  LDL.LU R94, [R1+0x8c4] ;  /* 0x0008c400015e7983 */ /* 0x000f280000300800 */
[----:B--2---:R-:W2:Y:S04]  /*61dc0*/  LDL.LU R95, [R1+0x5a4] ;  /* 0x0005a400015f7983 */ /* 0x004ea80000300800 */
[----:B------:R1:W-:Y:S04]  /*61dd0*/  @P4 STG.E desc[UR32][R8.64], R215 ;  /* 0x000000d708004986 */ /* 0x0003e8000c101920 */
[----:B------:R1:W-:Y:S04]  /*61de0*/  @P2 STG.E desc[UR32][R18.64], R213 ;  /* 0x000000d512002986 */ /* 0x0003e8000c101920 */
[----:B-1----:R-:W2:Y:S04]  /*61df0*/  LDL.LU R215, [R1+0xf78] ;  /* 0x000f780001d77983 */ /* 0x002ea80000300800 */
[----:B------:R-:W2:Y:S01]  /*61e00*/  LDL.LU R213, [R1+0xf58] ;  /* 0x000f580001d57983 */ /* 0x000ea20000300800 */
        /* <DEDUP_REMOVED lines=37> */
[----:B------:R1:W-:Y:S04]  /*62060*/  @P3 STG.E desc[UR32][R18.64], R213 ;  /* 0x000000d512003986 */ /* 0x0003e8000c101920 */
[----:B-1----:R-:W2:Y:S01]  /*62070*/  LDL.LU R215, [R1+0x5a8] ;  /* 0x0005a80001d77983 */ /* 0x002ea20000300800 */
[----:B------:R-:W-:-:S03]  /*62080*/  IMAD.WIDE R8, R190, 0x4, R10 ;  /* 0x00000004be087825 */ /* 0x000fc600078e020a */
[----:B------:R-:W2:Y:S04]  /*62090*/  LDL.LU R213, [R1+0xf7c] ;  /* 0x000f7c0001d57983 */ /* 0x000ea80000300800 */
[----:B------:R-:W2:Y:S01]  /*620a0*/  LDL.LU R190, [R1+0xf5c] ;  /* 0x000f5c0001be7983 */ /* 0x000ea20000300800 */
[----:B------:R-:W-:Y:S01]  /*620b0*/  VIADD R0, R252, 0xad ;  /* 0x000000adfc007836 */ /* 0x000fe20000000000 */
[----:B------:R-:W-:Y:S01]  /*620c0*/  ISETP.LT.AND P0, PT, R191, UR22, !P2 ;  /* 0x00000016bf007c0c */ /* 0x000fe2000d701270 */
[----:B---3--:R-:W-:Y:S01]  /*620d0*/  IMAD.WIDE R18, R211, 0x4, R16 ;  /* 0x00000004d3127825 */ /* 0x008fe200078e0210 */
[----:B------:R-:W3:Y:S02]  /*620e0*/  LDL.LU R94, [R1+0x12a0] ;  /* 0x0012a000015e7983 */ /* 0x000ee40000300800 */
        /* <DEDUP_REMOVED lines=10> */
[----:B------:R1:W-:Y:S01]  /*62190*/  @P2 STG.E desc[UR32][R8.64], R210 ;  /* 0x000000d208002986 */ /* 0x0003e2000c101920 */
[----:B------:R-:W-:Y:S01]  /*621a0*/  ISETP.LT.AND P2, PT, R209, UR22, !P3 ;  /* 0x00000016d1007c0c */ /* 0x000fe2000df41270 */
[----:B-1----:R-:W-:Y:S02]  /*621b0*/  IMAD.WIDE R2, R211, 0x4, R14 ;  /* 0x00000004d3027825 */ /* 0x002fe400078e020e */
[----:B------:R1:W-:Y:S01]  /*621c0*/  @P6 STG.E desc[UR32][R18.64], R188 ;  /* 0x000000bc12006986 */ /* 0x0003e2000c101920 */
[----:B------:R-:W-:Y:S01]  /*621d0*/  ISETP.LT.AND P6, PT, R208, UR22, !P3 ;  /* 0x00000016d0007c0c */ /* 0x000fe2000dfc1270 */
[----:B------:R-:W-:-:S02]  /*621e0*/  ULDC UR5, c[0x0][0x22c] ;  /* 0x00008b0000057ab9 */ /* 0x000fc40000000800 */
[----:B------:R-:W3:Y:S01]  /*621f0*/  LDL.LU R210, [R1+0xf6c] ;  /* 0x000f6c0001d27983 */ /* 0x000ee20000300800 */
        /* <DEDUP_REMOVED lines=155> */
[C---:B-1----:R-:W-:Y:S02]  /*62bb0*/  IMAD.WIDE R2, R190.reuse, 0x4, R14 ;  /* 0x00000004be027825 */ /* 0x042fe400078e020e */
[----:B------:R1:W-:Y:S01]  /*62bc0*/  @P4 STG.E desc[UR32][R18.64], R188 ;  /* 0x000000bc12004986 */ /* 0x0003e2000c101920 */
[----:B------:R-:W-:Y:S01]  /*62bd0*/  ISETP.LT.AND P4, PT, R209, UR22, !P3 ;  /* 0x00000016d1007c0c */ /* 0x000fe2000df81270 */
[----:B------:R-:W-:Y:S01]  /*62be0*/  ULDC UR5, c[0x0][0x22c] ;  /* 0x00008b0000057ab9 */ /* 0x000fe20000000800 */
[----:B------:R-:W-:Y:S01]  /*62bf0*/  IMAD.WIDE R8, R190, 0x4, R12 ;  /* 0x00000004be087825 */ /* 0x000fe200078e020c */
[----:B-1----:R-:W3:Y:S04]  /*62c00*/  LDL.LU R188, [R1+0xddc] ;  /* 0x000ddc0001bc7983 */ /* 0x002ee80000300800 */
[----:B------:R-:W3:Y:S04]  /*62c10*/  LDL.LU R214, [R1+0x66c] ;  /* 0x00066c0001d67983 */ /* 0x000ee80000300800 */
[----:B------:R-:W3:Y:S01]  /*62c20*/  LDL.LU R212, [R1+0x4ec] ;  /* 0x0004ec0001d47983 */ /* 0x000ee20000300800 */
        /* <DEDUP_REMOVED lines=8> */
[----:B------:R1:W-:Y:S04]  /*62cb0*/  @P5 STG.E desc[UR32][R2.64], R215 ;  /* 0x000000d702005986 */ /* 0x0003e8000c101920 */
[----:B------:R-:W-:Y:S04]  /*62cc0*/  @P4 STG.E desc[UR32][R8.64], R213 ;  /* 0x000000d508004986 */ /* 0x000fe8000c101920 */
[----:B------:R1:W-:Y:S02]  /*62cd0*/  @P2 STG.E desc[UR32][R18.64], R210 ;  /* 0x000000d212002986 */ /* 0x0003e4000c101920 */
[----:B-1----:R-:W-:-:S02]  /*62ce0*/  IMAD.WIDE R2, R211, 0x4, R12 ;  /* 0x00000004d3027825 */ /* 0x002fc400078e020c */
[----:B------:R-:W2:Y:S02]  /*62cf0*/  LDL.LU R210, [R1+0x1dc] ;  /* 0x0001dc0001d27983 */ /* 0x000ea40000300800 */
[----:B------:R-:W-:Y:S02]  /*62d00*/  IMAD.WIDE R8, R211, 0x4, R10 ;  /* 0x00000004d3087825 */ /* 0x000fe400078e020a */
[----:B------:R-:W2:Y:S04]  /*62d10*/  LDL.LU R215, [R1+0xfd0] ;  /* 0x000fd00001d77983 */ /* 0x000ea80000300800 */
[----:B------:R-:W2:Y:S01]  /*62d20*/  LDL.LU R211, [R1+0xfb0] ;  /* 0x000fb00001d37983 */ /* 0x000ea20000300800 */
[----:B------:R-:W-:Y:S01]  /*62d30*/  VIADD R0, R252, 0xb7 ;  /* 0x000000b7fc007836 */ /* 0x000fe20000000000 */
[----:B------:R-:W-:-:S04]  /*62d40*/  ISETP.LT.AND P0, PT, R191, UR22, !P3 ;  /* 0x00000016bf007c0c */ /* 0x000fc8000df01270 */
[----:B------:R-:W-:Y:S02]  /*62d50*/  ISETP.GE.AND P6, PT, R0, UR5, PT ;  /* 0x0000000500007c0c */ /* 0x000fe4000bfc6270 */
[----:B------:R-:W-:Y:S01]  /*62d60*/  ISETP.LT.AND P3, PT, R189, UR22, !P3 ;  /* 0x00000016bd007c0c */ /* 0x000fe2000df61270 */
[----:B------:R-:W-:Y:S01]  /*62d70*/  VIADD R0, R252, 0xb8 ;  /* 0x000000b8fc007836 */ /* 0x000fe20000000000 */
[----:B------:R-:W-:Y:S01]  /*62d80*/  ISETP.LT.AND P5, PT, R209, UR22, !P6 ;  /* 0x00000016d1007c0c */ /* 0x000fe2000f7a1270 */
[----:B---3--:R-:W-:Y:S01]  /*62d90*/  IMAD.WIDE R18, R94, 0x4, R16 ;  /* 0x000000045e127825 */ /* 0x008fe200078e0210 */
[----:B------:R-:W-:Y:S01]  /*62da0*/  ISETP.LT.AND P4, PT, R208, UR22, !P6 ;  /* 0x00000016d0007c0c */ /* 0x000fe2000f781270 */
[----:B------:R-:W-:Y:S02]  /*62db0*/  ULDC UR5, c[0x0][0x22c] ;  /* 0x00008b0000057ab9 */ /* 0x000fe40000000800 */
[----:B------:R1:W-:Y:S01]  /*62dc0*/  @P0 STG.E desc[UR32][R2.64], R188 ;  /* 0x000000bc02000986 */ /* 0x0003e2000c101920 */
[----:B------:R-:W-:-:S02]  /*62dd0*/  ISETP.LT.AND P0, PT, R191, UR22, !P6 ;  /* 0x00000016bf007c0c */ /* 0x000fc4000f701270 */
[----:B------:R-:W-:Y:S02]  /*62de0*/  ISETP.LT.AND P6, PT, R189, UR22, !P6 ;  /* 0x00000016bd007c0c */ /* 0x000fe4000f7c1270 */
[----:B------:R-:W-:Y:S01]  /*62df0*/  ISETP.GE.AND P2, PT, R0, UR5, PT ;  /* 0x0000000500007c0c */ /* 0x000fe2000bf46270 */
[----:B------:R3:W-:Y:S04]  /*62e00*/  @P3 STG.E desc[UR32][R8.64], R214 ;  /* 0x000000d608003986 */ /* 0x0007e8000c101920 */
[----:B-1----:R-:W2:Y:S01]  /*62e10*/  LDL.LU R188, [R1+0x12c8] ;  /* 0x0012c80001bc7983 */ /* 0x002ea20000300800 */
[----:B------:R-:W-:Y:S01]  /*62e20*/  IMAD.WIDE R2, R94, 0x4, R14 ;  /* 0x000000045e027825 */ /* 0x000fe200078e020e */
[----:B------:R-:W-:Y:S02]  /*62e30*/  ULDC UR5, c[0x0][0x22c] ;  /* 0x00008b0000057ab9 */ /* 0x000fe40000000800 */
[----:B------:R-:W2:Y:S01]  /*62e40*/  LDL.LU R213, [R1+0xfc0] ;  /* 0x000fc00001d57983 */ /* 0x000ea20000300800 */
[----:B------:R-:W-:Y:S01]  /*62e50*/  ISETP.LT.AND P3, PT, R208, UR22, !P2 ;  /* 0x00000016d0007c0c */ /* 0x000fe2000d761270 */
[----:B---3--:R-:W-:-:S02]  /*62e60*/  IMAD.WIDE R8, R94, 0x4, R12 ;  /* 0x000000045e087825 */ /* 0x008fc400078e020c */
[----:B------:R1:W-:Y:S01]  /*62e70*/  @P5 STG.E desc[UR32][R18.64], R212 ;  /* 0x000000d412005986 */ /* 0x0003e2000c101920 */
[----:B------:R-:W-:-:S03]  /*62e80*/  ISETP.LT.AND P5, PT, R209, UR22, !P2 ;  /* 0x00000016d1007c0c */ /* 0x000fc6000d7a1270 */
[----:B------:R-:W3:Y:S04]  /*62e90*/  LDL.LU R214, [R1+0xfa0] ;  /* 0x000fa00001d67983 */ /* 0x000ee80000300800 */
        /* <DEDUP_REMOVED lines=29> */
[----:B------:R-:W-:Y:S01]  /*63070*/  ISETP.GE.AND P3, PT, R0, UR5, PT ;  /* 0x0000000500007c0c */ /* 0x000fe2000bf66270 */
[----:B------:R-:W-:Y:S01]  /*63080*/  ULDC UR5, c[0x0][0x22c] ;  /* 0x00008b0000057ab9 */ /* 0x000fe20000000800 */
[----:B------:R-:W-:Y:S01]  /*63090*/  ISETP.LT.AND P4, PT, R189, UR22, !P4 ;  /* 0x00000016bd007c0c */ /* 0x000fe2000e781270 */
[----:B---3--:R3:W-:Y:S04]  /*630a0*/  @P2 STG.E desc[UR32][R8.64], R214 ;  /* 0x000000d608002986 */ /* 0x0087e8000c101920 */
[----:B-1----:R-:W2:Y:S01]  /*630b0*/  LDL.LU R213, [R1+0xfc4] ;  /* 0x000fc40001d57983 */ /* 0x002ea20000300800 */
[----:B------:R-:W-:Y:S01]  /*630c0*/  IMAD.WIDE R2, R188, 0x4, R14 ;  /* 0x00000004bc027825 */ /* 0x000fe200078e020e */
[----:B------:R-:W-:-:S02]  /*630d0*/  ISETP.LT.AND P2, PT, R209, UR22, !P3 ;  /* 0x00000016d1007c0c */ /* 0x000fc4000df41270 */
        /* <DEDUP_REMOVED lines=14> */
[----:B--2---:R1:W-:Y:S04]  /*631c0*/  @P2 STG.E desc[UR32][R8.64], R215 ;  /* 0x000000d708002986 */ /* 0x0043e8000c101920 */
[----:B------:R-:W2:Y:S04]  /*631d0*/  LDL.LU R95, [R1+0x5c4] ;  /* 0x0005c400015f7983 */ /* 0x000ea80000300800 */
        /* <DEDUP_REMOVED lines=9> */
[----:B------:R-:W-:Y:S02]  /*63270*/  ULDC UR5, c[0x0][0x22c] ;  /* 0x00008b0000057ab9 */ /* 0x000fe40000000800 */
[----:B------:R-:W-:Y:S01]  /*63280*/  VIADD R0, R252, 0xbc ;  /* 0x000000bcfc007836 */ /* 0x000fe20000000000 */
[----:B------:R-:W-:Y:S01]  /*63290*/  ISETP.LT.AND P6, PT, R208, UR22, !P5 ;  /* 0x00000016d0007c0c */ /* 0x000fe2000efc1270 */
[----:B------:R-:W-:Y:S01]  /*632a0*/  IMAD.WIDE R8, R210, 0x4, R10 ;  /* 0x00000004d2087825 */ /* 0x000fe200078e020a */
[----:B------:R1:W-:Y:S01]  /*632b0*/  @P0 STG.E desc[UR32][R2.64], R213 ;  /* 0x000000d502000986 */ /* 0x0003e2000c101920 */
[----:B------:R-:W-:-:S02]  /*632c0*/  ISETP.LT.AND P0, PT, R191, UR22, !P5 ;  /* 0x00000016bf007c0c */ /* 0x000fc4000ef01270 */
[----:B------:R-:W-:Y:S01]  /*632d0*/  IMAD.WIDE R18, R190, 0x4, R16 ;  /* 0x00000004be127825 */ /* 0x000fe200078e0210 */
[----:B------:R-:W-:Y:S01]  /*632e0*/  ISETP.GE.AND P2, PT, R0, UR5, PT ;  /* 0x0000000500007c0c */ /* 0x000fe2000bf46270 */
[----:B---3--:R3:W-:Y:S01]  /*632f0*/  @P3 STG.E desc[UR32][R8.64], R214 ;  /* 0x000000d608003986 */ /* 0x0087e2000c101920 */
[----:B------:R-:W-:-:S03]  /*63300*/  ISETP.LT.AND P5, PT, R189, UR22, !P5 ;  /* 0x00000016bd007c0c */ /* 0x000fc6000efa1270 */
[----:B------:R-:W2:Y:S01]  /*63310*/  LDL.LU R210, [R1+0x12d8] ;  /* 0x0012d80001d27983 */ /* 0x000ea20000300800 */
[----:B------:R-:W-:Y:S01]  /*63320*/  ISETP.LT.AND P3, PT, R208, UR22, !P2 ;  /* 0x00000016d0007c0c */ /* 0x000fe2000d761270 */
[C---:B-1----:R-:W-:Y:S02]  /*63330*/  IMAD.WIDE R2, R190.reuse, 0x4, R14 ;  /* 0x00000004be027825 */ /* 0x042fe400078e020e */
[----:B------:R1:W-:Y:S01]  /*63340*/  @P4 STG.E desc[UR32][R18.64], R212 ;  /* 0x000000d412004986 */ /* 0x0003e2000c101920 */
[----:B------:R-:W-:Y:S01]  /*63350*/  ISETP.LT.AND P4, PT, R209, UR22, !P2 ;  /* 0x00000016d1007c0c */ /* 0x000fe2000d781270 */
[----:B------:R-:W-:Y:S02]  /*63360*/  ULDC UR5, c[0x0][0x22c] ;  /* 0x00008b0000057ab9 */ /* 0x000fe40000000800 */
[----:B------:R-:W2:Y:S01]  /*63370*/  LDL.LU R213, [R1+0xfc8] ;  /* 0x000fc80001d57983 */ /* 0x000ea20000300800 */
[----:B---3--:R-:W-:-:S03]  /*63380*/  IMAD.WIDE R8, R190, 0x4, R12 ;  /* 0x00000004be087825 */ /* 0x008fc600078e020c */
[----:B------:R-:W3:Y:S04]  /*63390*/  LDL.LU R214, [R1+0xfa8] ;  /* 0x000fa80001d67983 */ /* 0x000ee80000300800 */
[----:B-1----:R-:W3:Y:S01]  /*633a0*/  LDL.LU R212, [R1+0xf98] ;  /* 0x000f980001d47983 */ /* 0x002ee20000300800 */
[----:B----4-:R-:W-:-:S03]  /*633b0*/  IMAD.WIDE R18, R188, 0x4, R14 ;  /* 0x00000004bc127825 */ /* 0x010fc600078e020e */
[----:B------:R1:W-:Y:S02]  /*633c0*/  @P6 STG.E desc[UR32][R2.64], R93 ;  /* 0x0000005d02006986 */ /* 0x0003e4000c101920 */
[----:B-1----:R-:W-:Y:S02]  /*633d0*/  IMAD.WIDE R2, R190, 0x4, R10 ;  /* 0x00000004be027825 */ /* 0x002fe400078e020a */
[----:B------:R-:W4:Y:S04]  /*633e0*/  LDL.LU R190, [R1+0x12dc] ;  /* 0x0012dc0001be7983 */ /* 0x000f280000300800 */
[----:B------:R-:W4:Y:S04]  /*633f0*/  LDL.LU R93, [R1+0xc18] ;  /* 0x000c1800015d7983 */ /* 0x000f280000300800 */
[----:B------:R1:W-:Y:S04]  /*63400*/  @P0 STG.E desc[UR32][R8.64], R94 ;  /* 0x0000005e08000986 */ /* 0x0003e8000c101920 */
[----:B--2---:R2:W-:Y:S01]  /*63410*/  @P5 STG.E desc[UR32][R2.64], R95 ;  /* 0x0000005f02005986 */ /* 0x0045e2000c101920 */
[----:B-1----:R-:W-:-:S05]  /*63420*/  IMAD.WIDE R8, R188, 0x4, R16 ;  /* 0x00000004bc087825 */ /* 0x002fca00078e0210 */
[----:B------:R-:W-:Y:S04]  /*63430*/  @P4 STG.E desc[UR32][R8.64], R215 ;  /* 0x000000d708004986 */ /* 0x000fe8000c101920 */
[----:B--2---:R-:W2:Y:S04]  /*63440*/  LDL.LU R95, [R1+0x8d8] ;  /* 0x0008d800015f7983 */ /* 0x004ea80000300800 */
[----:B------:R1:W-:Y:S04]  /*63450*/  @P3 STG.E desc[UR32][R18.64], R211 ;  /* 0x000000d312003986 */ /* 0x0003e8000c101920 */
[----:B-1----:R-:W2:Y:S01]  /*63460*/  LDL.LU R211, [R1+0x5c8] ;  /* 0x0005c80001d37983 */ /* 0x002ea20000300800 */
[----:B------:R-:W-:-:S03]  /*63470*/  IMAD.WIDE R2, R188, 0x4, R12 ;  /* 0x00000004bc027825 */ /* 0x000fc600078e020c */
[----:B------:R-:W2:Y:S01]  /*63480*/  LDL.LU R215, [R1+0xfdc] ;  /* 0x000fdc0001d77983 */ /* 0x000ea20000300800 */
[----:B------:R-:W-:-:S03]  /*63490*/  IMAD.WIDE R8, R188, 0x4, R10 ;  /* 0x00000004bc087825 */ /* 0x000fc600078e020a */
[----:B------:R-:W2:Y:S01]  /*634a0*/  LDL.LU R188, [R1+0xfbc] ;  /* 0x000fbc0001bc7983 */ /* 0x000ea20000300800 */
[----:B------:R-:W-:Y:S01]  /*634b0*/  VIADD R0, R252, 0xbd ;  /* 0x000000bdfc007836 */ /* 0x000fe20000000000 */
[----:B------:R-:W-:Y:S02]  /*634c0*/  ISETP.LT.AND P0, PT, R191, UR22, !P2 ;  /* 0x00000016bf007c0c */ /* 0x000fe4000d701270 */
[----:B------:R-:W2:Y:S02]  /*634d0*/  LDL.LU R94, [R1+0x12e0] ;  /* 0x0012e000015e7983 */ /* 0x000ea40000300800 */
[----:B------:R-:W-:Y:S02]  /*634e0*/  ISETP.GE.AND P6, PT, R0, UR5, PT ;  /* 0x0000000500007c0c */ /* 0x000fe4000bfc6270 */
[----:B------:R-:W-:Y:S01]  /*634f0*/  ISETP.LT.AND P2, PT, R189, UR22, !P2 ;  /* 0x00000016bd007c0c */ /* 0x000fe2000d741270 */
[----:B------:R-:W-:Y:S01]  /*63500*/  IMAD.WIDE R18, R210, 0x4, R16 ;  /* 0x00000004d2127825 */ /* 0x000fe200078e0210 */
[----:B------:R-:W-:Y:S01]  /*63510*/  ISETP.LT.AND P5, PT, R209, UR22, !P6 ;  /* 0x00000016d1007c0c */ /* 0x000fe2000f7a1270 */
[----:B------:R-:W-:Y:S01]  /*63520*/  ULDC UR5, c[0x0][0x22c] ;  /* 0x00008b0000057ab9 */ /* 0x000fe20000000800 */
[----:B------:R-:W-:-:S03]  /*63530*/  ISETP.LT.AND P4, PT, R208, UR22, !P6 ;  /* 0x00000016d0007c0c */ /* 0x000fc6000f781270 */
[----:B------:R1:W-:Y:S01]  /*63540*/  @P0 STG.E desc[UR32][R2.64], R213 ;  /* 0x000000d502000986 */ /* 0x0003e2000c101920 */
[----:B------:R-:W-:Y:S02]  /*63550*/  ISETP.LT.AND P0, PT, R191, UR22, !P6 ;  /* 0x00000016bf007c0c */ /* 0x000fe4000f701270 */
[----:B------:R-:W-:-:S03]  /*63560*/  ISETP.LT.AND P6, PT, R189, UR22, !P6 ;  /* 0x00000016bd007c0c */ /* 0x000fc6000f7c1270 */
[----:B---3--:R3:W-:Y:S04]  /*63570*/  @P2 STG.E desc[UR32][R8.64], R214 ;  /* 0x000000d608002986 */ /* 0x0087e8000c101920 */
[----:B-1----:R-:W2:Y:S01]  /*63580*/  LDL.LU R213, [R1+0xfcc] ;  /* 0x000fcc0001d57983 */ /* 0x002ea20000300800 */
[----:B------:R-:W-:-:S03]  /*63590*/  IMAD.WIDE R2, R210, 0x4, R14 ;  /* 0x00000004d2027825 */ /* 0x000fc600078e020e */
[----:B------:R1:W-:Y:S01]  /*635a0*/  @P5 STG.E desc[UR32][R18.64], R212 ;  /* 0x000000d412005986 */ /* 0x0003e2000c101920 */
[----:B---3--:R-:W-:-:S03]  /*635b0*/  IMAD.WIDE R8, R210, 0x4, R12 ;  /* 0x00000004d2087825 */ /* 0x008fc600078e020c */
[----:B------:R-:W3:Y:S01]  /*635c0*/  LDL.LU R214, [R1+0xfac] ;  /* 0x000fac0001d67983 */ /* 0x000ee20000300800 */
[----:B------:R-:W-:-:S03]  /*635d0*/  VIADD R0, R252, 0xbe ;  /* 0x000000befc007836 */ /* 0x000fc60000000000 */
[----:B-1----:R-:W3:Y:S04]  /*635e0*/  LDL.LU R212, [R1+0xf9c] ;  /* 0x000f9c0001d47983 */ /* 0x002ee80000300800 */
[----:B----4-:R1:W-:Y:S01]  /*635f0*/  @P4 STG.E desc[UR32][R2.64], R93 ;  /* 0x0000005d02004986 */ /* 0x0103e2000c101920 */
[----:B------:R-:W-:Y:S01]  /*63600*/  ISETP.GE.AND P3, PT, R0, UR5, PT ;  /* 0x0000000500007c0c */ /* 0x000fe2000bf66270 */
[----:B-1----:R-:W-:Y:S01]  /*63610*/  IMAD.WIDE R2, R210, 0x4, R10 ;  /* 0x00000004d2027825 */ /* 0x002fe200078e020a */
[----:B------:R-:W-:Y:S01]  /*63620*/  ULDC UR5, c[0x0][0x22c] ;  /* 0x00008b0000057ab9 */ /* 0x000fe20000000800 */
[----:B------:R-:W4:Y:S04]  /*63630*/  LDL.LU R210, [R1+0x12e4] ;  /* 0x0012e40001d27983 */ /* 0x000f280000300800 */
[----:B------:R-:W4:Y:S01]  /*63640*/  LDL.LU R93, [R1+0xc1c] ;  /* 0x000c1c00015d7983 */ /* 0x000f220000300800 */
[----:B------:R-:W-:-:S02]  /*63650*/  ISETP.LT.AND P5, PT, R209, UR22, !P3 ;  /* 0x00000016d1007c0c */ /* 0x000fc4000dfa1270 */
[----:B------:R-:W-:Y:S01]  /*63660*/  ISETP.LT.AND P2, PT, R208, UR22, !P3 ;  /* 0x00000016d0007c0c */ /* 0x000fe2000df41270 */
[C---:B------:R-:W-:Y:S01]  /*63670*/  IMAD.WIDE R18, R190.reuse, 0x4, R14 ;  /* 0x00000004be127825 */ /* 0x040fe200078e020e */
[----:B--2---:R-:W-:Y:S04]  /*63680*/  @P0 STG.E desc[UR32][R8.64], R95 ;  /* 0x0000005f08000986 */ /* 0x004fe8000c101920 */
[----:B------:R1:W-:Y:S04]  /*63690*/  @P6 STG.E desc[UR32][R2.64], R211 ;  /* 0x000000d302006986 */ /* 0x0003e8000c101920 */
[----:B-1----:R-:W2:Y:S01]  /*636a0*/  LDL.LU R211, [R1+0x8dc] ;  /* 0x0008dc0001d37983 */ /* 0x002ea20000300800 */
[----:B------:R-:W-:-:S05]  /*636b0*/  IMAD.WIDE R8, R190, 0x4, R16 ;  /* 0x00000004be087825 */ /* 0x000fca00078e0210 */
[----:B------:R-:W-:Y:S04]  /*636c0*/  @P5 STG.E desc[UR32][R8.64], R215 ;  /* 0x000000d708005986 */ /* 0x000fe8000c101920 */
[----:B------:R1:W-:Y:S04]  /*636d0*/  @P2 STG.E desc[UR32][R18.64], R188 ;  /* 0x000000bc12002986 */ /* 0x0003e8000c101920 */
[----:B-1----:R-:W2:Y:S04]  /*636e0*/  LDL.LU R188, [R1+0x5cc] ;  /* 0x0005cc0001bc7983 */ /* 0x002ea80000300800 */
[----:B------:R-:W2:Y:S01]  /*636f0*/  LDL.LU R95, [R1+0xfe0] ;  /* 0x000fe000015f7983 */ /* 0x000ea20000300800 */
[----:B------:R-:W-:Y:S01]  /*63700*/  ISETP.LT.AND P0, PT, R191, UR22, !P3 ;  /* 0x00000016bf007c0c */ /* 0x000fe2000df01270 */
[----:B------:R-:W-:Y:S01]  /*63710*/  VIADD R0, R252, 0xbf ;  /* 0x000000bffc007836 */ /* 0x000fe20000000000 */
[----:B------:R-:W-:Y:S01]  /*63720*/  ISETP.LT.AND P3, PT, R189, UR22, !P3 ;  /* 0x00000016bd007c0c */ /* 0x000fe2000df61270 */
[----:B------:R-:W-:Y:S01]  /*63730*/  IMAD.WIDE R2, R190, 0x4, R12 ;  /* 0x00000004be027825 */ /* 0x000fe200078e020c */
[----:B------:R-:W2:Y:S02]  /*63740*/  LDL.LU R215, [R1+0xe30] ;  /* 0x000e300001d77983 */ /* 0x000ea40000300800 */
[----:B------:R-:W-:Y:S01]  /*63750*/  ISETP.GE.AND P4, PT, R0, UR5, PT ;  /* 0x0000000500007c0c */ /* 0x000fe2000bf86270 */
[----:B------:R-:W-:Y:S01]  /*63760*/  IMAD.WIDE R8, R190, 0x4, R10 ;  /* 0x00000004be087825 */ /* 0x000fe200078e020a */
[----:B------:R-:W-:Y:S01]  /*63770*/  ULDC UR5, c[0x0][0x22c] ;  /* 0x00008b0000057ab9 */ /* 0x000fe20000000800 */
[----:B------:R-:W2:Y:S01]  /*63780*/  LDL.LU R190, [R1+0x12e8] ;  /* 0x0012e80001be7983 */ /* 0x000ea20000300800 */
[----:B------:R-:W-:-:S02]  /*63790*/  ISETP.LT.AND P6, PT, R209, UR22, !P4 ;  /* 0x00000016d1007c0c */ /* 0x000fc4000e7c1270 */
[----:B------:R-:W-:Y:S01]  /*637a0*/  ISETP.LT.AND P5, PT, R208, UR22, !P4 ;  /* 0x00000016d0007c0c */ /* 0x000fe2000e7a1270 */
[----:B------:R1:W-:Y:S01]  /*637b0*/  @P0 STG.E desc[UR32][R2.64], R213 ;  /* 0x000000d502000986 */ /* 0x0003e2000c101920 */
[----:B------:R-:W-:Y:S01]  /*637c0*/  ISETP.LT.AND P0, PT, R191, UR22, !P4 ;  /* 0x00000016bf007c0c */ /* 0x000fe2000e701270 */
[C---:B------:R-:W-:Y:S02]  /*637d0*/  IMAD.WIDE R18, R94.reuse, 0x4, R16 ;  /* 0x000000045e127825 */ /* 0x040fe400078e0210 */
[----:B---3--:R3:W-:Y:S04]  /*637e0*/  @P3 STG.E desc[UR32][R8.64], R214 ;  /* 0x000000d608003986 */ /* 0x0087e8000c101920 */
[----:B-1----:R-:W2:Y:S01]  /*637f0*/  LDL.LU R213, [R1+0xce0] ;  /* 0x000ce00001d57983 */ /* 0x002ea20000300800 */
[----:B------:R-:W-:-:S03]  /*63800*/  IMAD.WIDE R2, R94, 0x4, R14 ;  /* 0x000000045e027825 */ /* 0x000fc600078e020e */
[----:B---3--:R-:W3:Y:S01]  /*63810*/  LDL.LU R214, [R1+0x80] ;  /* 0x0000800001d67983 */ /* 0x008ee20000300800 */
[----:B------:R-:W-:-:S03]  /*63820*/  IMAD.WIDE R8, R94, 0x4, R12 ;  /* 0x000000045e087825 */ /* 0x000fc600078e020c */
[----:B------:R1:W-:Y:S04]  /*63830*/  @P6 STG.E desc[UR32][R18.64], R212 ;  /* 0x000000d412006986 */ /* 0x0003e8000c101920 */
[----:B----4-:R4:W-:Y:S01]  /*63840*/  @P5 STG.E desc[UR32][R2.64], R93 ;  /* 0x0000005d02005986 */ /* 0x0109e2000c101920 */
[----:B------:R-:W-:-:S03]  /*63850*/  VIADD R0, R252, 0xc0 ;  /* 0x000000c0fc007836 */ /* 0x000fc60000000000 */
[----:B-1----:R-:W3:Y:S01]  /*63860*/  LDL.LU R212, [R1+0x60] ;  /* 0x0000600001d47983 */ /* 0x002ee20000300800 */
[----:B------:R-:W-:Y:S02]  /*63870*/  ISETP.LT.AND P4, PT, R189, UR22, !P4 ;  /* 0x00000016bd007c0c */ /* 0x000fe4000e781270 */
[----:B------:R-:W-:Y:S01]  /*63880*/  ISETP.GE.AND P2, PT, R0, UR5, PT ;  /* 0x0000000500007c0c */ /* 0x000fe2000bf46270 */
[----:B----4-:R-:W-:Y:S01]  /*63890*/  IMAD.WIDE R2, R94, 0x4, R10 ;  /* 0x000000045e027825 */ /* 0x010fe200078e020a */
[----:B------:R-:W-:Y:S02]  /*638a0*/  ULDC UR5, c[0x0][0x22c] ;  /* 0x00008b0000057ab9 */ /* 0x000fe40000000800 */
[----:B------:R-:W-:Y:S01]  /*638b0*/  ISETP.LT.AND P3, PT, R209, UR22, !P2 ;  /* 0x00000016d1007c0c */ /* 0x000fe2000d761270 */
[----:B--2---:R1:W-:Y:S04]  /*638c0*/  @P0 STG.E desc[UR32][R8.64], R211 ;  /* 0x000000d308000986 */ /* 0x0043e8000c101920 */
[----:B-1----:R-:W2:Y:S01]  /*638d0*/  LDL.LU R211, [R1+0x40] ;  /* 0x0000400001d37983 */ /* 0x002ea20000300800 */
[----:B------:R-:W-:-:S03]  /*638e0*/  IMAD.WIDE R8, R210, 0x4, R16 ;  /* 0x00000004d2087825 */ /* 0x000fc600078e0210 */
[----:B------:R1:W-:Y:S04]  /*638f0*/  @P4 STG.E desc[UR32][R2.64], R188 ;  /* 0x000000bc02004986 */ /* 0x0003e8000c101920 */
[----:B------:R4:W-:Y:S04]  /*63900*/  @P3 STG.E desc[UR32][R8.64], R95 ;  /* 0x0000005f08003986 */ /* 0x0009e8000c101920 */
[----:B-1----:R-:W2:Y:S04]  /*63910*/  LDL.LU R188, [R1+0x12ec] ;  /* 0x0012ec0001bc7983 */ /* 0x002ea80000300800 */
[----:B----4-:R-:W4:Y:S01]  /*63920*/  LDL.LU R95, [R1+0xfe4] ;  /* 0x000fe400015f7983 */ /* 0x010f220000300800 */
[----:B------:R-:W-:Y:S01]  /*63930*/  ISETP.LT.AND P6, PT, R208, UR22, !P2 ;  /* 0x00000016d0007c0c */ /* 0x000fe2000d7c1270 */
[----:B------:R-:W-:Y:S01]  /*63940*/  VIADD R0, R252, 0xc1 ;  /* 0x000000c1fc007836 */ /* 0x000fe20000000000 */
[----:B------:R-:W-:Y:S01]  /*63950*/  ISETP.LT.AND P0, PT, R191, UR22, !P2 ;  /* 0x00000016bf007c0c */ /* 0x000fe2000d701270 */
[----:B------:R-:W-:Y:S01]  /*63960*/  IMAD.WIDE R18, R210, 0x4, R14 ;  /* 0x00000004d2127825 */ /* 0x000fe200078e020e */
[----:B------:R-:W-:-:S02]  /*63970*/  ISETP.LT.AND P2, PT, R189, UR22, !P2 ;  /* 0x00000016bd007c0c */ /* 0x000fc4000d741270 */
[----:B------:R-:W-:Y:S01]  /*63980*/  ISETP.GE.AND P5, PT, R0, UR5, PT ;  /* 0x0000000500007c0c */ /* 0x000fe2000bfa6270 */
[----:B------:R-:W-:Y:S01]  /*63990*/  IMAD.WIDE R2, R210, 0x4, R12 ;  /* 0x00000004d2027825 */ /* 0x000fe200078e020c */
[----:B------:R-:W-:Y:S02]  /*639a0*/  ULDC UR5, c[0x0][0x22c] ;  /* 0x00008b0000057ab9 */ /* 0x000fe40000000800 */
[----:B------:R-:W-:-:S03]  /*639b0*/  ISETP.LT.AND P4, PT, R209, UR22, !P5 ;  /* 0x00000016d1007c0c */ /* 0x000fc6000ef81270 */
[----:B------:R1:W-:Y:S01]  /*639c0*/  @P6 STG.E desc[UR32][R18.64], R215 ;  /* 0x000000d712006986 */ /* 0x0003e2000c101920 */
[----:B------:R-:W-:Y:S01]  /*639d0*/  ISETP.LT.AND P6, PT, R208, UR22, !P5 ;  /* 0x00000016d0007c0c */ /* 0x000fe2000efc1270 */
[----:B------:R-:W-:Y:S02]  /*639e0*/  IMAD.WIDE R8, R210, 0x4, R10 ;  /* 0x00000004d2087825 */ /* 0x000fe400078e020a */
[----:B------:R3:W-:Y:S04]  /*639f0*/  @P0 STG.E desc[UR32][R2.64], R213 ;  /* 0x000000d502000986 */ /* 0x0007e8000c101920 */
[----:B-1----:R-:W4:Y:S01]  /*63a00*/  LDL.LU R215, [R1+0xe34] ;  /* 0x000e340001d77983 */ /* 0x002f220000300800 */
[----:B------:R-:W-:-:S03]  /*63a10*/  IMAD.WIDE R18, R190, 0x4, R16 ;  /* 0x00000004be127825 */ /* 0x000fc600078e0210 */
[----:B------:R-:W4:Y:S01]  /*63a20*/  LDL.LU R210, [R1+0x12f0] ;  /* 0x0012f00001d27983 */ /* 0x000f220000300800 */
[----:B---3--:R-:W-:-:S03]  /*63a30*/  IMAD.WIDE R2, R190, 0x4, R14 ;  /* 0x00000004be027825 */ /* 0x008fc600078e020e */
[----:B------:R1:W-:Y:S04]  /*63a40*/  @P2 STG.E desc[UR32][R8.64], R214 ;  /* 0x000000d608002986 */ /* 0x0003e8000c101920 */
[----:B------:R-:W3:Y:S04]  /*63a50*/  LDL.LU R213, [R1+0xce4] ;  /* 0x000ce40001d57983 */ /* 0x000ee80000300800 */
[----:B------:R1:W-:Y:S04]  /*63a60*/  @P4 STG.E desc[UR32][R18.64], R212 ;  /* 0x000000d412004986 */ /* 0x0003e8000c101920 */
[----:B-1----:R-:W3:Y:S01]  /*63a70*/  LDL.LU R214, [R1+0x84] ;  /* 0x0000840001d67983 */ /* 0x002ee20000300800 */
[----:B------:R-:W-:-:S03]  /*63a80*/  VIADD R0, R252, 0xc2 ;  /* 0x000000c2fc007836 */ /* 0x000fc60000000000 */
[----:B------:R-:W3:Y:S01]  /*63a90*/  LDL.LU R212, [R1+0x64] ;  /* 0x0000640001d47983 */ /* 0x000ee20000300800 */
[----:B------:R-:W-:Y:S02]  /*63aa0*/  ISETP.LT.AND P0, PT, R191, UR22, !P5 ;  /* 0x00000016bf007c0c */ /* 0x000fe4000ef01270 */
[----:B------:R-:W-:Y:S02]  /*63ab0*/  ISETP.GE.AND P3, PT, R0, UR5, PT ;  /* 0x0000000500007c0c */ /* 0x000fe4000bf66270 */
[----:B------:R-:W-:Y:S01]  /*63ac0*/  ISETP.LT.AND P5, PT, R189, UR22, !P5 ;  /* 0x00000016bd007c0c */ /* 0x000fe2000efa1270 */
[C---:B------:R-:W-:Y:S01]  /*63ad0*/  IMAD.WIDE R8, R190.reuse, 0x4, R12 ;  /* 0x00000004be087825 */ /* 0x040fe200078e020c */
[----:B------:R-:W-:Y:S01]  /*63ae0*/  ISETP.LT.AND P4, PT, R209, UR22, !P3 ;  /* 0x00000016d1007c0c */ /* 0x000fe2000df81270 */
[----:B------:R-:W-:Y:S01]  /*63af0*/  ULDC UR5, c[0x0][0x22c] ;  /* 0x00008b0000057ab9 */ /* 0x000fe20000000800 */
[----:B--2---:R1:W-:Y:S04]  /*63b00*/  @P6 STG.E desc[UR32][R2.64], R211 ;  /* 0x000000d302006986 */ /* 0x0043e8000c101920 */
[----:B-1----:R-:W2:Y:S01]  /*63b10*/  LDL.LU R211, [R1+0x44] ;  /* 0x0000440001d37983 */ /* 0x002ea20000300800 */
[----:B------:R-:W-:-:S03]  /*63b20*/  IMAD.WIDE R2, R190, 0x4, R10 ;  /* 0x00000004be027825 */ /* 0x000fc600078e020a */
[----:B------:R1:W-:Y:S04]  /*63b30*/  @P0 STG.E desc[UR32][R8.64], R248 ;  /* 0x000000f808000986 */ /* 0x0003e8000c101920 */
[----:B------:R-:W2:Y:S04]  /*63b40*/  LDL.LU R190, [R1+0x12f4] ;  /* 0x0012f40001be7983 */ /* 0x000ea80000300800 */
[----:B------:R-:W-:Y:S01]  /*63b50*/  @P5 STG.E desc[UR32][R2.64], R240 ;  /* 0x000000f002005986 */ /* 0x000fe2000c101920 */
[----:B-1----:R-:W-:-:S05]  /*63b60*/  IMAD.WIDE R8, R188, 0x4, R16 ;  /* 0x00000004bc087825 */ /* 0x002fca00078e0210 */
[----:B----4-:R1:W-:Y:S04]  /*63b70*/  @P4 STG.E desc[UR32][R8.64], R95 ;  /* 0x0000005f08004986 */ /* 0x0103e8000c101920 */
[----:B-1----:R-:W4:Y:S01]  /*63b80*/  LDL.LU R95, [R1+0xfe8] ;  /* 0x000fe800015f7983 */ /* 0x002f220000300800 */
[----:B------:R-:W-:Y:S01]  /*63b90*/  ISETP.LT.AND P2, PT, R208, UR22, !P3 ;  /* 0x00000016d0007c0c */ /* 0x000fe2000df41270 */
[----:B------:R-:W-:Y:S01]  /*63ba0*/  VIADD R0, R252, 0xc3 ;  /* 0x000000c3fc007836 */ /* 0x000fe20000000000 */
[----:B------:R-:W-:Y:S01]  /*63bb0*/  ISETP.LT.AND P0, PT, R191, UR22, !P3 ;  /* 0x00000016bf007c0c */ /* 0x000fe2000df01270 */
[----:B------:R-:W-:Y:S01]  /*63bc0*/  IMAD.WIDE R18, R188, 0x4, R14 ;  /* 0x00000004bc127825 */ /* 0x000fe200078e020e */
[----:B------:R-:W-:Y:S02]  /*63bd0*/  ISETP.LT.AND P3, PT, R189, UR22, !P3 ;  /* 0x00000016bd007c0c */ /* 0x000fe4000df61270 */
[----:B------:R-:W-:Y:S01]  /*63be0*/  ISETP.GE.AND P6, PT, R0, UR5, PT ;  /* 0x0000000500007c0c */ /* 0x000fe2000bfc6270 */
[----:B------:R-:W-:Y:S01]  /*63bf0*/  IMAD.WIDE R2, R188, 0x4, R12 ;  /* 0x00000004bc027825 */ /* 0x000fe200078e020c */
[----:B------:R-:W-:-:S02]  /*63c00*/  ULDC UR5, c[0x0][0x22c] ;  /* 0x00008b0000057ab9 */ /* 0x000fc40000000800 */
[----:B------:R-:W-:Y:S02]  /*63c10*/  ISETP.LT.AND P5, PT, R209, UR22, !P6 ;  /* 0x00000016d1007c0c */ /* 0x000fe4000f7a1270 */
[----:B------:R-:W-:Y:S01]  /*63c20*/  ISETP.LT.AND P4, PT, R208, UR22, !P6 ;  /* 0x00000016d0007c0c */ /* 0x000fe2000f781270 */
[----:B------:R1:W-:Y:S01]  /*63c30*/  @P2 STG.E desc[UR32][R18.64], R215 ;  /* 0x000000d712002986 */ /* 0x0003e2000c101920 */
[----:B------:R-:W-:-:S03]  /*63c40*/  IMAD.WIDE R8, R188, 0x4, R10 ;  /* 0x00000004bc087825 */ /* 0x000fc600078e020a */
[----:B---3--:R3:W-:Y:S04]  /*63c50*/  @P0 STG.E desc[UR32][R2.64], R213 ;  /* 0x000000d502000986 */ /* 0x0087e8000c101920 */
[----:B-1----:R-:W4:Y:S01]  /*63c60*/  LDL.LU R215, [R1+0xe38] ;  /* 0x000e380001d77983 */ /* 0x002f220000300800 */
[----:B------:R-:W-:-:S03]  /*63c70*/  IMAD.WIDE R18, R210, 0x4, R16 ;  /* 0x00000004d2127825 */ /* 0x000fc600078e0210 */
[----:B------:R-:W4:Y:S04]  /*63c80*/  LDL.LU R188, [R1+0x12f8] ;  /* 0x0012f80001bc7983 */ /* 0x000f280000300800 */
[----:B------:R1:W-:Y:S04]  /*63c90*/  @P3 STG.E desc[UR32][R8.64], R214 ;  /* 0x000000d608003986 */ /* 0x0003e8000c101920 */
[----:B---3--:R-:W3:Y:S04]  /*63ca0*/  LDL.LU R213, [R1+0xce8] ;  /* 0x000ce80001d57983 */ /* 0x008ee80000300800 */
[----:B------:R1:W-:Y:S04]  /*63cb0*/  @P5 STG.E desc[UR32][R18.64], R212 ;  /* 0x000000d412005986 */ /* 0x0003e8000c101920 */
[----:B-1----:R-:W3:Y:S01]  /*63cc0*/  LDL.LU R214, [R1+0x88] ;  /* 0x0000880001d67983 */ /* 0x002ee20000300800 */
[----:B------:R-:W-:-:S03]  /*63cd0*/  IMAD.WIDE R8, R210, 0x4, R14 ;  /* 0x00000004d2087825 */ /* 0x000fc600078e020e */
[----:B------:R-:W3:Y:S01]  /*63ce0*/  LDL.LU R212, [R1+0x68] ;  /* 0x0000680001d47983 */ /* 0x000ee20000300800 */
[----:B------:R-:W-:Y:S01]  /*63cf0*/  VIADD R0, R252, 0xc4 ;  /* 0x000000c4fc007836 */ /* 0x000fe20000000000 */
[----:B------:R-:W-:-:S04]  /*63d00*/  ISETP.LT.AND P0, PT, R191, UR22, !P6 ;  /* 0x00000016bf007c0c */ /* 0x000fc8000f701270 */
        /* <DEDUP_REMOVED lines=26> */
[----:B-1----:R-:W4:Y:S01]  /*63eb0*/  LDL.LU R215, [R1+0xe3c] ;  /* 0x000e3c0001d77983 */ /* 0x002f220000300800 */
[----:B------:R-:W-:-:S03]  /*63ec0*/  IMAD.WIDE R18, R188, 0x4, R16 ;  /* 0x00000004bc127825 */ /* 0x000fc600078e0210 */
[----:B------:R-:W4:Y:S04]  /*63ed0*/  LDL.LU R190, [R1+0x130c] ;  /* 0x00130c0001be7983 */ /* 0x000f280000300800 */
[----:B---3--:R1:W-:Y:S04]  /*63ee0*/  @P0 STG.E desc[UR32][R2.64], R213 ;  /* 0x000000d502000986 */ /* 0x0083e8000c101920 */
[----:B------:R3:W-:Y:S04]  /*63ef0*/  @P2 STG.E desc[UR32][R8.64], R214 ;  /* 0x000000d608002986 */ /* 0x0007e8000c101920 */
[----:B-1----:R-:W4:Y:S01]  /*63f00*/  LDL.LU R213, [R1+0xcec] ;  /* 0x000cec0001d57983 */ /* 0x002f220000300800 */
[----:B------:R-:W-:-:S03]  /*63f10*/  IMAD.WIDE R2, R188, 0x4, R14 ;  /* 0x00000004bc027825 */ /* 0x000fc600078e020e */
[----:B---3--:R-:W3:Y:S04]  /*63f20*/  LDL.LU R214, [R1+0x8c] ;  /* 0x00008c0001d67983 */ /* 0x008ee80000300800 */
[----:B------:R1:W-:Y:S01]  /*63f30*/  @P6 STG.E desc[UR32][R18.64], R212 ;  /* 0x000000d412006986 */ /* 0x0003e2000c101920 */
[----:B------:R-:W-:Y:S01]  /*63f40*/  VIADD R0, R252, 0xc6 ;  /* 0x000000c6fc007836 */ /* 0x000fe20000000000 */
[----:B------:R-:W-:Y:S02]  /*63f50*/  ISETP.LT.AND P0, PT, R191, UR22, !P4 ;  /* 0x00000016bf007c0c */ /* 0x000fe4000e701270 */
[----:B-1----:R-:W3:Y:S02]  /*63f60*/  LDL.LU R212, [R1+0x6c] ;  /* 0x00006c0001d47983 */ /* 0x002ee40000300800 */
[----:B------:R-:W-:-:S02]  /*63f70*/  ISETP.GE.AND P3, PT, R0, UR5, PT ;  /* 0x0000000500007c0c */ /* 0x000fc4000bf66270 */
        /* <DEDUP_REMOVED lines=21> */
[----:B------:R-:W-:-:S03]  /*640d0*/  ISETP.LT.AND P4, PT, R209, UR22, !P5 ;  /* 0x00000016d1007c0c */ /* 0x000fc6000ef81270 */
[----:B------:R1:W-:Y:S01]  /*640e0*/  @P6 STG.E desc[UR32][R18.64], R215 ;  /* 0x000000d712006986 */ /* 0x0003e2000c101920 */
[----:B------:R-:W-:Y:S01]  /*640f0*/  ISETP.LT.AND P6, PT, R208, UR22, !P5 ;  /* 0x00000016d0007c0c */ /* 0x000fe2000efc1270 */
[----:B------:R-:W-:Y:S02]  /*64100*/  IMAD.WIDE R8, R210, 0x4, R10 ;  /* 0x00000004d2087825 */ /* 0x000fe400078e020a */
[----:B-1----:R-:W4:Y:S02]  /*64110*/  LDL.LU R215, [R1+0xdc0] ;  /* 0x000dc00001d77983 */ /* 0x002f240000300800 */
[C---:B------:R-:W-:Y:S02]  /*64120*/  IMAD.WIDE R18, R190.reuse, 0x4, R16 ;  /* 0x00000004be127825 */ /* 0x040fe400078e0210 */
[----:B------:R-:W4:Y:S04]  /*64130*/  LDL.LU R210, [R1+0x1318] ;  /* 0x0013180001d27983 */ /* 0x000f280000300800 */
[----:B------:R1:W-:Y:S04]  /*64140*/  @P0 STG.E desc[UR32][R2.64], R213 ;  /* 0x000000d502000986 */ /* 0x0003e8000c101920 */
[----:B---3--:R3:W-:Y:S04]  /*64150*/  @P3 STG.E desc[UR32][R8.64], R214 ;  /* 0x000000d608003986 */ /* 0x0087e8000c101920 */
        /* <DEDUP_REMOVED lines=13> */
[----:B-1----:R-:W2:Y:S01]  /*64230*/  LDL.LU R211, [R1] ;  /* 0x0000000001d37983 */ /* 0x002ea20000300800 */
        /* <DEDUP_REMOVED lines=22> */
[----:B------:R1:W-:Y:S04]  /*643a0*/  @P0 STG.E desc[UR32][R2.64], R213 ;  /* 0x000000d502000986 */ /* 0x0003e8000c101920 */
[----:B---3--:R3:W-:Y:S04]  /*643b0*/  @P2 STG.E desc[UR32][R8.64], R214 ;  /* 0x000000d608002986 */ /* 0x0087e8000c101920 */
[----:B-1----:R-:W4:Y:S01]  /*643c0*/  LDL.LU R213, [R1+0xc04] ;  /* 0x000c040001d57983 */ /* 0x002f220000300800 */
[----:B---3--:R-:W-:-:S03]  /*643d0*/  IMAD.WIDE R8, R210, 0x4, R14 ;  /* 0x00000004d2087825 */ /* 0x008fc600078e020e */
[----:B------:R-:W3:Y:S04]  /*643e0*/  LDL.LU R214, [R1+0x74] ;  /* 0x0000740001d67983 */ /* 0x000ee80000300800 */
        /* <DEDUP_REMOVED lines=21> */
[----:B------:R-:W-:-:S03]  /*64540*/  IMAD.WIDE R18, R190, 0x4, R14 ;  /* 0x00000004be127825 */ /* 0x000fc600078e020e */
[----:B------:R-:W-:Y:S02]  /*64550*/  ISETP.GE.AND P4, PT, R0, UR5, PT ;  /* 0x0000000500007c0c */ /* 0x000fe4000bf86270 */
[----:B------:R-:W-:Y:S01]  /*64560*/  ISETP.LT.AND P3, PT, R189, UR22, !P3 ;  /* 0x00000016bd007c0c */ /* 0x000fe2000df61270 */
[----:B------:R-:W-:Y:S01]  /*64570*/  IMAD.WIDE R2, R190, 0x4, R12 ;  /* 0x00000004be027825 */ /* 0x000fe200078e020c */
[----:B------:R-:W-:Y:S01]  /*64580*/  ISETP.LT.AND P6, PT, R209, UR22, !P4 ;  /* 0x00000016d1007c0c */ /* 0x000fe2000e7c1270 */
[----:B------:R-:W-:Y:S01]  /*64590*/  ULDC UR5, c[0x0][0x22c] ;  /* 0x00008b0000057ab9 */ /* 0x000fe20000000800 */
        /* <DEDUP_REMOVED lines=37> */
[----:B------:R-:W-:Y:S02]  /*647f0*/  ULDC UR5, c[0x0][0x22c] ;  /* 0x00008b0000057ab9 */ /* 0x000fe40000000800 */
[----:B------:R1:W-:Y:S01]  /*64800*/  @P6 STG.E desc[UR32][R18.64], R215 ;  /* 0x000000d712006986 */ /* 0x0003e2000c101920 */
[----:B------:R-:W-:Y:S01]  /*64810*/  ISETP.LT.AND P6, PT, R208, UR22, !P5 ;  /* 0x00000016d0007c0c */ /* 0x000fe2000efc1270 */
[----:B------:R-:W-:Y:S02]  /*64820*/  IMAD.WIDE R8, R210, 0x4, R10 ;  /* 0x00000004d2087825 */ /* 0x000fe400078e020a */
[----:B-1----:R-:W4:Y:S02]  /*64830*/  LDL.LU R215, [R1+0xdcc] ;  /* 0x000dcc0001d77983 */ /* 0x002f240000300800 */
[----:B------:R-:W-:-:S02]  /*64840*/  IMAD.WIDE R18, R190, 0x4, R16 ;  /* 0x00000004be127825 */ /* 0x000fc400078e0210 */
        /* <DEDUP_REMOVED lines=8> */
[----:B------:R-:W-:Y:S01]  /*648d0*/  ISETP.LT.AND P0, PT, R191, UR22, !P5 ;  /* 0x00000016bf007c0c */ /* 0x000fe2000ef01270 */
[----:B------:R-:W-:Y:S01]  /*648e0*/  IMAD.WIDE R8, R190, 0x4, R12 ;  /* 0x00000004be087825 */ /* 0x000fe200078e020c */
[----:B-1----:R-:W3:Y:S02]  /*648f0*/  LDL.LU R212, [R1+0x5c] ;  /* 0x00005c0001d47983 */ /* 0x002ee40000300800 */
[----:B------:R-:W-:-:S02]  /*64900*/  ISETP.GE.AND P3, PT, R0, UR5, PT ;  /* 0x0000000500007c0c */ /* 0x000fc4000bf66270 */
[----:B------:R-:W-:Y:S01]  /*64910*/  ISETP.LT.AND P5, PT, R189, UR22, !P5 ;  /* 0x00000016bd007c0c */ /* 0x000fe2000efa1270 */
[----:B--2---:R1:W-:Y:S01]  /*64920*/  @P6 STG.E desc[UR32][R2.64], R211 ;  /* 0x000000d302006986 */ /* 0x0043e2000c101920 */
[----:B------:R-:W-:Y:S01]  /*64930*/  IMAD.WIDE R18, R188, 0x4, R14 ;  /* 0x00000004bc127825 */ /* 0x000fe200078e020e */
[----:B------:R-:W-:Y:S02]  /*64940*/  ULDC UR5, c[0x0][0x22c] ;  /* 0x00008b0000057ab9 */ /* 0x000fe40000000800 */
[----:B-1----:R-:W2:Y:S01]  /*64950*/  LDL.LU R211, [R1+0xc] ;  /* 0x00000c0001d37983 */ /* 0x002ea20000300800 */
[----:B------:R-:W-:-:S03]  /*64960*/  IMAD.WIDE R2, R190, 0x4, R10 ;  /* 0x00000004be027825 */ /* 0x000fc600078e020a */
[----:B------:R-:W2:Y:S01]  /*64970*/  LDL.LU R190, [R1+0x1378] ;  /* 0x0013780001be7983 */ /* 0x000ea20000300800 */
[----:B------:R-:W-:-:S03]  /*64980*/  ISETP.LT.AND P4, PT, R209, UR22, !P3 ;  /* 0x00000016d1007c0c */ /* 0x000fc6000df81270 */
[----:B------:R1:W-:Y:S04]  /*64990*/  @P0 STG.E desc[UR32][R8.64], R246 ;  /* 0x000000f608000986 */ /* 0x0003e8000c101920 */
[----:B------:R4:W-:Y:S01]  /*649a0*/  @P5 STG.E desc[UR32][R2.64], R238 ;  /* 0x000000ee02005986 */ /* 0x0009e2000c101920 */
[----:B-1----:R-:W-:-:S04]  /*649b0*/  IMAD.WIDE R8, R188, 0x4, R16 ;  /* 0x00000004bc087825 */ /* 0x002fc800078e0210 */
[C---:B----4-:R-:W-:Y:S01]  /*649c0*/  IMAD.WIDE R2, R188.reuse, 0x4, R12 ;  /* 0x00000004bc027825 */ /* 0x050fe200078e020c */
[----:B------:R1:W-:Y:S03]  /*649d0*/  @P4 STG.E desc[UR32][R8.64], R95 ;  /* 0x0000005f08004986 */ /* 0x0003e6000c101920 */
[----:B-1----:R-:W-:Y:S02]  /*649e0*/  IMAD.WIDE R8, R188, 0x4, R10 ;  /* 0x00000004bc087825 */ /* 0x002fe400078e020a */
[----:B------:R-:W4:Y:S02]  /*649f0*/  LDL.LU R188, [R1+0x1380] ;  /* 0x0013800001bc7983 */ /* 0x000f240000300800 */
[----:B------:R-:W-:Y:S01]  /*64a00*/  VIADD R0, R252, 0xcf ;  /* 0x000000cffc007836 */ /* 0x000fe20000000000 */
[----:B------:R-:W-:Y:S02]  /*64a10*/  ISETP.LT.AND P2, PT, R208, UR22, !P3 ;  /* 0x00000016d0007c0c */ /* 0x000fe4000df41270 */
[----:B------:R-:W-:-:S02]  /*64a20*/  ISETP.LT.AND P0, PT, R191, UR22, !P3 ;  /* 0x00000016bf007c0c */ /* 0x000fc4000df01270 */
[----:B------:R-:W-:Y:S02]  /*64a30*/  ISETP.GE.AND P6, PT, R0, UR5, PT ;  /* 0x0000000500007c0c */ /* 0x000fe4000bfc6270 */
[----:B------:R-:W-:Y:S01]  /*64a40*/  ISETP.LT.AND P3, PT, R189, UR22, !P3 ;  /* 0x00000016bd007c0c */ /* 0x000fe2000df61270 */
[----:B------:R-:W-:Y:S01]  /*64a50*/  VIADD R0, R252, 0xd0 ;  /* 0x000000d0fc007836 */ /* 0x000fe20000000000 */
[----:B------:R-:W-:Y:S01]  /*64a60*/  ISETP.LT.AND P5, PT, R209, UR22, !P6 ;  /* 0x00000016d1007c0c */ /* 0x000fe2000f7a1270 */
[----:B------:R-:W-:Y:S01]  /*64a70*/  ULDC UR5, c[0x0][0x22c] ;  /* 0x00008b0000057ab9 */ /* 0x000fe20000000800 */
[----:B------:R-:W-:-:S03]  /*64a80*/  ISETP.LT.AND P4, PT, R208, UR22, !P6 ;  /* 0x00000016d0007c0c */ /* 0x000fc6000f781270 */
[----:B------:R1:W-:Y:S01]  /*64a90*/  @P2 STG.E desc[UR32][R18.64], R215 ;  /* 0x000000d712002986 */ /* 0x0003e2000c101920 */
[----:B------:R-:W-:Y:S01]  /*64aa0*/  ISETP.GE.AND P2, PT, R0, UR5, PT ;  /* 0x0000000500007c0c */ /* 0x000fe2000bf46270 */
[C---:B-1----:R-:W-:Y:S02]  /*64ab0*/  IMAD.WIDE R18, R210.reuse, 0x4, R16 ;  /* 0x00000004d2127825 */ /* 0x042fe400078e0210 */
[----:B------:R1:W-:Y:S01]  /*64ac0*/  @P0 STG.E desc[UR32][R2.64], R213 ;  /* 0x000000d502000986 */ /* 0x0003e2000c101920 */
[----:B------:R-:W-:Y:S01]  /*64ad0*/  ISETP.LT.AND P0, PT, R191, UR22, !P6 ;  /* 0x00000016bf007c0c */ /* 0x000fe2000f701270 */
[----:B------:R-:W-:Y:S02]  /*64ae0*/  ULDC UR5, c[0x0][0x22c] ;  /* 0x00008b0000057ab9 */ /* 0x000fe40000000800 */
[----:B---3--:R3:W-:Y:S01]  /*64af0*/  @P3 STG.E desc[UR32][R8.64], R214 ;  /* 0x000000d608003986 */ /* 0x0087e2000c101920 */
[----:B------:R-:W-:Y:S01]  /*64b00*/  ISETP.LT.AND P6, PT, R189, UR22, !P6 ;  /* 0x00000016bd007c0c */ /* 0x000fe2000f7c1270 */
[----:B-1----:R-:W-:-:S04]  /*64b10*/  IMAD.WIDE R2, R210, 0x4, R14 ;  /* 0x00000004d2027825 */ /* 0x002fc800078e020e */
[----:B---3--:R-:W-:Y:S01]  /*64b20*/  IMAD.WIDE R8, R210, 0x4, R12 ;  /* 0x00000004d2087825 */ /* 0x008fe200078e020c */
[----:B------:R-:W-:Y:S01]  /*64b30*/  @P5 STG.E desc[UR32][R18.64], R212 ;  /* 0x000000d412005986 */ /* 0x000fe2000c101920 */
[----:B------:R-:W-:Y:S02]  /*64b40*/  ISETP.LT.AND P5, PT, R209, UR22, !P2 ;  /* 0x00000016d1007c0c */ /* 0x000fe4000d7a1270 */
[----:B------:R-:W-:Y:S01]  /*64b50*/  VIADD R0, R252, 0xd1 ;  /* 0x000000d1fc007836 */ /* 0x000fe20000000000 */
[----:B------:R-:W-:Y:S01]  /*64b60*/  ISETP.LT.AND P3, PT, R208, UR22, !P2 ;  /* 0x00000016d0007c0c */ /* 0x000fe2000d761270 */
[----:B--2---:R1:W-:Y:S04]  /*64b70*/  @P4 STG.E desc[UR32][R2.64], R211 ;  /* 0x000000d302004986 */ /* 0x0043e8000c101920 */
[----:B------:R2:W-:Y:S01]  /*64b80*/  @P0 STG.E desc[UR32][R8.64], R247 ;  /* 0x000000f708000986 */ /* 0x0005e2000c101920 */
[----:B-1----:R-:W-:-:S03]  /*64b90*/  IMAD.WIDE R2, R210, 0x4, R10 ;  /* 0x00000004d2027825 */ /* 0x002fc600078e020a */
[----:B------:R-:W3:Y:S01]  /*64ba0*/  LDL.LU R210, [R1+0x1398] ;  /* 0x0013980001d27983 */ /* 0x000ee20000300800 */
[----:B--2---:R-:W-:Y:S01]  /*64bb0*/  IMAD.WIDE R8, R190, 0x4, R16 ;  /* 0x00000004be087825 */ /* 0x004fe200078e0210 */
[----:B------:R-:W-:Y:S02]  /*64bc0*/  ISETP.LT.AND P0, PT, R191, UR22, !P2 ;  /* 0x00000016bf007c0c */ /* 0x000fe4000d701270 */
[----:B------:R1:W-:Y:S01]  /*64bd0*/  @P6 STG.E desc[UR32][R2.64], R239 ;  /* 0x000000ef02006986 */ /* 0x0003e2000c101920 */
[----:B------:R-:W-:Y:S01]  /*64be0*/  ISETP.GE.AND P4, PT, R0, UR5, PT ;  /* 0x0000000500007c0c */ /* 0x000fe2000bf86270 */
[C---:B------:R-:W-:Y:S01]  /*64bf0*/  IMAD.WIDE R18, R190.reuse, 0x4, R14 ;  /* 0x00000004be127825 */ /* 0x040fe200078e020e */
[----:B------:R-:W-:Y:S01]  /*64c00*/  ISETP.LT.AND P2, PT, R189, UR22, !P2 ;  /* 0x00000016bd007c0c */ /* 0x000fe2000d741270 */
[----:B------:R2:W-:Y:S01]  /*64c10*/  @P5 STG.E desc[UR32][R8.64], R232 ;  /* 0x000000e808005986 */ /* 0x0005e2000c101920 */
[----:B------:R-:W-:Y:S01]  /*64c20*/  ISETP.LT.AND P6, PT, R209, UR22, !P4 ;  /* 0x00000016d1007c0c */ /* 0x000fe2000e7c1270 */
[----:B-1----:R-:W-:Y:S01]  /*64c30*/  IMAD.WIDE R2, R190, 0x4, R12 ;  /* 0x00000004be027825 */ /* 0x002fe200078e020c */
[----:B------:R-:W-:-:S03]  /*64c40*/  ULDC UR5, c[0x0][0x22c] ;  /* 0x00008b0000057ab9 */ /* 0x000fc60000000800 */
[----:B--2---:R-:W-:Y:S02]  /*64c50*/  IMAD.WIDE R8, R190, 0x4, R10 ;  /* 0x00000004be087825 */ /* 0x004fe400078e020a */
[----:B------:R-:W2:Y:S01]  /*64c60*/  LDL.LU R190, [R1+0x13a0] ;  /* 0x0013a00001be7983 */ /* 0x000ea20000300800 */
[----:B------:R-:W-:-:S03]  /*64c70*/  ISETP.LT.AND P5, PT, R208, UR22, !P4 ;  /* 0x00000016d0007c0c */ /* 0x000fc6000e7a1270 */
[----:B------:R4:W-:Y:S04]  /*64c80*/  @P3 STG.E desc[UR32][R18.64], R224 ;  /* 0x000000e012003986 */ /* 0x0009e8000c101920 */
[----:B------:R1:W-:Y:S04]  /*64c90*/  @P0 STG.E desc[UR32][R2.64], R216 ;  /* 0x000000d802000986 */ /* 0x0003e8000c101920 */
[----:B------:R1:W-:Y:S01]  /*64ca0*/  @P2 STG.E desc[UR32][R8.64], R200 ;  /* 0x000000c808002986 */ /* 0x0003e2000c101920 */
[----:B----4-:R-:W-:-:S04]  /*64cb0*/  IMAD.WIDE R18, R188, 0x4, R16 ;  /* 0x00000004bc127825 */ /* 0x010fc800078e0210 */
[C---:B-1----:R-:W-:Y:S01]  /*64cc0*/  IMAD.WIDE R2, R188.reuse, 0x4, R14 ;  /* 0x00000004bc027825 */ /* 0x042fe200078e020e */
[----:B------:R-:W-:Y:S03]  /*64cd0*/  @P6 STG.E desc[UR32][R18.64], R192 ;  /* 0x000000c012006986 */ /* 0x000fe6000c101920 */
[C---:B------:R-:W-:Y:S01]  /*64ce0*/  IMAD.WIDE R8, R188.reuse, 0x4, R12 ;  /* 0x00000004bc087825 */ /* 0x040fe200078e020c */
[----:B------:R1:W-:Y:S03]  /*64cf0*/  @P5 STG.E desc[UR32][R2.64], R180 ;  /* 0x000000b402005986 */ /* 0x0003e6000c101920 */
[----:B-1----:R-:W-:Y:S02]  /*64d00*/  IMAD.WIDE R2, R188, 0x4, R10 ;  /* 0x00000004bc027825 */ /* 0x002fe400078e020a */
[----:B------:R-:W4:Y:S02]  /*64d10*/  LDL.LU R188, [R1+0x13a4] ;  /* 0x0013a40001bc7983 */ /* 0x000f240000300800 */
[----:B------:R-:W-:Y:S01]  /*64d20*/  VIADD R0, R252, 0xd2 ;  /* 0x000000d2fc007836 */ /* 0x000fe20000000000 */
[----:B------:R-:W-:-:S04]  /*64d30*/  ISETP.LT.AND P0, PT, R191, UR22, !P4 ;  /* 0x00000016bf007c0c */ /* 0x000fc8000e701270 */
[----:B------:R-:W-:Y:S02]  /*64d40*/  ISETP.GE.AND P3, PT, R0, UR5, PT ;  /* 0x0000000500007c0c */ /* 0x000fe4000bf66270 */
[----:B------:R-:W-:Y:S01]  /*64d50*/  ISETP.LT.AND P4, PT, R189, UR22, !P4 ;  /* 0x00000016bd007c0c */ /* 0x000fe2000e781270 */
[----:B------:R-:W-:Y:S01]  /*64d60*/  VIADD R0, R252, 0xd3 ;  /* 0x000000d3fc007836 */ /* 0x000fe20000000000 */
[----:B------:R-:W-:Y:S01]  /*64d70*/  ISETP.LT.AND P2, PT, R209, UR22, !P3 ;  /* 0x00000016d1007c0c */ /* 0x000fe2000df41270 */
[----:B------:R-:W-:Y:S01]  /*64d80*/  ULDC UR5, c[0x0][0x22c] ;  /* 0x00008b0000057ab9 */ /* 0x000fe20000000800 */
[----:B------:R-:W-:-:S03]  /*64d90*/  ISETP.LT.AND P6, PT, R208, UR22, !P3 ;  /* 0x00000016d0007c0c */ /* 0x000fc6000dfc1270 */
[----:B------:R3:W-:Y:S01]  /*64da0*/  @P0 STG.E desc[UR32][R8.64], R172 ;  /* 0x000000ac08000986 */ /* 0x0007e2000c101920 */
[----:B------:R-:W-:Y:S02]  /*64db0*/  ISETP.LT.AND P0, PT, R191, UR22, !P3 ;  /* 0x00000016bf007c0c */ /* 0x000fe4000df01270 */
[----:B------:R-:W-:Y:S02]  /*64dc0*/  ISETP.GE.AND P5, PT, R0, UR5, PT ;  /* 0x0000000500007c0c */ /* 0x000fe4000bfa6270 */
[----:B------:R-:W-:Y:S01]  /*64dd0*/  ISETP.LT.AND P3, PT, R189, UR22, !P3 ;  /* 0x00000016bd007c0c */ /* 0x000fe2000df61270 */
[----:B------:R1:W-:Y:S01]  /*64de0*/  @P4 STG.E desc[UR32][R2.64], R164 ;  /* 0x000000a402004986 */ /* 0x0003e2000c101920 */
[----:B------:R-:W-:Y:S01]  /*64df0*/  ISETP.LT.AND P4, PT, R209, UR22, !P5 ;  /* 0x00000016d1007c0c */ /* 0x000fe2000ef81270 */
[----:B------:R-:W-:Y:S01]  /*64e00*/  VIADD R0, R252, 0xd4 ;  /* 0x000000d4fc007836 */ /* 0x000fe20000000000 */
[----:B------:R-:W-:Y:S01]  /*64e10*/  ULDC UR5, c[0x0][0x22c] ;  /* 0x00008b0000057ab9 */ /* 0x000fe20000000800 */
[----:B---3--:R-:W-:-:S04]  /*64e20*/  IMAD.WIDE R8, R210, 0x4, R16 ;  /* 0x00000004d2087825 */ /* 0x008fc800078e0210 */
[C---:B------:R-:W-:Y:S01]  /*64e30*/  IMAD.WIDE R18, R210.reuse, 0x4, R14 ;  /* 0x00000004d2127825 */ /* 0x040fe200078e020e */
[----:B------:R3:W-:Y:S03]  /*64e40*/  @P2 STG.E desc[UR32][R8.64], R233 ;  /* 0x000000e908002986 */ /* 0x0007e6000c101920 */
[----:B-1----:R-:W-:Y:S01]  /*64e50*/  IMAD.WIDE R2, R210, 0x4, R12 ;  /* 0x00000004d2027825 */ /* 0x002fe200078e020c */
[----:B------:R2:W-:Y:S01]  /*64e60*/  @P6 STG.E desc[UR32][R18.64], R225 ;  /* 0x000000e112006986 */ /* 0x0005e2000c101920 */
[----:B------:R-:W-:Y:S02]  /*64e70*/  ISETP.LT.AND P6, PT, R208, UR22, !P5 ;  /* 0x00000016d0007c0c */ /* 0x000fe4000efc1270 */
[----:B---3--:R-:W-:Y:S02]  /*64e80*/  IMAD.WIDE R8, R210, 0x4, R10 ;  /* 0x00000004d2087825 */ /* 0x008fe400078e020a */
[----:B------:R-:W3:Y:S02]  /*64e90*/  LDL.LU R210, [R1+0x13b0] ;  /* 0x0013b00001d27983 */ /* 0x000ee40000300800 */
[----:B--2---:R-:W-:-:S02]  /*64ea0*/  IMAD.WIDE R18, R190, 0x4, R16 ;  /* 0x00000004be127825 */ /* 0x004fc400078e0210 */
[----:B------:R1:W-:Y:S01]  /*64eb0*/  @P0 STG.E desc[UR32][R2.64], R217 ;  /* 0x000000d902000986 */ /* 0x0003e2000c101920 */
[----:B------:R-:W-:-:S03]  /*64ec0*/  ISETP.LT.AND P0, PT, R191, UR22, !P5 ;  /* 0x00000016bf007c0c */ /* 0x000fc6000ef01270 */
[----:B------:R2:W-:Y:S01]  /*64ed0*/  @P3 STG.E desc[UR32][R8.64], R201 ;  /* 0x000000c908003986 */ /* 0x0005e2000c101920 */
[----:B------:R-:W-:-:S03]  /*64ee0*/  ISETP.GE.AND P2, PT, R0, UR5, PT ;  /* 0x0000000500007c0c */ /* 0x000fc6000bf46270 */
[----:B------:R-:W-:Y:S01]  /*64ef0*/  @P4 STG.E desc[UR32][R18.64], R193 ;  /* 0x000000c112004986 */ /* 0x000fe2000c101920 */
[C---:B-1----:R-:W-:Y:S01]  /*64f00*/  IMAD.WIDE R2, R190.reuse, 0x4, R14 ;  /* 0x00000004be027825 */ /* 0x042fe200078e020e */
[----:B------:R-:W-:Y:S01]  /*64f10*/  ISETP.LT.AND P5, PT, R189, UR22, !P5 ;  /* 0x00000016bd007c0c */ /* 0x000fe2000efa1270 */
[----:B------:R-:W-:Y:S02]  /*64f20*/  ULDC UR5, c[0x0][0x22c] ;  /* 0x00008b0000057ab9 */ /* 0x000fe40000000800 */
[C---:B--2---:R-:W-:Y:S01]  /*64f30*/  IMAD.WIDE R8, R190.reuse, 0x4, R12 ;  /* 0x00000004be087825 */ /* 0x044fe200078e020c */
[----:B------:R1:W-:Y:S01]  /*64f40*/  @P6 STG.E desc[UR32][R2.64], R181 ;  /* 0x000000b502006986 */ /* 0x0003e2000c101920 */
[----:B------:R-:W-:Y:S02]  /*64f50*/  ISETP.LT.AND P4, PT, R209, UR22, !P2 ;  /* 0x00000016d1007c0c */ /* 0x000fe4000d781270 */
[----:B-1----:R-:W-:Y:S02]  /*64f60*/  IMAD.WIDE R2, R190, 0x4, R10 ;  /* 0x00000004be027825 */ /* 0x002fe400078e020a */
[----:B------:R-:W2:Y:S04]  /*64f70*/  LDL.LU R190, [R1+0x13c4] ;  /* 0x0013c40001be7983 */ /* 0x000ea80000300800 */
[----:B------:R1:W-:Y:S04]  /*64f80*/  @P0 STG.E desc[UR32][R8.64], R173 ;  /* 0x000000ad08000986 */ /* 0x0003e8000c101920 */
[----:B------:R1:W-:Y:S01]  /*64f90*/  @P5 STG.E desc[UR32][R2.64], R165 ;  /* 0x000000a502005986 */ /* 0x0003e2000c101920 */
[----:B----4-:R-:W-:-:S04]  /*64fa0*/  IMAD.WIDE R18, R188, 0x4, R14 ;  /* 0x00000004bc127825 */ /* 0x010fc800078e020e */
[----:B-1----:R-:W-:-:S04]  /*64fb0*/  IMAD.WIDE R8, R188, 0x4, R16 ;  /* 0x00000004bc087825 */ /* 0x002fc800078e0210 */
[C---:B------:R-:W-:Y:S01]  /*64fc0*/  IMAD.WIDE R2, R188.reuse, 0x4, R12 ;  /* 0x00000004bc027825 */ /* 0x040fe200078e020c */
        /* <DEDUP_REMOVED lines=13> */
[----:B------:R-:W-:-:S03]  /*650a0*/  ISETP.GE.AND P3, PT, R0, UR5, PT ;  /* 0x0000000500007c0c */ /* 0x000fc6000bf66270 */
[----:B------:R1:W-:Y:S01]  /*650b0*/  @P0 STG.E desc[UR32][R2.64], R218 ;  /* 0x000000da02000986 */ /* 0x0003e2000c101920 */
[----:B------:R-:W-:Y:S01]  /*650c0*/  ISETP.LT.AND P0, PT, R191, UR22, !P6 ;  /* 0x00000016bf007c0c */ /* 0x000fe2000f701270 */
[----:B------:R-:W-:Y:S01]  /*650d0*/  VIADD R0, R252, 0xd7 ;  /* 0x000000d7fc007836 */ /* 0x000fe20000000000 */
[----:B------:R-:W-:Y:S01]  /*650e0*/  ULDC UR5, c[0x0][0x22c] ;  /* 0x00008b0000057ab9 */ /* 0x000fe20000000800 */
[----:B------:R1:W-:Y:S01]  /*650f0*/  @P2 STG.E desc[UR32][R8.64], R202 ;  /* 0x000000ca08002986 */ /* 0x0003e2000c101920 */
[----:B------:R-:W-:Y:S02]  /*65100*/  ISETP.LT.AND P6, PT, R189, UR22, !P6 ;  /* 0x00000016bd007c0c */ /* 0x000fe4000f7c1270 */
[----:B------:R-:W-:Y:S01]  /*65110*/  ISETP.LT.AND P2, PT, R208, UR22, !P3 ;  /* 0x00000016d0007c0c */ /* 0x000fe2000df41270 */
[----:B---3--:R-:W-:-:S04]  /*65120*/  IMAD.WIDE R18, R210, 0x4, R16 ;  /* 0x00000004d2127825 */ /* 0x008fc800078e0210 */
[C---:B-1----:R-:W-:Y:S01]  /*65130*/  IMAD.WIDE R2, R210.reuse, 0x4, R14 ;  /* 0x00000004d2027825 */ /* 0x042fe200078e020e */
[----:B------:R-:W-:Y:S01]  /*65140*/  @P5 STG.E desc[UR32][R18.64], R194 ;  /* 0x000000c212005986 */ /* 0x000fe2000c101920 */
[----:B------:R-:W-:Y:S02]  /*65150*/  ISETP.LT.AND P5, PT, R209, UR22, !P3 ;  /* 0x00000016d1007c0c */ /* 0x000fe4000dfa1270 */
[C---:B------:R-:W-:Y:S01]  /*65160*/  IMAD.WIDE R8, R210.reuse, 0x4, R12 ;  /* 0x00000004d2087825 */ /* 0x040fe200078e020c */
[----:B------:R1:W-:Y:S04]  /*65170*/  @P4 STG.E desc[UR32][R2.64], R182 ;  /* 0x000000b602004986 */ /* 0x0003e8000c101920 */
[----:B------:R2:W-:Y:S01]  /*65180*/  @P0 STG.E desc[UR32][R8.64], R174 ;  /* 0x000000ae08000986 */ /* 0x0005e2000c101920 */
[----:B-1----:R-:W-:-:S03]  /*65190*/  IMAD.WIDE R2, R210, 0x4, R10 ;  /* 0x00000004d2027825 */ /* 0x002fc600078e020a */
[----:B------:R-:W3:Y:S01]  /*651a0*/  LDL.LU R210, [R1+0x13d4] ;  /* 0x0013d40001d27983 */ /* 0x000ee20000300800 */
[----:B------:R-:W-:-:S03]  /*651b0*/  ISETP.LT.AND P0, PT, R191, UR22, !P3 ;  /* 0x00000016bf007c0c */ /* 0x000fc6000df01270 */
[----:B------:R1:W-:Y:S01]  /*651c0*/  @P6 STG.E desc[UR32][R2.64], R166 ;  /* 0x000000a602006986 */ /* 0x0003e2000c101920 */
[----:B------:R-:W-:Y:S01]  /*651d0*/  ISETP.GE.AND P4, PT, R0, UR5, PT ;  /* 0x0000000500007c0c */ /* 0x000fe2000bf86270 */
[C---:B--2---:R-:W-:Y:S01]  /*651e0*/  IMAD.WIDE R8, R190.reuse, 0x4, R16 ;  /* 0x00000004be087825 */ /* 0x044fe200078e0210 */
[----:B------:R-:W-:Y:S01]  /*651f0*/  ISETP.LT.AND P3, PT, R189, UR22, !P3 ;  /* 0x00000016bd007c0c */ /* 0x000fe2000df61270 */
[----:B------:R-:W-:Y:S02]  /*65200*/  ULDC UR5, c[0x0][0x22c] ;  /* 0x00008b0000057ab9 */ /* 0x000fe40000000800 */
[C---:B------:R-:W-:Y:S01]  /*65210*/  IMAD.WIDE R18, R190.reuse, 0x4, R14 ;  /* 0x00000004be127825 */ /* 0x040fe200078e020e */
[----:B------:R2:W-:Y:S03]  /*65220*/  @P5 STG.E desc[UR32][R8.64], R235 ;  /* 0x000000eb08005986 */ /* 0x0005e6000c101920 */
[----:B-1----:R-:W-:Y:S01]  /*65230*/  IMAD.WIDE R2, R190, 0x4, R12 ;  /* 0x00000004be027825 */ /* 0x002fe200078e020c */
[----:B------:R-:W-:-:S02]  /*65240*/  ISETP.LT.AND P6, PT, R209, UR22, !P4 ;  /* 0x00000016d1007c0c */ /* 0x000fc4000e7c1270 */
[----:B------:R-:W-:Y:S01]  /*65250*/  ISETP.LT.AND P5, PT, R208, UR22, !P4 ;  /* 0x00000016d0007c0c */ /* 0x000fe2000e7a1270 */
[----:B--2---:R-:W-:Y:S02]  /*65260*/  IMAD.WIDE R8, R190, 0x4, R10 ;  /* 0x00000004be087825 */ /* 0x004fe400078e020a */
[----:B------:R-:W2:Y:S04]  /*65270*/  LDL.LU R190, [R1+0x13d8] ;  /* 0x0013d80001be7983 */ /* 0x000ea80000300800 */
        /* <DEDUP_REMOVED lines=20> */
[----:B------:R-:W-:Y:S02]  /*653c0*/  ISETP.LT.AND P2, PT, R189, UR22, !P2 ;  /* 0x00000016bd007c0c */ /* 0x000fe4000d741270 */
[----:B------:R-:W-:Y:S01]  /*653d0*/  ISETP.GE.AND P5, PT, R0, UR5, PT ;  /* 0x0000000500007c0c */ /* 0x000fe2000bfa6270 */
[----:B------:R1:W-:Y:S01]  /*653e0*/  @P4 STG.E desc[UR32][R2.64], R167 ;  /* 0x000000a702004986 */ /* 0x0003e2000c101920 */
[----:B---3--:R-:W-:-:S04]  /*653f0*/  IMAD.WIDE R8, R210, 0x4, R16 ;  /* 0x00000004d2087825 */ /* 0x008fc800078e0210 */
[----:B------:R-:W-:Y:S01]  /*65400*/  IMAD.WIDE R18, R210, 0x4, R14 ;  /* 0x00000004d2127825 */ /* 0x000fe200078e020e */
[----:B------:R3:W-:Y:S01]  /*65410*/  @P3 STG.E desc[UR32][R8.64], R228 ;  /* 0x000000e408003986 */ /* 0x0007e2000c101920 */
[----:B------:R-:W-:Y:S01]  /*65420*/  ISETP.LT.AND P4, PT, R209, UR22, !P5 ;  /* 0x00000016d1007c0c */ /* 0x000fe2000ef81270 */
[----:B------:R-:W-:Y:S02]  /*65430*/  ULDC UR5, c[0x0][0x22c] ;  /* 0x00008b0000057ab9 */ /* 0x000fe40000000800 */
[----:B------:R2:W-:Y:S01]  /*65440*/  @P6 STG.E desc[UR32][R18.64], R220 ;  /* 0x000000dc12006986 */ /* 0x0005e2000c101920 */
[----:B------:R-:W-:Y:S01]  /*65450*/  ISETP.LT.AND P6, PT, R208, UR22, !P5 ;  /* 0x00000016d0007c0c */ /* 0x000fe2000efc1270 */
[----:B-1----:R-:W-:-:S04]  /*65460*/  IMAD.WIDE R2, R210, 0x4, R12 ;  /* 0x00000004d2027825 */ /* 0x002fc800078e020c */
[----:B---3--:R-:W-:Y:S01]  /*65470*/  IMAD.WIDE R8, R210, 0x4, R10 ;  /* 0x00000004d2087825 */ /* 0x008fe200078e020a */
[----:B------:R-:W-:Y:S04]  /*65480*/  @P0 STG.E desc[UR32][R2.64], R204 ;  /* 0x000000cc02000986 */ /* 0x000fe8000c101920 */
[----:B------:R-:W3:Y:S04]  /*65490*/  LDL.LU R210, [R1+0x13d0] ;  /* 0x0013d00001d27983 */ /* 0x000ee80000300800 */
[----:B------:R1:W-:Y:S01]  /*654a0*/  @P2 STG.E desc[UR32][R8.64], R196 ;  /* 0x000000c408002986 */ /* 0x0003e2000c101920 */
[----:B--2---:R-:W-:Y:S01]  /*654b0*/  IMAD.WIDE R18, R190, 0x4, R16 ;  /* 0x00000004be127825 */ /* 0x004fe200078e0210 */
[----:B------:R-:W-:-:S03]  /*654c0*/  ISETP.LT.AND P0, PT, R191, UR22, !P5 ;  /* 0x00000016bf007c0c */ /* 0x000fc6000ef01270 */
[C---:B-1----:R-:W-:Y:S01]  /*654d0*/  IMAD.WIDE R8, R190.reuse, 0x4, R14 ;  /* 0x00000004be087825 */ /* 0x042fe200078e020e */
[----:B------:R-:W-:Y:S03]  /*654e0*/  @P4 STG.E desc[UR32][R18.64], R184 ;  /* 0x000000b812004986 */ /* 0x000fe6000c101920 */
[C---:B------:R-:W-:Y:S01]  /*654f0*/  IMAD.WIDE R2, R190.reuse, 0x4, R12 ;  /* 0x00000004be027825 */ /* 0x040fe200078e020c */
[----:B------:R1:W-:Y:S03]  /*65500*/  @P6 STG.E desc[UR32][R8.64], R176 ;  /* 0x000000b008006986 */ /* 0x0003e6000c101920 */
[----:B-1----:R-:W-:Y:S02]  /*65510*/  IMAD.WIDE R8, R190, 0x4, R10 ;  /* 0x00000004be087825 */ /* 0x002fe400078e020a */
[----:B------:R-:W2:Y:S04]  /*65520*/  LDL.LU R190, [R1+0x13c8] ;  /* 0x0013c80001be7983 */ /* 0x000ea80000300800 */
[----:B------:R1:W-:Y:S01]  /*65530*/  @P0 STG.E desc[UR32][R2.64], R168 ;  /* 0x000000a802000986 */ /* 0x0003e2000c101920 */
[----:B----4-:R-:W-:-:S04]  /*65540*/  IMAD.WIDE R18, R188, 0x4, R14 ;  /* 0x00000004bc127825 */ /* 0x010fc800078e020e */
[----:B-1----:R-:W-:-:S04]  /*65550*/  IMAD.WIDE R2, R188, 0x4, R16 ;  /* 0x00000004bc027825 */ /* 0x002fc800078e0210 */
[----:B------:R-:W-:-:S04]  /*65560*/  IMAD.WIDE R20, R188, 0x4, R12 ;  /* 0x00000004bc147825 */ /* 0x000fc800078e020c */
[----:B------:R-:W-:Y:S02]  /*65570*/  IMAD.WIDE R22, R188, 0x4, R10 ;  /* 0x00000004bc167825 */ /* 0x000fe400078e020a */
[----:B------:R-:W4:Y:S02]  /*65580*/  LDL.LU R188, [R1+0x13c0] ;  /* 0x0013c00001bc7983 */ /* 0x000f240000300800 */
[----:B------:R-:W-:Y:S01]  /*65590*/  VIADD R0, R252, 0xda ;  /* 0x000000dafc007836 */ /* 0x000fe20000000000 */
[----:B------:R-:W-:-:S04]  /*655a0*/  ISETP.LT.AND P5, PT, R189, UR22, !P5 ;  /* 0x00000016bd007c0c */ /* 0x000fc8000efa1270 */
[----:B------:R-:W-:Y:S01]  /*655b0*/  ISETP.GE.AND P3, PT, R0, UR5, PT ;  /* 0x0000000500007c0c */ /* 0x000fe2000bf66270 */
[----:B------:R-:W-:Y:S01]  /*655c0*/  VIADD R0, R252, 0xdb ;  /* 0x000000dbfc007836 */ /* 0x000fe20000000000 */
[----:B------:R-:W-:Y:S02]  /*655d0*/  ULDC UR5, c[0x0][0x22c] ;  /* 0x00008b0000057ab9 */ /* 0x000fe40000000800 */
[----:B------:R-:W-:Y:S02]  /*655e0*/  ISETP.LT.AND P4, PT, R209, UR22, !P3 ;  /* 0x00000016d1007c0c */ /* 0x000fe4000df81270 */
[----:B------:R-:W-:Y:S02]  /*655f0*/  ISETP.LT.AND P2, PT, R208, UR22, !P3 ;  /* 0x00000016d0007c0c */ /* 0x000fe4000df41270 */
[----:B------:R-:W-:Y:S02]  /*65600*/  ISETP.LT.AND P0, PT, R191, UR22, !P3 ;  /* 0x00000016bf007c0c */ /* 0x000fe4000df01270 */
[----:B------:R-:W-:Y:S01]  /*65610*/  ISETP.GE.AND P6, PT, R0, UR5, PT ;  /* 0x0000000500007c0c */ /* 0x000fe2000bfc6270 */
[----:B------:R-:W-:Y:S01]  /*65620*/  @P5 STG.E desc[UR32][R8.64], R160 ;  /* 0x000000a008005986 */ /* 0x000fe2000c101920 */
[----:B------:R-:W-:Y:S01]  /*65630*/  ISETP.LT.AND P3, PT, R189, UR22, !P3 ;  /* 0x00000016bd007c0c */ /* 0x000fe2000df61270 */
[----:B------:R-:W-:Y:S01]  /*65640*/  VIADD R0, R252, 0xdc ;  /* 0x000000dcfc007836 */ /* 0x000fe20000000000 */
[----:B------:R-:W-:Y:S01]  /*65650*/  ISETP.LT.AND P5, PT, R209, UR22, !P6 ;  /* 0x00000016d1007c0c */ /* 0x000fe2000f7a1270 */
[----:B------:R-:W-:-:S02]  /*65660*/  ULDC UR5, c[0x0][0x22c] ;  /* 0x00008b0000057ab9 */ /* 0x000fc40000000800 */
[----:B------:R1:W-:Y:S01]  /*65670*/  @P4 STG.E desc[UR32][R2.64], R229 ;  /* 0x000000e502004986 */ /* 0x0003e2000c101920 */
[----:B------:R-:W-:-:S03]  /*65680*/  ISETP.LT.AND P4, PT, R208, UR22, !P6 ;  /* 0x00000016d0007c0c */ /* 0x000fc6000f781270 */
[----:B------:R1:W-:Y:S04]  /*65690*/  @P2 STG.E desc[UR32][R18.64], R221 ;  /* 0x000000dd12002986 */ /* 0x0003e8000c101920 */
[----:B------:R2:W-:Y:S01]  /*656a0*/  @P0 STG.E desc[UR32][R20.64], R205 ;  /* 0x000000cd14000986 */ /* 0x0005e2000c101920 */
[----:B------:R-:W-:Y:S02]  /*656b0*/  ISETP.LT.AND P0, PT, R191, UR22, !P6 ;  /* 0x00000016bf007c0c */ /* 0x000fe4000f701270 */
[----:B------:R-:W-:Y:S01]  /*656c0*/  ISETP.GE.AND P2, PT, R0, UR5, PT ;  /* 0x0000000500007c0c */ /* 0x000fe2000bf46270 */
[----:B------:R2:W-:Y:S01]  /*656d0*/  @P3 STG.E desc[UR32][R22.64], R197 ;  /* 0x000000c516003986 */ /* 0x0005e2000c101920 */
[----:B------:R-:W-:Y:S01]  /*656e0*/  ISETP.LT.AND P6, PT, R189, UR22, !P6 ;  /* 0x00000016bd007c0c */ /* 0x000fe2000f7c1270 */
[----:B---3--:R-:W-:-:S04]  /*656f0*/  IMAD.WIDE R24, R210, 0x4, R16 ;  /* 0x00000004d2187825 */ /* 0x008fc800078e0210 */
[----:B-1----:R-:W-:-:S04]  /*65700*/  IMAD.WIDE R2, R210, 0x4, R14 ;  /* 0x00000004d2027825 */ /* 0x002fc800078e020e */
[----:B------:R-:W-:-:S04]  /*65710*/  IMAD.WIDE R8, R210, 0x4, R12 ;  /* 0x00000004d2087825 */ /* 0x000fc800078e020c */
[----:B------:R-:W-:Y:S01]  /*65720*/  IMAD.WIDE R18, R210, 0x4, R10 ;  /* 0x00000004d2127825 */ /* 0x000fe200078e020a */
[----:B------:R-:W-:Y:S01]  /*65730*/  ULDC UR5, c[0x0][0x22c] ;  /* 0x00008b0000057ab9 */ /* 0x000fe20000000800 */
[----:B------:R-:W3:Y:S01]  /*65740*/  LDL.LU R210, [R1+0x13bc] ;  /* 0x0013bc0001d27983 */ /* 0x000ee20000300800 */
[----:B------:R-:W-:-:S03]  /*65750*/  ISETP.LT.AND P3, PT, R208, UR22, !P2 ;  /* 0x00000016d0007c0c */ /* 0x000fc6000d761270 */
[----:B------:R-:W-:Y:S01]  /*65760*/  @P5 STG.E desc[UR32][R24.64], R185 ;  /* 0x000000b918005986 */ /* 0x000fe2000c101920 */
[----:B------:R-:W-:-:S03]  /*65770*/  ISETP.LT.AND P5, PT, R209, UR22, !P2 ;  /* 0x00000016d1007c0c */ /* 0x000fc6000d7a1270 */
[----:B------:R1:W-:Y:S04]  /*65780*/  @P4 STG.E desc[UR32][R2.64], R177 ;  /* 0x000000b102004986 */ /* 0x0003e8000c101920 */
[----:B------:R1:W-:Y:S01]  /*65790*/  @P0 STG.E desc[UR32][R8.64], R169 ;  /* 0x000000a908000986 */ /* 0x0003e2000c101920 */
[----:B------:R-:W-:Y:S01]  /*657a0*/  ISETP.LT.AND P0, PT, R191, UR22, !P2 ;  /* 0x00000016bf007c0c */ /* 0x000fe2000d701270 */
[----:B--2---:R-:W-:-:S04]  /*657b0*/  IMAD.WIDE R20, R190, 0x4, R16 ;  /* 0x00000004be147825 */ /* 0x004fc800078e0210 */
[----:B------:R-:W-:-:S04]  /*657c0*/  IMAD.WIDE R22, R190, 0x4, R14 ;  /* 0x00000004be167825 */ /* 0x000fc800078e020e */
[----:B-1----:R-:W-:-:S04]  /*657d0*/  IMAD.WIDE R2, R190, 0x4, R12 ;  /* 0x00000004be027825 */ /* 0x002fc800078e020c */
[----:B------:R-:W-:Y:S02]  /*657e0*/  IMAD.WIDE R8, R190, 0x4, R10 ;  /* 0x00000004be087825 */ /* 0x000fe400078e020a */
[----:B------:R-:W2:Y:S04]  /*657f0*/  LDL.LU R190, [R1+0x13b8] ;  /* 0x0013b80001be7983 */ /* 0x000ea80000300800 */
[----:B------:R1:W-:Y:S04]  /*65800*/  @P6 STG.E desc[UR32][R18.64], R161 ;  /* 0x000000a112006986 */ /* 0x0003e8000c101920 */
[----:B------:R1:W-:Y:S04]  /*65810*/  @P5 STG.E desc[UR32][R20.64], R230 ;  /* 0x000000e614005986 */ /* 0x0003e8000c101920 */
[----:B------:R-:W-:Y:S01]  /*65820*/  @P3 STG.E desc[UR32][R22.64], R222 ;  /* 0x000000de16003986 */ /* 0x000fe2000c101920 */
[----:B----4-:R-:W-:-:S03]  /*65830*/  IMAD.WIDE R24, R188, 0x4, R16 ;  /* 0x00000004bc187825 */ /* 0x010fc600078e0210 */
[----:B------:R4:W-:Y:S01]  /*65840*/  @P0 STG.E desc[UR32][R2.64], R206 ;  /* 0x000000ce02000986 */ /* 0x0009e2000c101920 */
[----:B-1----:R-:W-:-:S04]  /*65850*/  IMAD.WIDE R18, R188, 0x4, R14 ;  /* 0x00000004bc127825 */ /* 0x002fc800078e020e */
[----:B------:R-:W-:-:S04]  /*65860*/  IMAD.WIDE R20, R188, 0x4, R12 ;  /* 0x00000004bc147825 */ /* 0x000fc800078e020c */
[----:B----4-:R-:W-:Y:S02]  /*65870*/  IMAD.WIDE R2, R188, 0x4, R10 ;  /* 0x00000004bc027825 */ /* 0x010fe400078e020a */
        /* <DEDUP_REMOVED lines=10> */
[----:B------:R3:W-:Y:S01]  /*65920*/  @P2 STG.E desc[UR32][R8.64], R198 ;  /* 0x000000c608002986 */ /* 0x0007e2000c101920 */
[----:B------:R-:W-:Y:S01]  /*65930*/  ISETP.LT.AND P4, PT, R189, UR22, !P4 ;  /* 0x00000016bd007c0c */ /* 0x000fe2000e781270 */
[----:B------:R-:W-:Y:S01]  /*65940*/  VIADD R0, R252, 0xdf ;  /* 0x000000dffc007836 */ /* 0x000fe20000000000 */
[----:B------:R-:W-:Y:S01]  /*65950*/  ISETP.LT.AND P2, PT, R209, UR22, !P3 ;  /* 0x00000016d1007c0c */ /* 0x000fe2000df41270 */
[----:B------:R-:W-:-:S02]  /*65960*/  ULDC UR5, c[0x0][0x22c] ;  /* 0x00008b0000057ab9 */ /* 0x000fc40000000800 */
[----:B------:R-:W-:Y:S01]  /*65970*/  @P6 STG.E desc[UR32][R24.64], R186 ;  /* 0x000000ba18006986 */ /* 0x000fe2000c101920 */
        /* <DEDUP_REMOVED lines=8> */
[----:B------:R-:W-:-:S04]  /*65a00*/  IMAD.WIDE R22, R210, 0x4, R14 ;  /* 0x00000004d2167825 */ /* 0x000fc800078e020e */
[----:B-1----:R-:W-:-:S04]  /*65a10*/  IMAD.WIDE R18, R210, 0x4, R12 ;  /* 0x00000004d2127825 */ /* 0x002fc800078e020c */
[----:B------:R-:W-:Y:S01]  /*65a20*/  IMAD.WIDE R20, R210, 0x4, R10 ;  /* 0x00000004d2147825 */ /* 0x000fe200078e020a */
[----:B------:R-:W-:Y:S01]  /*65a30*/  ULDC UR5, c[0x0][0x22c] ;  /* 0x00008b0000057ab9 */ /* 0x000fe20000000800 */
[----:B------:R-:W3:Y:S01]  /*65a40*/  LDL.LU R210, [R1+0x13ac] ;  /* 0x0013ac0001d27983 */ /* 0x000ee20000300800 */
[----:B------:R-:W-:-:S03]  /*65a50*/  ISETP.LT.AND P4, PT, R209, UR22, !P5 ;  /* 0x00000016d1007c0c */ /* 0x000fc6000ef81270 */
[----:B------:R1:W-:Y:S04]  /*65a60*/  @P2 STG.E desc[UR32][R8.64], R231 ;  /* 0x000000e708002986 */ /* 0x0003e8000c101920 */
[----:B------:R-:W-:Y:S01]  /*65a70*/  @P6 STG.E desc[UR32][R22.64], R223 ;  /* 0x000000df16006986 */ /* 0x000fe2000c101920 */
[----:B------:R-:W-:-:S03]  /*65a80*/  ISETP.LT.AND P6, PT, R208, UR22, !P5 ;  /* 0x00000016d0007c0c */ /* 0x000fc6000efc1270 */
        /* <DEDUP_REMOVED lines=8> */
[----:B------:R-:W-:Y:S04]  /*65b10*/  @P4 STG.E desc[UR32][R24.64], R187 ;  /* 0x000000bb18004986 */ /* 0x000fe8000c101920 */
[----:B------:R1:W-:Y:S04]  /*65b20*/  @P6 STG.E desc[UR32][R2.64], R179 ;  /* 0x000000b302006986 */ /* 0x0003e8000c101920 */
[----:B------:R1:W-:Y:S01]  /*65b30*/  @P0 STG.E desc[UR32][R8.64], R171 ;  /* 0x000000ab08000986 */ /* 0x0003e2000c101920 */
[----:B----4-:R-:W-:-:S04]  /*65b40*/  IMAD.WIDE R20, R188, 0x4, R16 ;  /* 0x00000004bc147825 */ /* 0x010fc800078e0210 */
[----:B------:R-:W-:-:S04]  /*65b50*/  IMAD.WIDE R22, R188, 0x4, R14 ;  /* 0x00000004bc167825 */ /* 0x000fc800078e020e */
[----:B-1----:R-:W-:-:S04]  /*65b60*/  IMAD.WIDE R2, R188, 0x4, R12 ;  /* 0x00000004bc027825 */ /* 0x002fc800078e020c */
        /* <DEDUP_REMOVED lines=16> */
[----:B------:R1:W-:Y:S01]  /*65c70*/  @P4 STG.E desc[UR32][R20.64], R156 ;  /* 0x0000009c14004986 */ /* 0x0003e2000c101920 */
[----:B------:R-:W-:-:S03]  /*65c80*/  ISETP.LT.AND P4, PT, R208, UR22, !P6 ;  /* 0x00000016d0007c0c */ /* 0x000fc6000f781270 */
[----:B------:R-:W-:Y:S04]  /*65c90*/  @P3 STG.E desc[UR32][R22.64], R148 ;  /* 0x0000009416003986 */ /* 0x000fe8000c101920 */
        /* <DEDUP_REMOVED lines=24> */
[----:B------:R-:W-:Y:S04]  /*65e20*/  @P2 STG.E desc[UR32][R22.64], R149 ;  /* 0x0000009516002986 */ /* 0x000fe8000c101920 */
        /* <DEDUP_REMOVED lines=24> */
[----:B------:R-:W-:Y:S02]  /*65fb0*/  ISETP.GE.AND P5, PT, R0, UR5, PT ;  /* 0x0000000500007c0c */ /* 0x000fe4000bfa6270 */
[----:B------:R-:W-:Y:S01]  /*65fc0*/  ISETP.LT.AND P0, PT, R191, UR22, !P2 ;  /* 0x00000016bf007c0c */ /* 0x000fe2000d701270 */
        /* <DEDUP_REMOVED lines=10> */
[----:B------:R1:W-:Y:S01]  /*66070*/  @P6 STG.E desc[UR32][R22.64], R150 ;  /* 0x0000009616006986 */ /* 0x0003e2000c101920 */
[----:B------:R-:W-:-:S03]  /*66080*/  ISETP.LT.AND P6, PT, R208, UR22, !P5 ;  /* 0x00000016d0007c0c */ /* 0x000fc6000efc1270 */
[----:B------:R4:W-:Y:S01]  /*66090*/  @P0 STG.E desc[UR32][R2.64], R134 ;  /* 0x0000008602000986 */ /* 0x0009e2000c101920 */
[----:B--2---:R-:W-:-:S04]  /*660a0*/  IMAD.WIDE R18, R190, 0x4, R16 ;  /* 0x00000004be127825 */ /* 0x004fc800078e0210 */
[----:B-1----:R-:W-:-:S04]  /*660b0*/  IMAD.WIDE R20, R190, 0x4, R14 ;  /* 0x00000004be147825 */ /* 0x002fc800078e020e */
[----:B------:R-:W-:-:S04]  /*660c0*/  IMAD.WIDE R22, R190, 0x4, R12 ;  /* 0x00000004be167825 */ /* 0x000fc800078e020c */
[----:B------:R-:W-:Y:S02]  /*660d0*/  IMAD.WIDE R24, R190, 0x4, R10 ;  /* 0x00000004be187825 */ /* 0x000fe400078e020a */
[----:B------:R-:W2:Y:S04]  /*660e0*/  LDL.LU R190, [R1+0x1384] ;  /* 0x0013840001be7983 */ /* 0x000ea80000300800 */
[----:B------:R1:W-:Y:S04]  /*660f0*/  @P2 STG.E desc[UR32][R8.64], R118 ;  /* 0x0000007608002986 */ /* 0x0003e8000c101920 */
[----:B------:R1:W-:Y:S04]  /*66100*/  @P4 STG.E desc[UR32][R18.64], R30 ;  /* 0x0000001e12004986 */ /* 0x0003e8000c101920 */
[----:B------:R1:W-:Y:S01]  /*66110*/  @P6 STG.E desc[UR32][R20.64], R38 ;  /* 0x0000002614006986 */ /* 0x0003e2000c101920 */
[----:B----4-:R-:W-:-:S04]  /*66120*/  IMAD.WIDE R2, R188, 0x4, R16 ;  /* 0x00000004bc027825 */ /* 0x010fc800078e0210 */
[----:B-1----:R-:W-:-:S04]  /*66130*/  IMAD.WIDE R8, R188, 0x4, R14 ;  /* 0x00000004bc087825 */ /* 0x002fc800078e020e */
[----:B------:R-:W-:-:S04]  /*66140*/  IMAD.WIDE R18, R188, 0x4, R12 ;  /* 0x00000004bc127825 */ /* 0x000fc800078e020c */
[----:B------:R-:W-:Y:S02]  /*66150*/  IMAD.WIDE R20, R188, 0x4, R10 ;  /* 0x00000004bc147825 */ /* 0x000fe400078e020a */
[----:B------:R-:W4:Y:S02]  /*66160*/  LDL.LU R188, [R1+0x137c] ;  /* 0x00137c0001bc7983 */ /* 0x000f240000300800 */
[----:B------:R-:W-:Y:S01]  /*66170*/  VIADD R0, R252, 0xe6 ;  /* 0x000000e6fc007836 */ /* 0x000fe20000000000 */
[----:B------:R-:W-:Y:S01]  /*66180*/  ISETP.LT.AND P0, PT, R191, UR22, !P5 ;  /* 0x00000016bf007c0c */ /* 0x000fe2000ef01270 */
[----:B------:R-:W4:Y:S03]  /*66190*/  LDL.LU R211, [R1+0x1374] ;  /* 0x0013740001d37983 */ /* 0x000f260000300800 */
[----:B------:R-:W-:Y:S02]  /*661a0*/  ISETP.GE.AND P3, PT, R0, UR5, PT ;  /* 0x0000000500007c0c */ /* 0x000fe4000bf66270 */
[----:B------:R-:W-:Y:S01]  /*661b0*/  ISETP.LT.AND P5, PT, R189, UR22, !P5 ;  /* 0x00000016bd007c0c */ /* 0x000fe2000efa1270 */
[----:B------:R-:W-:Y:S01]  /*661c0*/  VIADD R0, R252, 0xe7 ;  /* 0x000000e7fc007836 */ /* 0x000fe20000000000 */
[----:B------:R-:W-:Y:S01]  /*661d0*/  ISETP.LT.AND P6, PT, R209, UR22, !P3 ;  /* 0x00000016d1007c0c */ /* 0x000fe2000dfc1270 */
[----:B------:R-:W-:Y:S01]  /*661e0*/  ULDC UR5, c[0x0][0x22c] ;  /* 0x00008b0000057ab9 */ /* 0x000fe20000000800 */
[----:B------:R-:W-:-:S03]  /*661f0*/  ISETP.LT.AND P2, PT, R208, UR22, !P3 ;  /* 0x00000016d0007c0c */ /* 0x000fc6000df41270 */
[----:B------:R3:W-:Y:S01]  /*66200*/  @P0 STG.E desc[UR32][R22.64], R86 ;  /* 0x0000005616000986 */ /* 0x0007e2000c101920 */
[----:B------:R-:W-:Y:S02]  /*66210*/  ISETP.GE.AND P0, PT, R0, UR5, PT ;  /* 0x0000000500007c0c */ /* 0x000fe4000bf06270 */
[----:B------:R-:W-:Y:S02]  /*66220*/  ISETP.LT.AND P4, PT, R191, UR22, !P3 ;  /* 0x00000016bf007c0c */ /* 0x000fe4000df81270 */
[----:B------:R-:W-:Y:S01]  /*66230*/  ISETP.LT.AND P3, PT, R189, UR22, !P3 ;  /* 0x00000016bd007c0c */ /* 0x000fe2000df61270 */
[----:B------:R-:W-:Y:S01]  /*66240*/  @P5 STG.E desc[UR32][R24.64], R82 ;  /* 0x0000005218005986 */ /* 0x000fe2000c101920 */
[----:B------:R-:W-:-:S03]  /*66250*/  ISETP.LT.AND P5, PT, R209, UR22, !P0 ;  /* 0x00000016d1007c0c */ /* 0x000fc6000c7a1270 */
[----:B------:R1:W-:Y:S01]  /*66260*/  @P6 STG.E desc[UR32][R2.64], R159 ;  /* 0x0000009f02006986 */ /* 0x0003e2000c101920 */
[----:B------:R-:W-:-:S03]  /*66270*/  ISETP.LT.AND P6, PT, R208, UR22, !P0 ;  /* 0x00000016d0007c0c */ /* 0x000fc6000c7c1270 */
[----:B------:R1:W-:Y:S01]  /*66280*/  @P2 STG.E desc[UR32][R8.64], R151 ;  /* 0x0000009708002986 */ /* 0x0003e2000c101920 */
[----:B------:R-:W-:-:S03]  /*66290*/  ISETP.LT.AND P2, PT, R191, UR22, !P0 ;  /* 0x00000016bf007c0c */ /* 0x000fc6000c741270 */
[----:B------:R2:W-:Y:S01]  /*662a0*/  @P4 STG.E desc[UR32][R18.64], R135 ;  /* 0x0000008712004986 */ /* 0x0005e2000c101920 */
[----:B------:R-:W-:-:S03]  /*662b0*/  ISETP.LT.AND P0, PT, R189, UR22, !P0 ;  /* 0x00000016bd007c0c */ /* 0x000fc6000c701270 */
[----:B------:R2:W-:Y:S01]  /*662c0*/  @P3 STG.E desc[UR32][R20.64], R119 ;  /* 0x0000007714003986 */ /* 0x0005e2000c101920 */
[----:B------:R-:W-:Y:S02]  /*662d0*/  ISETP.LT.AND P3, PT, R209, UR22, !P1 ;  /* 0x00000016d1007c0c */ /* 0x000fe4000cf61270 */
[----:B------:R-:W-:Y:S01]  /*662e0*/  ISETP.LT.AND P4, PT, R208, UR22, !P1 ;  /* 0x00000016d0007c0c */ /* 0x000fe2000cf81270 */
[----:B---3--:R-:W-:-:S04]  /*662f0*/  IMAD.WIDE R22, R210, 0x4, R16 ;  /* 0x00000004d2167825 */ /* 0x008fc800078e0210 */
[C---:B-1----:R-:W-:Y:S01]  /*66300*/  IMAD.WIDE R2, R210.reuse, 0x4, R14 ;  /* 0x00000004d2027825 */ /* 0x042fe200078e020e */
[----:B------:R-:W-:Y:S03]  /*66310*/  @P5 STG.E desc[UR32][R22.64], R31 ;  /* 0x0000001f16005986 */ /* 0x000fe6000c101920 */
[C---:B------:R-:W-:Y:S01]  /*66320*/  IMAD.WIDE R24, R210.reuse, 0x4, R12 ;  /* 0x00000004d2187825 */ /* 0x040fe200078e020c */
[----:B------:R1:W-:Y:S04]  /*66330*/  @P6 STG.E desc[UR32][R2.64], R39 ;  /* 0x0000002702006986 */ /* 0x0003e8000c101920 */
[----:B------:R4:W-:Y:S01]  /*66340*/  @P2 STG.E desc[UR32][R24.64], R87 ;  /* 0x0000005718002986 */ /* 0x0009e2000c101920 */
[----:B------:R-:W-:Y:S01]  /*66350*/  ISETP.LT.AND P2, PT, R191, UR22, !P1 ;  /* 0x00000016bf007c0c */ /* 0x000fe2000cf41270 */
[----:B------:R-:W-:-:S05]  /*66360*/  IMAD.WIDE R8, R210, 0x4, R10 ;  /* 0x00000004d2087825 */ /* 0x000fca00078e020a */
[----:B------:R3:W-:Y:S01]  /*66370*/  @P0 STG.E desc[UR32][R8.64], R83 ;  /* 0x0000005308000986 */ /* 0x0007e2000c101920 */
[----:B--2---:R-:W-:-:S04]  /*66380*/  IMAD.WIDE R18, R190, 0x4, R16 ;  /* 0x00000004be127825 */ /* 0x004fc800078e0210 */
[----:B------:R-:W-:-:S04]  /*66390*/  IMAD.WIDE R20, R190, 0x4, R14 ;  /* 0x00000004be147825 */ /* 0x000fc800078e020e */
[----:B-1----:R-:W-:-:S04]  /*663a0*/  IMAD.WIDE R2, R190, 0x4, R12 ;  /* 0x00000004be027825 */ /* 0x002fc800078e020c */
[----:B------:R-:W-:Y:S02]  /*663b0*/  IMAD.WIDE R22, R190, 0x4, R10 ;  /* 0x00000004be167825 */ /* 0x000fe400078e020a */
[----:B------:R-:W2:Y:S04]  /*663c0*/  LDL.LU R190, [R1+0x1368] ;  /* 0x0013680001be7983 */ /* 0x000ea80000300800 */
[----:B------:R1:W-:Y:S04]  /*663d0*/  @P3 STG.E desc[UR32][R18.64], R152 ;  /* 0x0000009812003986 */ /* 0x0003e8000c101920 */
[----:B------:R-:W-:Y:S04]  /*663e0*/  @P4 STG.E desc[UR32][R20.64], R144 ;  /* 0x0000009014004986 */ /* 0x000fe8000c101920 */
[----:B------:R1:W-:Y:S01]  /*663f0*/  @P2 STG.E desc[UR32][R2.64], R128 ;  /* 0x0000008002002986 */ /* 0x0003e2000c101920 */
[----:B----4-:R-:W-:-:S04]  /*66400*/  IMAD.WIDE R24, R188, 0x4, R16 ;  /* 0x00000004bc187825 */ /* 0x010fc800078e0210 */
[----:B---3--:R-:W-:-:S04]  /*66410*/  IMAD.WIDE R8, R188, 0x4, R14 ;  /* 0x00000004bc087825 */ /* 0x008fc800078e020e */
[----:B-1----:R-:W-:-:S04]  /*66420*/  IMAD.WIDE R18, R188, 0x4, R12 ;  /* 0x00000004bc127825 */ /* 0x002fc800078e020c */
[----:B------:R-:W-:Y:S02]  /*66430*/  IMAD.WIDE R2, R188, 0x4, R10 ;  /* 0x00000004bc027825 */ /* 0x000fe400078e020a */
[----:B------:R-:W3:Y:S02]  /*66440*/  LDL.LU R188, [R1+0x1364] ;  /* 0x0013640001bc7983 */ /* 0x000ee40000300800 */
[----:B------:R-:W-:Y:S01]  /*66450*/  VIADD R0, R252, 0xe9 ;  /* 0x000000e9fc007836 */ /* 0x000fe20000000000 */
[----:B------:R-:W-:Y:S01]  /*66460*/  ISETP.LT.AND P1, PT, R189, UR22, !P1 ;  /* 0x00000016bd007c0c */ /* 0x000fe2000cf21270 */
[----:B------:R-:W4:Y:S03]  /*66470*/  LDL.LU R210, [R1+0x135c] ;  /* 0x00135c0001d27983 */ /* 0x000f260000300800 */
[----:B------:R-:W-:-:S04]  /*66480*/  ISETP.GE.AND P5, PT, R0, UR4, PT ;  /* 0x0000000400007c0c */ /* 0x000fc8000bfa6270 */
[----:B------:R-:W-:Y:S01]  /*66490*/  ISETP.LT.AND P6, PT, R209, UR22, !P5 ;  /* 0x00000016d1007c0c */ /* 0x000fe2000efc1270 */
[----:B------:R-:W-:Y:S01]  /*664a0*/  VIADD R0, R252, 0xea ;  /* 0x000000eafc007836 */ /* 0x000fe20000000000 */
[----:B------:R-:W-:Y:S02]  /*664b0*/  ISETP.LT.AND P4, PT, R208, UR22, !P5 ;  /* 0x00000016d0007c0c */ /* 0x000fe4000ef81270 */
[----:B------:R-:W-:Y:S02]  /*664c0*/  ISETP.LT.AND P3, PT, R191, UR22, !P5 ;  /* 0x00000016bf007c0c */ /* 0x000fe4000ef61270 */
[----:B------:R-:W-:Y:S01]  /*664d0*/  ISETP.GE.AND P0, PT, R0, UR4, PT ;  /* 0x0000000400007c0c */ /* 0x000fe2000bf06270 */
[----:B------:R1:W-:Y:S01]  /*664e0*/  @P1 STG.E desc[UR32][R22.64], R112 ;  /* 0x0000007016001986 */ /* 0x0003e2000c101920 */
[----:B------:R-:W-:Y:S02]  /*664f0*/  ISETP.LT.AND P5, PT, R189, UR22, !P5 ;  /* 0x00000016bd007c0c */ /* 0x000fe4000efa1270 */
[----:B------:R-:W-:-:S03]  /*66500*/  ISETP.LT.AND P2, PT, R208, UR22, !P0 ;  /* 0x00000016d0007c0c */ /* 0x000fc6000c741270 */
[----:B------:R-:W-:Y:S01]  /*66510*/  @P6 STG.E desc[UR32][R24.64], R4 ;  /* 0x0000000418006986 */ /* 0x000fe2000c101920 */
[----:B------:R-:W-:Y:S01]  /*66520*/  ISETP.LT.AND P6, PT, R209, UR22, !P0 ;  /* 0x00000016d1007c0c */ /* 0x000fe2000c7c1270 */
[----:B------:R-:W-:Y:S02]  /*66530*/  VIADD R0, R252, 0xeb ;  /* 0x000000ebfc007836 */ /* 0x000fe40000000000 */
[C---:B------:R-:W-:Y:S01]  /*66540*/  IMAD.WIDE R20, R211.reuse, 0x4, R16 ;  /* 0x00000004d3147825 */ /* 0x040fe200078e0210 */
[----:B------:R1:W-:Y:S02]  /*66550*/  @P4 STG.E desc[UR32][R8.64], R32 ;  /* 0x0000002008004986 */ /* 0x0003e4000c101920 */
[----:B------:R-:W-:Y:S01]  /*66560*/  ISETP.GE.AND P1, PT, R0, UR4, PT ;  /* 0x0000000400007c0c */ /* 0x000fe2000bf26270 */
[----:B-1----:R-:W-:Y:S01]  /*66570*/  IMAD.WIDE R22, R211, 0x4, R14 ;  /* 0x00000004d3167825 */ /* 0x002fe200078e020e */
[----:B------:R1:W-:Y:S01]  /*66580*/  @P3 STG.E desc[UR32][R18.64], R76 ;  /* 0x0000004c12003986 */ /* 0x0003e2000c101920 */
[----:B------:R-:W-:-:S02]  /*66590*/  ISETP.LT.AND P4, PT, R191, UR22, !P0 ;  /* 0x00000016bf007c0c */ /* 0x000fc4000c781270 */
[----:B------:R-:W-:Y:S01]  /*665a0*/  ISETP.LT.AND P0, PT, R189, UR22, !P0 ;  /* 0x00000016bd007c0c */ /* 0x000fe2000c701270 */
[----:B------:R2:W-:Y:S01]  /*665b0*/  @P5 STG.E desc[UR32][R2.64], R72 ;  /* 0x0000004802005986 */ /* 0x0005e2000c101920 */
[----:B------:R-:W-:-:S03]  /*665c0*/  ISETP.LT.AND P5, PT, R209, UR22, !P1 ;  /* 0x00000016d1007c0c */ /* 0x000fc6000cfa1270 */
[----:B------:R2:W-:Y:S04]  /*665d0*/  @P6 STG.E desc[UR32][R20.64], R153 ;  /* 0x0000009914006986 */ /* 0x0005e8000c101920 */
[----:B------:R2:W-:Y:S01]  /*665e0*/  @P2 STG.E desc[UR32][R22.64], R145 ;  /* 0x0000009116002986 */ /* 0x0005e2000c101920 */
[----:B------:R-:W-:-:S04]  /*665f0*/  IMAD.WIDE R8, R211, 0x4, R12 ;  /* 0x00000004d3087825 */ /* 0x000fc800078e020c */
[----:B-1----:R-:W-:Y:S01]  /*66600*/  IMAD.WIDE R18, R211, 0x4, R10 ;  /* 0x00000004d3127825 */ /* 0x002fe200078e020a */
[----:B------:R3:W-:Y:S04]  /*66610*/  @P4 STG.E desc[UR32][R8.64], R129 ;  /* 0x0000008108004986 */ /* 0x0007e8000c101920 */
[----:B------:R1:W-:Y:S01]  /*66620*/  @P0 STG.E desc[UR32][R18.64], R113 ;  /* 0x0000007112000986 */ /* 0x0003e2000c101920 */
[----:B--2---:R-:W-:-:S04]  /*66630*/  IMAD.WIDE R2, R190, 0x4, R16 ;  /* 0x00000004be027825 */ /* 0x004fc800078e0210 */
[----:B------:R-:W-:-:S04]  /*66640*/  IMAD.WIDE R20, R190, 0x4, R14 ;  /* 0x00000004be147825 */ /* 0x000fc800078e020e */
[----:B------:R-:W-:-:S04]  /*66650*/  IMAD.WIDE R22, R190, 0x4, R12 ;  /* 0x00000004be167825 */ /* 0x000fc800078e020c */
[----:B------:R-:W-:Y:S02]  /*66660*/  IMAD.WIDE R24, R190, 0x4, R10 ;  /* 0x00000004be187825 */ /* 0x000fe400078e020a */
[----:B------:R-:W2:Y:S04]  /*66670*/  LDL.LU R190, [R1+0x1358] ;  /* 0x0013580001be7983 */ /* 0x000ea80000300800 */
[----:B------:R1:W-:Y:S01]  /*66680*/  @P5 STG.E desc[UR32][R2.64], R5 ;  /* 0x0000000502005986 */ /* 0x0003e2000c101920 */
[----:B---3--:R-:W-:-:S04]  /*66690*/  IMAD.WIDE R8, R188, 0x4, R16 ;  /* 0x00000004bc087825 */ /* 0x008fc800078e0210 */
[----:B-1----:R-:W-:-:S04]  /*666a0*/  IMAD.WIDE R18, R188, 0x4, R14 ;  /* 0x00000004bc127825 */ /* 0x002fc800078e020e */
[----:B------:R-:W-:-:S04]  /*666b0*/  IMAD.WIDE R2, R188, 0x4, R12 ;  /* 0x00000004bc027825 */ /* 0x000fc800078e020c */
[----:B------:R-:W-:Y:S02]  /*666c0*/  IMAD.WIDE R4, R188, 0x4, R10 ;  /* 0x00000004bc047825 */ /* 0x000fe400078e020a */
[----:B------:R-:W3:Y:S01]  /*666d0*/  LDL.LU R188, [R1+0x1354] ;  /* 0x0013540001bc7983 */ /* 0x000ee20000300800 */
[----:B------:R-:W-:Y:S02]  /*666e0*/  ISETP.LT.AND P6, PT, R208, UR22, !P1 ;  /* 0x00000016d0007c0c */ /* 0x000fe4000cfc1270 */
[----:B------:R-:W-:Y:S02]  /*666f0*/  ISETP.LT.AND P2, PT, R191, UR22, !P1 ;  /* 0x00000016bf007c0c */ /* 0x000fe4000cf41270 */
[----:B------:R-:W-:Y:S01]  /*66700*/  ISETP.LT.AND P1, PT, R189, UR22, !P1 ;  /* 0x00000016bd007c0c */ /* 0x000fe2000cf21270 */
[----:B------:R-:W-:-:S05]  /*66710*/  VIADD R0, R252, 0xec ;  /* 0x000000ecfc007836 */ /* 0x000fca0000000000 */
[----:B------:R-:W-:-:S03]  /*66720*/  ISETP.GE.AND P3, PT, R0, UR4, PT ;  /* 0x0000000400007c0c */ /* 0x000fc6000bf66270 */
[----:B------:R4:W-:Y:S01]  /*66730*/  @P6 STG.E desc[UR32][R20.64], R33 ;  /* 0x0000002114006986 */ /* 0x0009e2000c101920 */
[----:B------:R-:W-:Y:S02]  /*66740*/  ISETP.LT.AND P0, PT, R209, UR22, !P3 ;  /* 0x00000016d1007c0c */ /* 0x000fe4000df01270 */
[----:B------:R-:W-:Y:S01]  /*66750*/  ISETP.LT.AND P5, PT, R208, UR22, !P3 ;  /* 0x00000016d0007c0c */ /* 0x000fe2000dfa1270 */
[----:B------:R1:W-:Y:S04]  /*66760*/  @P2 STG.E desc[UR32][R22.64], R77 ;  /* 0x0000004d16002986 */ /* 0x0003e8000c101920 */
[----:B------:R-:W-:Y:S01]  /*66770*/  @P1 STG.E desc[UR32][R24.64], R73 ;  /* 0x0000004918001986 */ /* 0x000fe2000c101920 */
[----:B------:R-:W-:Y:S01]  /*66780*/  ISETP.LT.AND P1, PT, R191, UR22, !P3 ;  /* 0x00000016bf007c0c */ /* 0x000fe2000df21270 */
[----:B------:R-:W-:Y:S01]  /*66790*/  VIADD R0, R252, 0xed ;  /* 0x000000edfc007836 */ /* 0x000fe20000000000 */
[----:B------:R-:W-:-:S04]  /*667a0*/  ISETP.LT.AND P3, PT, R189, UR22, !P3 ;  /* 0x00000016bd007c0c */ /* 0x000fc8000df61270 */
[----:B------:R-:W-:Y:S01]  /*667b0*/  ISETP.GE.AND P4, PT, R0, UR4, PT ;  /* 0x0000000400007c0c */ /* 0x000fe2000bf86270 */
[----:B------:R1:W-:Y:S03]  /*667c0*/  @P0 STG.E desc[UR32][R8.64], R154 ;  /* 0x0000009a08000986 */ /* 0x0003e6000c101920 */
[----:B------:R-:W-:Y:S01]  /*667d0*/  ISETP.LT.AND P6, PT, R209, UR22, !P4 ;  /* 0x00000016d1007c0c */ /* 0x000fe2000e7c1270 */
[----:B------:R-:W-:Y:S01]  /*667e0*/  @P5 STG.E desc[UR32][R18.64], R146 ;  /* 0x0000009212005986 */ /* 0x000fe2000c101920 */
[----:B------:R-:W-:Y:S01]  /*667f0*/  ISETP.LT.AND P2, PT, R208, UR22, !P4 ;  /* 0x00000016d0007c0c */ /* 0x000fe2000e741270 */
[----:B------:R-:W-:Y:S02]  /*66800*/  VIADD R0, R252, 0xee ;  /* 0x000000eefc007836 */ /* 0x000fe40000000000 */
[----:B------:R1:W-:Y:S01]  /*66810*/  @P1 STG.E desc[UR32][R2.64], R130 ;  /* 0x0000008202001986 */ /* 0x0003e2000c101920 */
[----:B------:R-:W-:Y:S01]  /*66820*/  ISETP.LT.AND P1, PT, R191, UR22, !P4 ;  /* 0x00000016bf007c0c */ /* 0x000fe2000e721270 */
[----:B----4-:R-:W-:Y:S01]  /*66830*/  IMAD.WIDE R20, R210, 0x4, R16 ;  /* 0x00000004d2147825 */ /* 0x010fe200078e0210 */
[----:B------:R-:W-:-:S03]  /*66840*/  ISETP.GE.AND P0, PT, R0, UR4, PT ;  /* 0x0000000400007c0c */ /* 0x000fc6000bf06270 */
[----:B-1----:R-:W-:-:S04]  /*66850*/  IMAD.WIDE R22, R210, 0x4, R14 ;  /* 0x00000004d2167825 */ /* 0x002fc800078e020e */
[----:B------:R-:W-:-:S04]  /*66860*/  IMAD.WIDE R8, R210, 0x4, R12 ;  /* 0x00000004d2087825 */ /* 0x000fc800078e020c */
[----:B------:R-:W-:Y:S02]  /*66870*/  IMAD.WIDE R2, R210, 0x4, R10 ;  /* 0x00000004d2027825 */ /* 0x000fe400078e020a */
[----:B------:R-:W4:Y:S01]  /*66880*/  LDL.LU R210, [R1+0x1350] ;  /* 0x0013500001d27983 */ /* 0x000f220000300800 */
[----:B------:R-:W-:Y:S01]  /*66890*/  ISETP.LT.AND P4, PT, R189, UR22, !P4 ;  /* 0x00000016bd007c0c */ /* 0x000fe2000e781270 */
[----:B------:R-:W-:Y:S02]  /*668a0*/  VIADD R18, R252, 0xef ;  /* 0x000000effc127836 */ /* 0x000fe40000000000 */
[----:B------:R2:W-:Y:S01]  /*668b0*/  @P3 STG.E desc[UR32][R4.64], R114 ;  /* 0x0000007204003986 */ /* 0x0005e2000c101920 */
[----:B------:R-:W-:Y:S02]  /*668c0*/  ISETP.LT.AND P3, PT, R209, UR22, !P0 ;  /* 0x00000016d1007c0c */ /* 0x000fe4000c761270 */
[----:B------:R-:W-:Y:S01]  /*668d0*/  ISETP.LT.AND P5, PT, R208, UR22, !P0 ;  /* 0x00000016d0007c0c */ /* 0x000fe2000c7a1270 */
[----:B------:R-:W-:Y:S01]  /*668e0*/  @P6 STG.E desc[UR32][R20.64], R6 ;  /* 0x0000000614006986 */ /* 0x000fe2000c101920 */
[----:B------:R-:W-:-:S03]  /*668f0*/  ISETP.LT.AND P6, PT, R191, UR22, !P0 ;  /* 0x00000016bf007c0c */ /* 0x000fc6000c7c1270 */
[----:B------:R-:W-:Y:S01]  /*66900*/  @P2 STG.E desc[UR32][R22.64], R34 ;  /* 0x0000002216002986 */ /* 0x000fe2000c101920 */
[----:B------:R-:W-:-:S03]  /*66910*/  ISETP.GE.AND P2, PT, R18, UR4, PT ;  /* 0x0000000412007c0c */ /* 0x000fc6000bf46270 */
[----:B------:R1:W-:Y:S04]  /*66920*/  @P1 STG.E desc[UR32][R8.64], R78 ;  /* 0x0000004e08001986 */ /* 0x0003e8000c101920 */
[----:B------:R3:W-:Y:S01]  /*66930*/  @P4 STG.E desc[UR32][R2.64], R74 ;  /* 0x0000004a02004986 */ /* 0x0007e2000c101920 */
[----:B--2---:R-:W-:-:S04]  /*66940*/  IMAD.WIDE R4, R190, 0x4, R16 ;  /* 0x00000004be047825 */ /* 0x004fc800078e0210 */
[C---:B------:R-:W-:Y:S01]  /*66950*/  IMAD.WIDE R24, R190.reuse, 0x4, R12 ;  /* 0x00000004be187825 */ /* 0x040fe200078e020c */
[----:B------:R-:W-:Y:S01]  /*66960*/  ISETP.LT.AND P0, PT, R189, UR22, !P0 ;  /* 0x00000016bd007c0c */ /* 0x000fe2000c701270 */
[----:B------:R-:W2:Y:S02]  /*66970*/  LDS.128 R20, [R125] ;  /* 0x000000007d147984 */ /* 0x000ea40000000c00 */
[----:B------:R-:W-:-:S04]  /*66980*/  IMAD.WIDE R18, R190, 0x4, R14 ;  /* 0x00000004be127825 */ /* 0x000fc800078e020e */
[----:B-1----:R-:W-:Y:S01]  /*66990*/  IMAD.WIDE R8, R190, 0x4, R10 ;  /* 0x00000004be087825 */ /* 0x002fe200078e020a */
[----:B------:R1:W-:Y:S04]  /*669a0*/  @P3 STG.E desc[UR32][R4.64], R155 ;  /* 0x0000009b04003986 */ /* 0x0003e8000c101920 */
[----:B------:R-:W2:Y:S04]  /*669b0*/  LDL.LU R190, [R1+0x1348] ;  /* 0x0013480001be7983 */ /* 0x000ea80000300800 */
[----:B------:R1:W-:Y:S04]  /*669c0*/  @P5 STG.E desc[UR32][R18.64], R147 ;  /* 0x0000009312005986 */ /* 0x0003e8000c101920 */
[----:B------:R1:W-:Y:S01]  /*669d0*/  @P6 STG.E desc[UR32][R24.64], R131 ;  /* 0x0000008318006986 */ /* 0x0003e2000c101920 */
[----:B---3--:R-:W-:Y:S01]  /*669e0*/  IMAD.WIDE R2, R188, 0x4, R16 ;  /* 0x00000004bc027825 */ /* 0x008fe200078e0210 */
[----:B------:R-:W-:-:S02]  /*669f0*/  ISETP.LT.AND P4, PT, R208, UR22, !P2 ;  /* 0x00000016d0007c0c */ /* 0x000fc4000d781270 */
[----:B------:R-:W3:Y:S01]  /*66a00*/  LDS.128 R124, [R125+0x400] ;  /* 0x000400007d7c7984 */ /* 0x000ee20000000c00 */
[----:B-1----:R-:W-:-:S04]  /*66a10*/  IMAD.WIDE R4, R188, 0x4, R14 ;  /* 0x00000004bc047825 */ /* 0x002fc800078e020e */
[----:B------:R-:W-:-:S04]  /*66a20*/  IMAD.WIDE R18, R188, 0x4, R12 ;  /* 0x00000004bc127825 */ /* 0x000fc800078e020c */
[----:B------:R-:W-:Y:S02]  /*66a30*/  IMAD.WIDE R24, R188, 0x4, R10 ;  /* 0x00000004bc187825 */ /* 0x000fe400078e020a */
[----:B------:R-:W3:Y:S01]  /*66a40*/  LDL.LU R188, [R1+0x1340] ;  /* 0x0013400001bc7983 */ /* 0x000ee20000300800 */
[----:B------:R-:W-:Y:S01]  /*66a50*/  ISETP.LT.AND P3, PT, R209, UR22, !P2 ;  /* 0x00000016d1007c0c */ /* 0x000fe2000d761270 */
[----:B------:R-:W-:Y:S01]  /*66a60*/  VIADD R0, R252, 0xf0 ;  /* 0x000000f0fc007836 */ /* 0x000fe20000000000 */
[----:B------:R-:W-:Y:S01]  /*66a70*/  ISETP.LT.AND P5, PT, R191, UR22, !P2 ;  /* 0x00000016bf007c0c */ /* 0x000fe2000d7a1270 */
[----:B------:R4:W-:Y:S03]  /*66a80*/  @P0 STG.E desc[UR32][R8.64], R115 ;  /* 0x0000007308000986 */ /* 0x0009e6000c101920 */
[----:B------:R-:W-:Y:S02]  /*66a90*/  ISETP.GE.AND P1, PT, R0, UR4, PT ;  /* 0x0000000400007c0c */ /* 0x000fe4000bf26270 */
[----:B------:R-:W-:-:S02]  /*66aa0*/  ISETP.LT.AND P6, PT, R189, UR22, !P2 ;  /* 0x00000016bd007c0c */ /* 0x000fc4000d7c1270 */
[----:B------:R-:W-:-:S03]  /*66ab0*/  ISETP.LT.AND P0, PT, R209, UR22, !P1 ;  /* 0x00000016d1007c0c */ /* 0x000fc6000cf01270 */
[----:B------:R1:W-:Y:S01]  /*66ac0*/  @P3 STG.E desc[UR32][R2.64], R7 ;  /* 0x0000000702003986 */ /* 0x0003e2000c101920 */
[----:B------:R-:W-:-:S03]  /*66ad0*/  ISETP.LT.AND P3, PT, R191, UR22, !P1 ;  /* 0x00000016bf007c0c */ /* 0x000fc6000cf61270 */
[----:B------:R1:W-:Y:S01]  /*66ae0*/  @P4 STG.E desc[UR32][R4.64], R35 ;  /* 0x0000002304004986 */ /* 0x0003e2000c101920 */
[----:B------:R-:W-:Y:S01]  /*66af0*/  ISETP.LT.AND P4, PT, R208, UR22, !P1 ;  /* 0x00000016d0007c0c */ /* 0x000fe2000cf81270 */
[----:B------:R-:W-:Y:S02]  /*66b00*/  VIADD R0, R252, 0xf1 ;  /* 0x000000f1fc007836 */ /* 0x000fe40000000000 */
[----:B------:R2:W-:Y:S03]  /*66b10*/  @P5 STG.E desc[UR32][R18.64], R79 ;  /* 0x0000004f12005986 */ /* 0x0005e6000c101920 */
[----:B------:R-:W-:Y:S01]  /*66b20*/  ISETP.GE.AND P2, PT, R0, UR4, PT ;  /* 0x0000000400007c0c */ /* 0x000fe2000bf46270 */
[----:B------:R2:W-:Y:S01]  /*66b30*/  @P6 STG.E desc[UR32][R24.64], R75 ;  /* 0x0000004b18006986 */ /* 0x0005e2000c101920 */
[----:B------:R-:W-:Y:S02]  /*66b40*/  ISETP.LT.AND P1, PT, R189, UR22, !P1 ;  /* 0x00000016bd007c0c */ /* 0x000fe4000cf21270 */
[----:B------:R-:W-:-:S02]  /*66b50*/  ISETP.LT.AND P5, PT, R209, UR22, !P2 ;  /* 0x00000016d1007c0c */ /* 0x000fc4000d7a1270 */
[----:B------:R-:W-:Y:S01]  /*66b60*/  ISETP.LT.AND P6, PT, R208, UR22, !P2 ;  /* 0x00000016d0007c0c */ /* 0x000fe2000d7c1270 */
[----:B----4-:R-:W-:-:S04]  /*66b70*/  IMAD.WIDE R8, R210, 0x4, R16 ;  /* 0x00000004d2087825 */ /* 0x010fc800078e0210 */
[----:B-1----:R-:W-:-:S04]  /*66b80*/  IMAD.WIDE R2, R210, 0x4, R14 ;  /* 0x00000004d2027825 */ /* 0x002fc800078e020e */
[----:B------:R-:W-:-:S04]  /*66b90*/  IMAD.WIDE R6, R210, 0x4, R12 ;  /* 0x00000004d2067825 */ /* 0x000fc800078e020c */
[----:B------:R-:W-:Y:S02]  /*66ba0*/  IMAD.WIDE R4, R210, 0x4, R10 ;  /* 0x00000004d2047825 */ /* 0x000fe400078e020a */
[----:B------:R-:W4:Y:S04]  /*66bb0*/  LDL.LU R210, [R1+0x133c] ;  /* 0x00133c0001d27983 */ /* 0x000f280000300800 */
[----:B------:R-:W-:Y:S04]  /*66bc0*/  @P0 STG.E desc[UR32][R8.64], R64 ;  /* 0x0000004008000986 */ /* 0x000fe8000c101920 */
[----:B------:R1:W-:Y:S04]  /*66bd0*/  @P4 STG.E desc[UR32][R2.64], R68 ;  /* 0x0000004402004986 */ /* 0x0003e8000c101920 */
[----:B------:R1:W-:Y:S01]  /*66be0*/  @P3 STG.E desc[UR32][R6.64], R60 ;  /* 0x0000003c06003986 */ /* 0x0003e2000c101920 */
[----:B------:R-:W-:-:S03]  /*66bf0*/  ISETP.LT.AND P3, PT, R191, UR22, !P2 ;  /* 0x00000016bf007c0c */ /* 0x000fc6000d761270 */
        /* <DEDUP_REMOVED lines=9> */
[----:B---3--:R-:W-:-:S04]  /*66c90*/  IMAD.WIDE R8, R188, 0x4, R16 ;  /* 0x00000004bc087825 */ /* 0x008fc800078e0210 */
[----:B------:R-:W-:-:S04]  /*66ca0*/  IMAD.WIDE R4, R188, 0x4, R14 ;  /* 0x00000004bc047825 */ /* 0x000fc800078e020e */
[----:B-1----:R-:W-:-:S04]  /*66cb0*/  IMAD.WIDE R18, R188, 0x4, R12 ;  /* 0x00000004bc127825 */ /* 0x002fc800078e020c */
[----:B------:R-:W-:Y:S02]  /*66cc0*/  IMAD.WIDE R2, R188, 0x4, R10 ;  /* 0x00000004bc027825 */ /* 0x000fe400078e020a */
[----:B------:R-:W3:Y:S02]  /*66cd0*/  LDL.LU R188, [R1+0x1334] ;  /* 0x0013340001bc7983 */ /* 0x000ee40000300800 */
[----:B------:R-:W-:Y:S01]  /*66ce0*/  VIADD R0, R252, 0xf2 ;  /* 0x000000f2fc007836 */ /* 0x000fe20000000000 */
[----:B------:R-:W-:-:S04]  /*66cf0*/  ISETP.LT.AND P2, PT, R189, UR22, !P2 ;  /* 0x00000016bd007c0c */ /* 0x000fc8000d741270 */
        /* <DEDUP_REMOVED lines=9> */
[----:B------:R1:W-:Y:S01]  /*66d90*/  @P4 STG.E desc[UR32][R8.64], R65 ;  /* 0x0000004108004986 */ /* 0x0003e2000c101920 */
[----:B------:R-:W-:Y:S01]  /*66da0*/  ISETP.LT.AND P4, PT, R208, UR22, !P1 ;  /* 0x00000016d0007c0c */ /* 0x000fe2000cf81270 */
[----:B------:R-:W-:Y:S02]  /*66db0*/  VIADD R0, R252, 0xf4 ;  /* 0x000000f4fc007836 */ /* 0x000fe40000000000 */
[----:B------:R1:W-:Y:S04]  /*66dc0*/  @P6 STG.E desc[UR32][R4.64], R69 ;  /* 0x0000004504006986 */ /* 0x0003e8000c101920 */
[----:B------:R1:W-:Y:S01]  /*66dd0*/  @P5 STG.E desc[UR32][R18.64], R61 ;  /* 0x0000003d12005986 */ /* 0x0003e2000c101920 */
[----:B------:R-:W-:Y:S02]  /*66de0*/  ISETP.GE.AND P0, PT, R0, UR4, PT ;  /* 0x0000000400007c0c */ /* 0x000fe4000bf06270 */
[----:B------:R-:W-:Y:S01]  /*66df0*/  ISETP.LT.AND P6, PT, R191, UR22, !P1 ;  /* 0x00000016bf007c0c */ /* 0x000fe2000cfc1270 */
[----:B------:R2:W-:Y:S01]  /*66e00*/  @P2 STG.E desc[UR32][R2.64], R105 ;  /* 0x0000006902002986 */ /* 0x0005e2000c101920 */
[----:B----4-:R-:W-:-:S04]  /*66e10*/  IMAD.WIDE R6, R210, 0x4, R16 ;  /* 0x00000004d2067825 */ /* 0x010fc800078e0210 */
[----:B-1----:R-:W-:-:S04]  /*66e20*/  IMAD.WIDE R8, R210, 0x4, R14 ;  /* 0x00000004d2087825 */ /* 0x002fc800078e020e */
[----:B------:R-:W-:-:S04]  /*66e30*/  IMAD.WIDE R4, R210, 0x4, R12 ;  /* 0x00000004d2047825 */ /* 0x000fc800078e020c */
[----:B------:R-:W-:Y:S02]  /*66e40*/  IMAD.WIDE R18, R210, 0x4, R10 ;  /* 0x00000004d2127825 */ /* 0x000fe400078e020a */
[----:B------:R-:W4:Y:S01]  /*66e50*/  LDL.LU R210, [R1+0x1330] ;  /* 0x0013300001d27983 */ /* 0x000f220000300800 */
[----:B------:R-:W-:-:S03]  /*66e60*/  ISETP.LT.AND P1, PT, R189, UR22, !P1 ;  /* 0x00000016bd007c0c */ /* 0x000fc6000cf21270 */
[----:B------:R1:W-:Y:S01]  /*66e70*/  @P3 STG.E desc[UR32][R6.64], R45 ;  /* 0x0000002d06003986 */ /* 0x0003e2000c101920 */
[----:B------:R-:W-:-:S03]  /*66e80*/  ISETP.LT.AND P2, PT, R208, UR22, !P0 ;  /* 0x00000016d0007c0c */ /* 0x000fc6000c741270 */
[----:B------:R1:W-:Y:S01]  /*66e90*/  @P4 STG.E desc[UR32][R8.64], R97 ;  /* 0x0000006108004986 */ /* 0x0003e2000c101920 */
[----:B------:R-:W-:Y:S02]  /*66ea0*/  ISETP.LT.AND P4, PT, R209, UR22, !P0 ;  /* 0x00000016d1007c0c */ /* 0x000fe4000c781270 */
[----:B------:R-:W-:Y:S01]  /*66eb0*/  ISETP.LT.AND P3, PT, R191, UR22, !P0 ;  /* 0x00000016bf007c0c */ /* 0x000fe2000c761270 */
[----:B------:R3:W-:Y:S04]  /*66ec0*/  @P6 STG.E desc[UR32][R4.64], R137 ;  /* 0x0000008904006986 */ /* 0x0007e8000c101920 */
[----:B------:R-:W-:Y:S01]  /*66ed0*/  @P1 STG.E desc[UR32][R18.64], R21 ;  /* 0x0000001512001986 */ /* 0x000fe2000c101920 */
        /* <DEDUP_REMOVED lines=8> */
[----:B---3--:R-:W-:-:S04]  /*66f60*/  IMAD.WIDE R4, R188, 0x4, R16 ;  /* 0x00000004bc047825 */ /* 0x008fc800078e0210 */
[----:B-1----:R-:W-:-:S04]  /*66f70*/  IMAD.WIDE R2, R188, 0x4, R14 ;  /* 0x00000004bc027825 */ /* 0x002fc800078e020e */
[----:B------:R-:W-:-:S04]  /*66f80*/  IMAD.WIDE R6, R188, 0x4, R12 ;  /* 0x00000004bc067825 */ /* 0x000fc800078e020c */
[----:B------:R-:W-:Y:S02]  /*66f90*/  IMAD.WIDE R8, R188, 0x4, R10 ;  /* 0x00000004bc087825 */ /* 0x000fe400078e020a */
[----:B------:R-:W3:Y:S02]  /*66fa0*/  LDL.LU R188, [R1+0x1328] ;  /* 0x0013280001bc7983 */ /* 0x000ee40000300800 */
[----:B------:R-:W-:Y:S01]  /*66fb0*/  VIADD R0, R252, 0xf5 ;  /* 0x000000f5fc007836 */ /* 0x000fe20000000000 */
[----:B------:R-:W-:-:S04]  /*66fc0*/  ISETP.LT.AND P0, PT, R189, UR22, !P0 ;  /* 0x00000016bd007c0c */ /* 0x000fc8000c701270 */
[----:B------:R-:W-:-:S04]  /*66fd0*/  ISETP.GE.AND P5, PT, R0, UR4, PT ;  /* 0x0000000400007c0c */ /* 0x000fc8000bfa6270 */
[----:B------:R-:W-:Y:S02]  /*66fe0*/  ISETP.LT.AND P1, PT, R209, UR22, !P5 ;  /* 0x00000016d1007c0c */ /* 0x000fe4000ef21270 */
[----:B------:R-:W-:Y:S02]  /*66ff0*/  ISETP.LT.AND P2, PT, R208, UR22, !P5 ;  /* 0x00000016d0007c0c */ /* 0x000fe4000ef41270 */
[----:B------:R-:W-:Y:S01]  /*67000*/  ISETP.LT.AND P3, PT, R191, UR22, !P5 ;  /* 0x00000016bf007c0c */ /* 0x000fe2000ef61270 */
[----:B------:R-:W-:Y:S01]  /*67010*/  VIADD R0, R252, 0xf6 ;  /* 0x000000f6fc007836 */ /* 0x000fe20000000000 */
[----:B------:R-:W-:Y:S01]  /*67020*/  @P0 STG.E desc[UR32][R24.64], R106 ;  /* 0x0000006a18000986 */ /* 0x000fe2000c101920 */
[----:B------:R-:W-:-:S03]  /*67030*/  ISETP.LT.AND P5, PT, R189, UR22, !P5 ;  /* 0x00000016bd007c0c */ /* 0x000fc6000efa1270 */
[----:B------:R-:W-:Y:S01]  /*67040*/  ISETP.GE.AND P6, PT, R0, UR4, PT ;  /* 0x0000000400007c0c */ /* 0x000fe2000bfc6270 */
[----:B------:R-:W-:Y:S02]  /*67050*/  VIADD R18, R252, 0xf7 ;  /* 0x000000f7fc127836 */ /* 0x000fe40000000000 */
[----:B------:R1:W-:Y:S01]  /*67060*/  @P1 STG.E desc[UR32][R4.64], R46 ;  /* 0x0000002e04001986 */ /* 0x0003e2000c101920 */
[----:B------:R-:W-:-:S03]  /*67070*/  ISETP.LT.AND P4, PT, R209, UR22, !P6 ;  /* 0x00000016d1007c0c */ /* 0x000fc6000f781270 */
[----:B------:R1:W-:Y:S01]  /*67080*/  @P2 STG.E desc[UR32][R2.64], R98 ;  /* 0x0000006202002986 */ /* 0x0003e2000c101920 */
[----:B------:R-:W-:-:S03]  /*67090*/  ISETP.LT.AND P2, PT, R208, UR22, !P6 ;  /* 0x00000016d0007c0c */ /* 0x000fc6000f741270 */
[----:B------:R2:W-:Y:S01]  /*670a0*/  @P3 STG.E desc[UR32][R6.64], R138 ;  /* 0x0000008a06003986 */ /* 0x0005e2000c101920 */
[----:B------:R-:W-:Y:S02]  /*670b0*/  ISETP.LT.AND P3, PT, R191, UR22, !P6 ;  /* 0x00000016bf007c0c */ /* 0x000fe4000f761270 */
[----:B------:R-:W-:Y:S01]  /*670c0*/  ISETP.GE.AND P0, PT, R18, UR4, PT ;  /* 0x0000000412007c0c */ /* 0x000fe2000bf06270 */
        /* <DEDUP_REMOVED lines=8> */
[----:B------:R-:W-:Y:S01]  /*67150*/  @P4 STG.E desc[UR32][R18.64], R67 ;  /* 0x0000004312004986 */ /* 0x000fe2000c101920 */
[----:B------:R-:W-:-:S03]  /*67160*/  ISETP.LT.AND P4, PT, R208, UR22, !P0 ;  /* 0x00000016d0007c0c */ /* 0x000fc6000c781270 */
[----:B------:R1:W-:Y:S04]  /*67170*/  @P2 STG.E desc[UR32][R4.64], R71 ;  /* 0x0000004704002986 */ /* 0x0003e8000c101920 */
        /* <DEDUP_REMOVED lines=15> */
[----:B------:R-:W-:Y:S01]  /*67270*/  ISETP.LT.AND P3, PT, R191, UR22, !P0 ;  /* 0x00000016bf007c0c */ /* 0x000fe2000c761270 */
[----:B------:R-:W3:Y:S03]  /*67280*/  LDL.LU R211, [R1+0x1308] ;  /* 0x0013080001d37983 */ /* 0x000ee60000300800 */
[----:B------:R-:W-:Y:S02]  /*67290*/  ISETP.GE.AND P1, PT, R0, UR4, PT ;  /* 0x0000000400007c0c */ /* 0x000fe4000bf26270 */
[----:B------:R-:W-:-:S02]  /*672a0*/  ISETP.LT.AND P0, PT, R189, UR22, !P0 ;  /* 0x00000016bd007c0c */ /* 0x000fc4000c701270 */
[----:B------:R-:W-:Y:S02]  /*672b0*/  ISETP.LT.AND P5, PT, R209, UR22, !P1 ;  /* 0x00000016d1007c0c */ /* 0x000fe4000cfa1270 */
[----:B------:R-:W-:Y:S01]  /*672c0*/  ISETP.LT.AND P6, PT, R208, UR22, !P1 ;  /* 0x00000016d0007c0c */ /* 0x000fe2000cfc1270 */
[----:B------:R-:W-:Y:S01]  /*672d0*/  VIADD R0, R252, 0xf9 ;  /* 0x000000f9fc007836 */ /* 0x000fe20000000000 */
[----:B------:R-:W-:Y:S01]  /*672e0*/  ISETP.LT.AND P4, PT, R191, UR22, !P1 ;  /* 0x00000016bf007c0c */ /* 0x000fe2000cf81270 */
[----:B------:R-:W-:Y:S03]  /*672f0*/  @P3 STG.E desc[UR32][R4.64], R139 ;  /* 0x0000008b04003986 */ /* 0x000fe6000c101920 */
[----:B------:R-:W-:Y:S02]  /*67300*/  ISETP.GE.AND P2, PT, R0, UR4, PT ;  /* 0x0000000400007c0c */ /* 0x000fe4000bf46270 */
[----:B------:R-:W-:Y:S01]  /*67310*/  ISETP.LT.AND P1, PT, R189, UR22, !P1 ;  /* 0x00000016bd007c0c */ /* 0x000fe2000cf21270 */
[----:B------:R4:W-:Y:S01]  /*67320*/  @P0 STG.E desc[UR32][R2.64], R23 ;  /* 0x0000001702000986 */ /* 0x0009e2000c101920 */
        /* <DEDUP_REMOVED lines=8> */
[C---:B----4-:R-:W-:Y:S01]  /*673b0*/  IMAD.WIDE R2, R210.reuse, 0x4, R16 ;  /* 0x00000004d2027825 */ /* 0x050fe200078e0210 */
[----:B------:R4:W-:Y:S03]  /*673c0*/  @P1 STG.E desc[UR32][R20.64], R100 ;  /* 0x0000006414001986 */ /* 0x0009e6000c101920 */
[----:B------:R-:W-:Y:S01]  /*673d0*/  IMAD.WIDE R4, R210, 0x4, R14 ;  /* 0x00000004d2047825 */ /* 0x000fe200078e020e */
[----:B------:R-:W-:-:S03]  /*673e0*/  ISETP.LT.AND P2, PT, R189, UR22, !P2 ;  /* 0x00000016bd007c0c */ /* 0x000fc6000d741270 */
[C---:B-1----:R-:W-:Y:S01]  /*673f0*/  IMAD.WIDE R18, R210.reuse, 0x4, R12 ;  /* 0x00000004d2127825 */ /* 0x042fe200078e020c */
[----:B------:R1:W-:Y:S03]  /*67400*/  @P0 STG.E desc[UR32][R2.64], R108 ;  /* 0x0000006c02000986 */ /* 0x0003e6000c101920 */
[----:B------:R-:W-:Y:S02]  /*67410*/  IMAD.WIDE R6, R210, 0x4, R10 ;  /* 0x00000004d2067825 */ /* 0x000fe400078e020a */
[----:B------:R-:W3:Y:S01]  /*67420*/  LDL.LU R210, [R1+0x1304] ;  /* 0x0013040001d27983 */ /* 0x000ee20000300800 */
[----:B------:R-:W-:Y:S02]  /*67430*/  ISETP.LT.AND P1, PT, R209, UR22, !P3 ;  /* 0x00000016d1007c0c */ /* 0x000fe4000df21270 */
[----:B------:R-:W-:Y:S01]  /*67440*/  ISETP.LT.AND P4, PT, R208, UR22, !P3 ;  /* 0x00000016d0007c0c */ /* 0x000fe2000df81270 */
[----:B------:R1:W-:Y:S04]  /*67450*/  @P6 STG.E desc[UR32][R4.64], R120 ;  /* 0x0000007804006986 */ /* 0x0003e8000c101920 */
[----:B------:R3:W-:Y:S01]  /*67460*/  @P5 STG.E desc[UR32][R18.64], R140 ;  /* 0x0000008c12005986 */ /* 0x0007e2000c101920 */
[----:B------:R-:W-:-:S03]  /*67470*/  ISETP.LT.AND P5, PT, R191, UR22, !P3 ;  /* 0x00000016bf007c0c */ /* 0x000fc6000dfa1270 */
[----:B------:R3:W-:Y:S01]  /*67480*/  @P2 STG.E desc[UR32][R6.64], R124 ;  /* 0x0000007c06002986 */ /* 0x0007e2000c101920 */
[----:B--2---:R-:W-:-:S04]  /*67490*/  IMAD.WIDE R8, R190, 0x4, R16 ;  /* 0x00000004be087825 */ /* 0x004fc800078e0210 */
[----:B----4-:R-:W-:-:S04]  /*674a0*/  IMAD.WIDE R20, R190, 0x4, R14 ;  /* 0x00000004be147825 */ /* 0x010fc800078e020e */
        /* <DEDUP_REMOVED lines=9> */
[----:B----4-:R-:W-:Y:S02]  /*67540*/  IMAD.WIDE R2, R188, 0x4, R10 ;  /* 0x00000004bc027825 */ /* 0x010fe400078e020a */
[----:B------:R-:W3:Y:S02]  /*67550*/  LDL.LU R188, [R1+0x13e4] ;  /* 0x0013e40001bc7983 */ /* 0x000ee40000300800 */
[----:B------:R-:W-:Y:S01]  /*67560*/  VIADD R0, R252, 0xfb ;  /* 0x000000fbfc007836 */ /* 0x000fe20000000000 */
[----:B------:R-:W-:-:S04]  /*67570*/  ISETP.LT.AND P3, PT, R189, UR22, !P3 ;  /* 0x00000016bd007c0c */ /* 0x000fc8000df61270 */
[----:B------:R-:W-:Y:S01]  /*67580*/  ISETP.GE.AND P0, PT, R0, UR4, PT ;  /* 0x0000000400007c0c */ /* 0x000fe2000bf06270 */
[----:B------:R-:W-:-:S03]  /*67590*/  VIADD R0, R252, 0xfc ;  /* 0x000000fcfc007836 */ /* 0x000fc60000000000 */
[----:B------:R-:W-:Y:S02]  /*675a0*/  ISETP.LT.AND P6, PT, R209, UR22, !P0 ;  /* 0x00000016d1007c0c */ /* 0x000fe4000c7c1270 */
[----:B------:R-:W-:Y:S02]  /*675b0*/  ISETP.LT.AND P4, PT, R208, UR22, !P0 ;  /* 0x00000016d0007c0c */ /* 0x000fe4000c781270 */
[----:B------:R-:W-:Y:S01]  /*675c0*/  ISETP.GE.AND P1, PT, R0, UR4, PT ;  /* 0x0000000400007c0c */ /* 0x000fe2000bf26270 */
[----:B------:R1:W-:Y:S01]  /*675d0*/  @P3 STG.E desc[UR32][R4.64], R101 ;  /* 0x0000006504003986 */ /* 0x0003e2000c101920 */
[----:B------:R-:W-:Y:S02]  /*675e0*/  ISETP.LT.AND P2, PT, R191, UR22, !P0 ;  /* 0x00000016bf007c0c */ /* 0x000fe4000c741270 */
[----:B------:R-:W-:Y:S02]  /*675f0*/  ISETP.LT.AND P3, PT, R189, UR22, !P0 ;  /* 0x00000016bd007c0c */ /* 0x000fe4000c761270 */
[----:B------:R-:W-:-:S03]  /*67600*/  ISETP.LT.AND P5, PT, R209, UR22, !P1 ;  /* 0x00000016d1007c0c */ /* 0x000fc6000cfa1270 */
[----:B------:R4:W-:Y:S01]  /*67610*/  @P6 STG.E desc[UR32][R18.64], R109 ;  /* 0x0000006d12006986 */ /* 0x0009e2000c101920 */
[----:B------:R-:W-:Y:S01]  /*67620*/  ISETP.LT.AND P6, PT, R208, UR22, !P1 ;  /* 0x00000016d0007c0c */ /* 0x000fe2000cfc1270 */
[----:B------:R-:W-:Y:S02]  /*67630*/  VIADD R0, R252, 0xfd ;  /* 0x000000fdfc007836 */ /* 0x000fe40000000000 */
[----:B------:R4:W-:Y:S01]  /*67640*/  @P4 STG.E desc[UR32][R6.64], R121 ;  /* 0x0000007906004986 */ /* 0x0009e2000c101920 */
[----:B------:R-:W-:Y:S01]  /*67650*/  ISETP.LT.AND P4, PT, R191, UR22, !P1 ;  /* 0x00000016bf007c0c */ /* 0x000fe2000cf81270 */
[----:B-1----:R-:W-:Y:S01]  /*67660*/  IMAD.WIDE R4, R211, 0x4, R16 ;  /* 0x00000004d3047825 */ /* 0x002fe200078e0210 */
[----:B------:R-:W-:Y:S01]  /*67670*/  ISETP.LT.AND P1, PT, R189, UR22, !P1 ;  /* 0x00000016bd007c0c */ /* 0x000fe2000cf21270 */
[----:B------:R1:W-:Y:S01]  /*67680*/  @P2 STG.E desc[UR32][R8.64], R141 ;  /* 0x0000008d08002986 */ /* 0x0003e2000c101920 */
[----:B------:R-:W-:Y:S01]  /*67690*/  ISETP.GE.AND P0, PT, R0, UR4, PT ;  /* 0x0000000400007c0c */ /* 0x000fe2000bf06270 */
[----:B------:R-:W-:-:S02]  /*676a0*/  VIADD R0, R252, 0xfe ;  /* 0x000000fefc007836 */ /* 0x000fc40000000000 */
[C---:B----4-:R-:W-:Y:S01]  /*676b0*/  IMAD.WIDE R18, R211.reuse, 0x4, R14 ;  /* 0x00000004d3127825 */ /* 0x050fe200078e020e */
[----:B------:R4:W-:Y:S01]  /*676c0*/  @P3 STG.E desc[UR32][R2.64], R125 ;  /* 0x0000007d02003986 */ /* 0x0009e2000c101920 */
[----:B------:R-:W-:Y:S02]  /*676d0*/  ISETP.LT.AND P3, PT, R208, UR22, !P0 ;  /* 0x00000016d0007c0c */ /* 0x000fe4000c761270 */
[----:B------:R-:W-:Y:S01]  /*676e0*/  IMAD.WIDE R6, R211, 0x4, R12 ;  /* 0x00000004d3067825 */ /* 0x000fe200078e020c */
[----:B------:R4:W-:Y:S01]  /*676f0*/  @P5 STG.E desc[UR32][R4.64], R58 ;  /* 0x0000003a04005986 */ /* 0x0009e2000c101920 */
[----:B------:R-:W-:Y:S02]  /*67700*/  ISETP.LT.AND P5, PT, R209, UR22, !P0 ;  /* 0x00000016d1007c0c */ /* 0x000fe4000c7a1270 */
[----:B-1----:R-:W-:Y:S01]  /*67710*/  IMAD.WIDE R8, R211, 0x4, R10 ;  /* 0x00000004d3087825 */ /* 0x002fe200078e020a */
[----:B------:R1:W-:Y:S01]  /*67720*/  @P6 STG.E desc[UR32][R18.64], R54 ;  /* 0x0000003612006986 */ /* 0x0003e2000c101920 */
[----:B------:R-:W-:-:S02]  /*67730*/  ISETP.LT.AND P6, PT, R191, UR22, !P0 ;  /* 0x00000016bf007c0c */ /* 0x000fc4000c7c1270 */
[----:B------:R-:W-:Y:S02]  /*67740*/  ISETP.GE.AND P2, PT, R0, UR4, PT ;  /* 0x0000000400007c0c */ /* 0x000fe4000bf46270 */
[----:B------:R-:W-:Y:S01]  /*67750*/  ISETP.LT.AND P0, PT, R189, UR22, !P0 ;  /* 0x00000016bd007c0c */ /* 0x000fe2000c701270 */
[----:B------:R1:W-:Y:S01]  /*67760*/  @P4 STG.E desc[UR32][R6.64], R42 ;  /* 0x0000002a06004986 */ /* 0x0003e2000c101920 */
[----:B----4-:R-:W-:-:S03]  /*67770*/  IMAD.WIDE R2, R210, 0x4, R16 ;  /* 0x00000004d2027825 */ /* 0x010fc600078e0210 */
[----:B------:R-:W-:Y:S01]  /*67780*/  @P1 STG.E desc[UR32][R8.64], R102 ;  /* 0x0000006608001986 */ /* 0x000fe2000c101920 */
[----:B------:R-:W-:Y:S01]  /*67790*/  ISETP.LT.AND P1, PT, R209, UR22, !P2 ;  /* 0x00000016d1007c0c */ /* 0x000fe2000d721270 */
[----:B------:R-:W-:-:S04]  /*677a0*/  IMAD.WIDE R4, R210, 0x4, R14 ;  /* 0x00000004d2047825 */ /* 0x000fc800078e020e */
[----:B------:R-:W-:Y:S02]  /*677b0*/  VIADD R252, R252, 0xff ;  /* 0x000000fffcfc7836 */ /* 0x000fe40000000000 */
[C---:B-1----:R-:W-:Y:S01]  /*677c0*/  IMAD.WIDE R18, R210.reuse, 0x4, R12 ;  /* 0x00000004d2127825 */ /* 0x042fe200078e020c */
[----:B------:R1:W-:Y:S03]  /*677d0*/  @P5 STG.E desc[UR32][R2.64], R110 ;  /* 0x0000006e02005986 */ /* 0x0003e6000c101920 */
[----:B------:R-:W-:Y:S01]  /*677e0*/  IMAD.WIDE R6, R210, 0x4, R10 ;  /* 0x00000004d2067825 */ /* 0x000fe200078e020a */
[----:B------:R4:W-:Y:S01]  /*677f0*/  @P3 STG.E desc[UR32][R4.64], R122 ;  /* 0x0000007a04003986 */ /* 0x0009e2000c101920 */
[----:B------:R-:W-:Y:S02]  /*67800*/  ISETP.GE.AND P4, PT, R252, UR4, PT ;  /* 0x00000004fc007c0c */ /* 0x000fe4000bf86270 */
[----:B------:R-:W-:Y:S01]  /*67810*/  ISETP.LT.AND P3, PT, R208, UR22, !P2 ;  /* 0x00000016d0007c0c */ /* 0x000fe2000d761270 */
[----:B------:R1:W-:Y:S01]  /*67820*/  @P6 STG.E desc[UR32][R18.64], R142 ;  /* 0x0000008e12006986 */ /* 0x0003e2000c101920 */
[----:B------:R-:W-:-:S03]  /*67830*/  ISETP.LT.AND P5, PT, R209, UR22, !P4 ;  /* 0x00000016d1007c0c */ /* 0x000fc6000e7a1270 */
[----:B------:R1:W-:Y:S01]  /*67840*/  @P0 STG.E desc[UR32][R6.64], R126 ;  /* 0x0000007e06000986 */ /* 0x0003e2000c101920 */
[----:B------:R-:W-:Y:S02]  /*67850*/  ISETP.LT.AND P0, PT, R191, UR22, !P2 ;  /* 0x00000016bf007c0c */ /* 0x000fe4000d701270 */
[----:B------:R-:W-:Y:S02]  /*67860*/  ISETP.LT.AND P2, PT, R189, UR22, !P2 ;  /* 0x00000016bd007c0c */ /* 0x000fe4000d741270 */
[----:B------:R-:W-:Y:S01]  /*67870*/  ISETP.LT.AND P6, PT, R208, UR22, !P4 ;  /* 0x00000016d0007c0c */ /* 0x000fe2000e7c1270 */
[----:B--2---:R-:W-:-:S05]  /*67880*/  IMAD.WIDE R20, R190, 0x4, R16 ;  /* 0x00000004be147825 */ /* 0x004fca00078e0210 */
[----:B------:R2:W-:Y:S01]  /*67890*/  @P1 STG.E desc[UR32][R20.64], R59 ;  /* 0x0000003b14001986 */ /* 0x0005e2000c101920 */
[----:B------:R-:W-:Y:S02]  /*678a0*/  ISETP.LT.AND P1, PT, R191, UR22, !P4 ;  /* 0x00000016bf007c0c */ /* 0x000fe4000e721270 */
[----:B------:R-:W-:Y:S01]  /*678b0*/  ISETP.LT.AND P4, PT, R189, UR22, !P4 ;  /* 0x00000016bd007c0c */ /* 0x000fe2000e781270 */
[----:B-1----:R-:W-:-:S04]  /*678c0*/  IMAD.WIDE R2, R190, 0x4, R14 ;  /* 0x00000004be027825 */ /* 0x002fc800078e020e */
[C---:B----4-:R-:W-:Y:S01]  /*678d0*/  IMAD.WIDE R4, R190.reuse, 0x4, R12 ;  /* 0x00000004be047825 */ /* 0x050fe200078e020c */
[----:B------:R2:W-:Y:S03]  /*678e0*/  @P3 STG.E desc[UR32][R2.64], R55 ;  /* 0x0000003702003986 */ /* 0x0005e6000c101920 */
[----:B------:R-:W-:Y:S01]  /*678f0*/  IMAD.WIDE R8, R190, 0x4, R10 ;  /* 0x00000004be087825 */ /* 0x000fe200078e020a */
[----:B------:R2:W-:Y:S04]  /*67900*/  @P0 STG.E desc[UR32][R4.64], R43 ;  /* 0x0000002b04000986 */ /* 0x0005e8000c101920 */
[----:B------:R2:W-:Y:S01]  /*67910*/  @P2 STG.E desc[UR32][R8.64], R103 ;  /* 0x0000006708002986 */ /* 0x0005e2000c101920 */
[----:B---3--:R-:W-:-:S04]  /*67920*/  IMAD.WIDE R16, R188, 0x4, R16 ;  /* 0x00000004bc107825 */ /* 0x008fc800078e0210 */
[C---:B------:R-:W-:Y:S01]  /*67930*/  IMAD.WIDE R14, R188.reuse, 0x4, R14 ;  /* 0x00000004bc0e7825 */ /* 0x040fe200078e020e */
[----:B------:R2:W-:Y:S03]  /*67940*/  @P5 STG.E desc[UR32][R16.64], R111 ;  /* 0x0000006f10005986 */ /* 0x0005e6000c101920 */
[C---:B------:R-:W-:Y:S01]  /*67950*/  IMAD.WIDE R12, R188.reuse, 0x4, R12 ;  /* 0x00000004bc0c7825 */ /* 0x040fe200078e020c */
[----:B------:R2:W-:Y:S04]  /*67960*/  @P6 STG.E desc[UR32][R14.64], R123 ;  /* 0x0000007b0e006986 */ /* 0x0005e8000c101920 */
[----:B------:R2:W-:Y:S01]  /*67970*/  @P1 STG.E desc[UR32][R12.64], R143 ;  /* 0x0000008f0c001986 */ /* 0x0005e2000c101920 */
[----:B------:R-:W-:Y:S01]  /*67980*/  IMAD.WIDE R10, R188, 0x4, R10 ;  /* 0x00000004bc0a7825 */ /* 0x000fe200078e020a */
[----:B------:R-:W-:Y:S06]  /*67990*/  @!P4 EXIT ;  /* 0x000000000000c94d */ /* 0x000fec0003800000 */
[----:B------:R-:W-:Y:S01]  /*679a0*/  STG.E desc[UR32][R10.64], R127 ;  /* 0x0000007f0a007986 */ /* 0x000fe2000c101920 */
[----:B------:R-:W-:Y:S05]  /*679b0*/  EXIT ;  /* 0x000000000000794d */ /* 0x000fea0003800000 */
.L_x_3:
[----:B------:R-:W-:-:S00]  /*679c0*/  BRA `(.L_x_3) ;  /* 0xfffffffc00fc7947 */ /* 0x000fc0000383ffff */
[----:B------:R-:W-:-:S00]  /*679d0*/  NOP ;  /* 0x0000000000007918 */ /* 0x000fc00000000000 */
        /* <DEDUP_REMOVED lines=10> */
.L_x_4:


//--------------------- .nv.shared.matmul_kernel  --------------------------
	.section	.nv.shared.matmul_kernel,"aw",@nobits
	.sectionflags	@""
	.align	16
	.zero		1024


//--------------------- .nv.shared.reserved.0     --------------------------
	.section	.nv.shared.reserved.0,"aw",@nobits
	.weak		__nv_reservedSMEM_offset_0_alias
	.size		__nv_reservedSMEM_offset_0_alias, 0, 0
	.other		__nv_reservedSMEM_offset_0_alias,@"STO_CUDA_RESERVED_SHARED STV_DEFAULT"
__nv_reservedSMEM_offset_0_alias:
	.zero		0


//--------------------- .nv.constant0.matmul_kernel --------------------------
	.section	.nv.constant0.matmul_kernel,"a",@progbits
	.sectionflags	@""
	.align	4
.nv.constant0.matmul_kernel:
	.zero		608


//--------------------- SYMBOLS --------------------------

	.type		.nv.reservedSmem.offset0,@object
	.size		.nv.reservedSmem.offset0,0x4
